def matmul_kernel(
    a_ptr,
    b_ptr,
    c_ptr,
    M,
    N,
    K,
    stride_am,
    stride_ak,
    stride_bk,
    stride_bn,
    stride_cm,
    stride_cn,
    BLOCK_M: tl.constexpr,
    BLOCK_N: tl.constexpr,
    BLOCK_K: tl.constexpr,
    GROUP_M: tl.constexpr,
):
    pid = tl.program_id(axis=0)
    num_pid_m = tl.cdiv(M, BLOCK_M)
    num_pid_n = tl.cdiv(N, BLOCK_N)
    num_pid_in_group = GROUP_M * num_pid_n
    group_id = pid // num_pid_in_group
    first_pid_m = group_id * GROUP_M
    group_size_m = min(num_pid_m - first_pid_m, GROUP_M)
    pid_m = first_pid_m + ((pid % num_pid_in_group) % group_size_m)
    pid_n = (pid % num_pid_in_group) // group_size_m

    offs_am = (pid_m * BLOCK_M + tl.arange(0, BLOCK_M)) % M
    offs_bn = (pid_n * BLOCK_N + tl.arange(0, BLOCK_N)) % N
    offs_k = tl.arange(0, BLOCK_K)
    a_ptrs = a_ptr + offs_am[:, None] * stride_am + offs_k[None, :] * stride_ak
    b_ptrs = b_ptr + offs_k[:, None] * stride_bk + offs_bn[None, :] * stride_bn

    acc = tl.zeros((BLOCK_M, BLOCK_N), dtype=tl.float32)
    for kk in range(0, tl.cdiv(K, BLOCK_K)):
        a = tl.load(a_ptrs, mask=offs_k[None, :] < K - kk * BLOCK_K, other=0.0)
        b = tl.load(b_ptrs, mask=offs_k[:, None] < K - kk * BLOCK_K, other=0.0)
        acc = tl.dot(a, b, acc)
        a_ptrs += BLOCK_K * stride_ak
        b_ptrs += BLOCK_K * stride_bk

    c = acc.to(c_ptr.dtype.element_ty)
    offs_cm = pid_m * BLOCK_M + tl.arange(0, BLOCK_M)
    offs_cn = pid_n * BLOCK_N + tl.arange(0, BLOCK_N)
    c_ptrs = c_ptr + offs_cm[:, None] * stride_cm + offs_cn[None, :] * stride_cn
    mask = (offs_cm[:, None] < M) & (offs_cn[None, :] < N)
    tl.store(c_ptrs, c, mask=mask)

# config = {"BLOCK_K": 32, "BLOCK_M": 512, "BLOCK_N": 256, "GROUP_M": 4, "arch": "sm_80", "dtype": "bf16", "num_ctas": 1, "num_stages": 3, "num_warps": 4}
# arch = sm_80


// ===== COMPILED SASS (sm_80) =====

	.target	sm_80

	.elftype	@"ET_EXEC"


//--------------------- .note.nv.tkinfo           --------------------------
	.section	.note.nv.tkinfo,"",@"SHT_NOTE"
	.sectionflags	@"SHF_NOTE_NV_TKINFO"
	.tkinfo
        /*0018*/ 	.word	0x00000002
        /*0030*/ 	.string	""
        /*0030*/ 	.string	"ptxas"
        /*0030*/ 	.string	"Cuda compilation tools, release 13.0, V13.0.88"
        /*0030*/ 	.string	"Build cuda_13.0.r13.0/compiler.36424714_0"
        /*0030*/ 	.string	"-v  -suppress-debug-info  -lineinfo  -arch sm_80 "



//--------------------- .note.nv.cuinfo           --------------------------
	.section	.note.nv.cuinfo,"",@"SHT_NOTE"
	.sectionflags	@"SHF_NOTE_NV_CUINFO"
        /*0018*/ 	.short	0x0002
        /*001a*/ 	.short	0x0050
        /*001c*/ 	.short	0x0082
	.zero		2


//--------------------- .nv.info                  --------------------------
	.section	.nv.info,"",@"SHT_CUDA_INFO"
	.align	4


	//----- nvinfo : EIATTR_REGCOUNT
	.align		4
        /*0000*/ 	.byte	0x04, 0x2f
        /*0002*/ 	.short	(.L_1 - .L_0)
	.align		4
.L_0:
        /*0004*/ 	.word	index@(matmul_kernel)
        /*0008*/ 	.word	0x00000020


	//----- nvinfo : EIATTR_FRAME_SIZE
	.align		4
.L_1:
        /*000c*/ 	.byte	0x04, 0x11
        /*000e*/ 	.short	(.L_3 - .L_2)
	.align		4
.L_2:
        /*0010*/ 	.word	index@(matmul_kernel)
        /*0014*/ 	.word	0x00003d18


	//----- nvinfo : EIATTR_MIN_STACK_SIZE
	.align		4
.L_3:
        /*0018*/ 	.byte	0x04, 0x12
        /*001a*/ 	.short	(.L_5 - .L_4)
	.align		4
.L_4:
        /*001c*/ 	.word	index@(matmul_kernel)
        /*0020*/ 	.word	0x00003d18
.L_5:


//--------------------- .nv.info.matmul_kernel    --------------------------
	.section	.nv.info.matmul_kernel,"",@"SHT_CUDA_INFO"
	.sectionflags	@""
	.align	4


	//----- nvinfo : EIATTR_CUDA_API_VERSION
	.align		4
        /*0000*/ 	.byte	0x04, 0x37
        /*0002*/ 	.short	(.L_7 - .L_6)
.L_6:
        /*0004*/ 	.word	0x00000082


	//----- nvinfo : EIATTR_SW2861232_WAR
	.align		4
.L_7:
        /*0008*/ 	.byte	0x01, 0x35
	.zero		2


	//----- nvinfo : EIATTR_PARAM_CBANK
	.align		4
        /*000c*/ 	.byte	0x04, 0x0a
        /*000e*/ 	.short	(.L_9 - .L_8)
	.align		4
.L_8:
        /*0010*/ 	.word	index@(.nv.constant0.matmul_kernel)
        /*0014*/ 	.short	0x0160
        /*0016*/ 	.short	0x0050


	//----- nvinfo : EIATTR_CBANK_PARAM_SIZE
	.align		4
.L_9:
        /*0018*/ 	.byte	0x03, 0x19
        /*001a*/ 	.short	0x0050


	//----- nvinfo : EIATTR_KPARAM_INFO
	.align		4
        /*001c*/ 	.byte	0x04, 0x17
        /*001e*/ 	.short	(.L_11 - .L_10)
.L_10:
        /*0020*/ 	.word	0x00000000
        /*0024*/ 	.short	0x000d
        /*0026*/ 	.short	0x0048
        /*0028*/ 	.byte	0x00, 0xf4, 0x21, 0x00


	//----- nvinfo : EIATTR_KPARAM_INFO
	.align		4
.L_11:
        /*002c*/ 	.byte	0x04, 0x17
        /*002e*/ 	.short	(.L_13 - .L_12)
.L_12:
        /*0030*/ 	.word	0x00000000
        /*0034*/ 	.short	0x000c
        /*0036*/ 	.short	0x0040
        /*0038*/ 	.byte	0x00, 0xf4, 0x21, 0x00


	//----- nvinfo : EIATTR_KPARAM_INFO
	.align		4
.L_13:
        /*003c*/ 	.byte	0x04, 0x17
        /*003e*/ 	.short	(.L_15 - .L_14)
.L_14:
        /*0040*/ 	.word	0x00000000
        /*0044*/ 	.short	0x000b
        /*0046*/ 	.short	0x0038
        /*0048*/ 	.byte	0x00, 0xf0, 0x11, 0x00


	//----- nvinfo : EIATTR_KPARAM_INFO
	.align		4
.L_15:
        /*004c*/ 	.byte	0x04, 0x17
        /*004e*/ 	.short	(.L_17 - .L_16)
.L_16:
        /*0050*/ 	.word	0x00000000
        /*0054*/ 	.short	0x000a
        /*0056*/ 	.short	0x0034
        /*0058*/ 	.byte	0x00, 0xf0, 0x11, 0x00


	//----- nvinfo : EIATTR_KPARAM_INFO
	.align		4
.L_17:
        /*005c*/ 	.byte	0x04, 0x17
        /*005e*/ 	.short	(.L_19 - .L_18)
.L_18:
        /*0060*/ 	.word	0x00000000
        /*0064*/ 	.short	0x0009
        /*0066*/ 	.short	0x0030
        /*0068*/ 	.byte	0x00, 0xf0, 0x11, 0x00


	//----- nvinfo : EIATTR_KPARAM_INFO
	.align		4
.L_19:
        /*006c*/ 	.byte	0x04, 0x17
        /*006e*/ 	.short	(.L_21 - .L_20)
.L_20:
        /*0070*/ 	.word	0x00000000
        /*0074*/ 	.short	0x0008
        /*0076*/ 	.short	0x002c
        /*0078*/ 	.byte	0x00, 0xf0, 0x11, 0x00


	//----- nvinfo : EIATTR_KPARAM_INFO
	.align		4
.L_21:
        /*007c*/ 	.byte	0x04, 0x17
        /*007e*/ 	.short	(.L_23 - .L_22)
.L_22:
        /*0080*/ 	.word	0x00000000
        /*0084*/ 	.short	0x0007
        /*0086*/ 	.short	0x0028
        /*0088*/ 	.byte	0x00, 0xf0, 0x11, 0x00


	//----- nvinfo : EIATTR_KPARAM_INFO
	.align		4
.L_23:
        /*008c*/ 	.byte	0x04, 0x17
        /*008e*/ 	.short	(.L_25 - .L_24)
.L_24:
        /*0090*/ 	.word	0x00000000
        /*0094*/ 	.short	0x0006
        /*0096*/ 	.short	0x0024
        /*0098*/ 	.byte	0x00, 0xf0, 0x11, 0x00


	//----- nvinfo : EIATTR_KPARAM_INFO
	.align		4
.L_25:
        /*009c*/ 	.byte	0x04, 0x17
        /*009e*/ 	.short	(.L_27 - .L_26)
.L_26:
        /*00a0*/ 	.word	0x00000000
        /*00a4*/ 	.short	0x0005
        /*00a6*/ 	.short	0x0020
        /*00a8*/ 	.byte	0x00, 0xf0, 0x11, 0x00


	//----- nvinfo : EIATTR_KPARAM_INFO
	.align		4
.L_27:
        /*00ac*/ 	.byte	0x04, 0x17
        /*00ae*/ 	.short	(.L_29 - .L_28)
.L_28:
        /*00b0*/ 	.word	0x00000000
        /*00b4*/ 	.short	0x0004
        /*00b6*/ 	.short	0x001c
        /*00b8*/ 	.byte	0x00, 0xf0, 0x11, 0x00


	//----- nvinfo : EIATTR_KPARAM_INFO
	.align		4
.L_29:
        /*00bc*/ 	.byte	0x04, 0x17
        /*00be*/ 	.short	(.L_31 - .L_30)
.L_30:
        /*00c0*/ 	.word	0x00000000
        /*00c4*/ 	.short	0x0003
        /*00c6*/ 	.short	0x0018
        /*00c8*/ 	.byte	0x00, 0xf0, 0x11, 0x00


	//----- nvinfo : EIATTR_KPARAM_INFO
	.align		4
.L_31:
        /*00cc*/ 	.byte	0x04, 0x17
        /*00ce*/ 	.short	(.L_33 - .L_32)
.L_32:
        /*00d0*/ 	.word	0x00000000
        /*00d4*/ 	.short	0x0002
        /*00d6*/ 	.short	0x0010
        /*00d8*/ 	.byte	0x00, 0xf4, 0x21, 0x00


	//----- nvinfo : EIATTR_KPARAM_INFO
	.align		4
.L_33:
        /*00dc*/ 	.byte	0x04, 0x17
        /*00de*/ 	.short	(.L_35 - .L_34)
.L_34:
        /*00e0*/ 	.word	0x00000000
        /*00e4*/ 	.short	0x0001
        /*00e6*/ 	.short	0x0008
        /*00e8*/ 	.byte	0x00, 0xf4, 0x21, 0x00


	//----- nvinfo : EIATTR_KPARAM_INFO
	.align		4
.L_35:
        /*00ec*/ 	.byte	0x04, 0x17
        /*00ee*/ 	.short	(.L_37 - .L_36)
.L_36:
        /*00f0*/ 	.word	0x00000000
        /*00f4*/ 	.short	0x0000
        /*00f6*/ 	.short	0x0000
        /*00f8*/ 	.byte	0x00, 0xf4, 0x21, 0x00


	//----- nvinfo : EIATTR_MAXREG_COUNT
	.align		4
.L_37:
        /*00fc*/ 	.byte	0x03, 0x1b
        /*00fe*/ 	.short	0x00ff


	//----- nvinfo : EIATTR_NUM_BARRIERS
	.align		4
        /*0100*/ 	.byte	0x02, 0x4c
        /*0102*/ 	.byte	0x01
	.zero		1


	//----- nvinfo : EIATTR_ANNOTATIONS
	.align		4
        /*0104*/ 	.byte	0x04, 0x55
        /*0106*/ 	.short	(.L_39 - .L_38)


	//   ....[0]....
.L_38:
        /*0108*/ 	.word	0x00000001
        /*010c*/ 	.byte	0x50, 0x05, 0x00, 0x00, 0x01, 0x00, 0x00, 0x00, 0x60, 0x05, 0x00, 0x00, 0x01, 0x00, 0x00, 0x00
        /* <DEDUP_REMOVED lines=2664> */
        /*a79c*/ 	.byte	0x50, 0x28, 0x02, 0x00


	//----- nvinfo : EIATTR_MERCURY_ISA_VERSION
	.align		4
.L_39:
        /*a7a0*/ 	.byte	0x03, 0x5f
        /*a7a2*/ 	.short	0x0000


	//----- nvinfo : EIATTR_EXIT_INSTR_OFFSETS
	.align		4
        /*a7a4*/ 	.byte	0x04, 0x1c
        /*a7a6*/ 	.short	(.L_41 - .L_40)


	//   ....[0]....
.L_40:
        /*a7a8*/ 	.word	0x0005c900


	//   ....[1]....
        /*a7ac*/ 	.word	0x0005c930


	//----- nvinfo : EIATTR_REQNTID
	.align		4
.L_41:
        /*a7b0*/ 	.byte	0x04, 0x10
        /*a7b2*/ 	.short	(.L_43 - .L_42)
.L_42:
        /*a7b4*/ 	.word	0x00000080
        /*a7b8*/ 	.word	0x00000001
        /*a7bc*/ 	.word	0x00000001
.L_43:


//--------------------- .nv.callgraph             --------------------------
	.section	.nv.callgraph,"",@"SHT_CUDA_CALLGRAPH"
	.align	4
	.sectionentsize	8
	.align		4
        /*0000*/ 	.word	0x00000000
	.align		4
        /*0004*/ 	.word	0xffffffff
	.align		4
        /*0008*/ 	.word	0x00000000
	.align		4
        /*000c*/ 	.word	0xfffffffe
	.align		4
        /*0010*/ 	.word	0x00000000
	.align		4
        /*0014*/ 	.word	0xfffffffd
	.align		4
        /*0018*/ 	.word	0x00000000
	.align		4
        /*001c*/ 	.word	0xfffffffc


//--------------------- .nv.rel.action            --------------------------
	.section	.nv.rel.action,"",@"SHT_CUDA_RELOCINFO"
	.align	8
	.sectionentsize	8
        /*0000*/ 	.byte	0x73, 0x00, 0x00, 0x00, 0x00, 0x00, 0x00, 0x00, 0x00, 0x00, 0x00, 0x11, 0x25, 0x00, 0x05, 0x36


//--------------------- .nv.constant0.matmul_kernel --------------------------
	.section	.nv.constant0.matmul_kernel,"a",@progbits
	.sectionflags	@""
	.align	4
.nv.constant0.matmul_kernel:
	.zero		432


//--------------------- .text.matmul_kernel       --------------------------
	.section	.text.matmul_kernel,"ax",@progbits
	.sectioninfo	@"SHI_REGISTERS=32"
	.align	128
        .global         matmul_kernel
        .type           matmul_kernel,@function
        .size           matmul_kernel,(.L_x_5 - matmul_kernel)
        .other          matmul_kernel,@"STO_CUDA_ENTRY STV_DEFAULT"
matmul_kernel:
.text.matmul_kernel:
[----:B------:R-:W-:-:S03]  /*0000*/  IMAD.MOV.U32 R1, RZ, RZ, c[0x0][0x28] ;  /* 0x00000a00ff017624 */ /* 0x000fc600078e00ff */
[----:B------:R-:W-:Y:S01]  /*0010*/  IMAD.MOV.U32 R0, RZ, RZ, c[0x0][0x17c] ;  /* 0x00005f00ff007624 */ /* 0x000fe200078e00ff */
[----:B------:R-:W0:Y:S01]  /*0020*/  S2R R29, SR_TID.X ;  /* 0x00000000001d7919 */ /* 0x000e220000002100 */
[----:B------:R-:W-:Y:S01]  /*0030*/  IADD3 R1, R1, -0x3d18, RZ ;  /* 0xffffc2e801017810 */ /* 0x000fe20007ffe0ff */
[----:B------:R-:W-:Y:S02]  /*0040*/  UMOV UR7, 0x1f ;  /* 0x0000001f00077882 */ /* 0x000fe40000000000 */
[----:B------:R-:W-:Y:S01]  /*0050*/  IADD3 R0, R0, 0xff, RZ ;  /* 0x000000ff00007810 */ /* 0x000fe20007ffe0ff */
[----:B------:R-:W-:Y:S02]  /*0060*/  ULDC UR6, c[0x0][0x180] ;  /* 0x0000600000067ab9 */ /* 0x000fe40000000800 */
[----:B------:R-:W-:Y:S01]  /*0070*/  UIADD3 UR6, UR7, UR6, URZ ;  /* 0x0000000607067290 */ /* 0x000fe2000fffe03f */
[----:B------:R-:W-:Y:S01]  /*0080*/  SHF.R.S32.HI R3, RZ, 0x1f, R0 ;  /* 0x0000001fff037819 */ /* 0x000fe20000011400 */
[----:B------:R-:W-:-:S02]  /*0090*/  ULDC.64 UR10, c[0x0][0x118] ;  /* 0x00004600000a7ab9 */ /* 0x000fc40000000a00 */
[----:B------:R-:W-:Y:S01]  /*00a0*/  UISETP.GT.AND UP0, UPT, UR6, 0x1f, UPT ;  /* 0x0000001f0600788c */ /* 0x000fe2000bf04270 */
[----:B------:R-:W-:-:S04]  /*00b0*/  LEA.HI R3, R3, R0, RZ, 0x8 ;  /* 0x0000000003037211 */ /* 0x000fc800078f40ff */
[----:B------:R-:W-:Y:S02]  /*00c0*/  SHF.R.S32.HI R0, RZ, 0x8, R3 ;  /* 0x00000008ff007819 */ /* 0x000fe40000011403 */
[----:B------:R-:W1:Y:S03]  /*00d0*/  S2R R3, SR_CTAID.X ;  /* 0x0000000000037919 */ /* 0x000e660000002500 */
[----:B------:R-:W-:Y:S01]  /*00e0*/  IMAD.SHL.U32 R0, R0, 0x4, RZ ;  /* 0x0000000400007824 */ /* 0x000fe200078e00ff */
[----:B0-----:R-:W-:-:S04]  /*00f0*/  LOP3.LUT R12, R29, 0x7f, RZ, 0xc0, !PT ;  /* 0x0000007f1d0c7812 */ /* 0x001fc800078ec0ff */
[-C--:B------:R-:W-:Y:S02]  /*0100*/  IABS R7, R0.reuse ;  /* 0x0000000000077213 */ /* 0x080fe40000000000 */
[----:B------:R-:W-:Y:S02]  /*0110*/  IABS R10, R0 ;  /* 0x00000000000a7213 */ /* 0x000fe40000000000 */
[----:B------:R-:W0:Y:S01]  /*0120*/  I2F.RP R2, R7 ;  /* 0x0000000700027306 */ /* 0x000e220000209400 */
[----:B-1----:R-:W-:-:S07]  /*0130*/  IABS R8, R3 ;  /* 0x0000000300087213 */ /* 0x002fce0000000000 */
[----:B0-----:R-:W0:Y:S02]  /*0140*/  MUFU.RCP R2, R2 ;  /* 0x0000000200027308 */ /* 0x001e240000001000 */
[----:B0-----:R-:W-:Y:S01]  /*0150*/  IADD3 R4, R2, 0xffffffe, RZ ;  /* 0x0ffffffe02047810 */ /* 0x001fe20007ffe0ff */
[----:B------:R-:W-:-:S05]  /*0160*/  IMAD.MOV R2, RZ, RZ, -R10 ;  /* 0x000000ffff027224 */ /* 0x000fca00078e0a0a */
[----:B------:R0:W1:Y:S02]  /*0170*/  F2I.FTZ.U32.TRUNC.NTZ R5, R4 ;  /* 0x0000000400057305 */ /* 0x000064000021f000 */
[----:B0-----:R-:W-:Y:S02]  /*0180*/  IMAD.MOV.U32 R4, RZ, RZ, RZ ;  /* 0x000000ffff047224 */ /* 0x001fe400078e00ff */
[----:B-1----:R-:W-:-:S04]  /*0190*/  IMAD.MOV R6, RZ, RZ, -R5 ;  /* 0x000000ffff067224 */ /* 0x002fc800078e0a05 */
[----:B------:R-:W-:Y:S02]  /*01a0*/  IMAD R9, R6, R7, RZ ;  /* 0x0000000706097224 */ /* 0x000fe400078e02ff */
[----:B------:R-:W-:Y:S02]  /*01b0*/  IMAD.MOV.U32 R6, RZ, RZ, R8 ;  /* 0x000000ffff067224 */ /* 0x000fe400078e0008 */
[----:B------:R-:W-:-:S06]  /*01c0*/  IMAD.HI.U32 R5, R5, R9, R4 ;  /* 0x0000000905057227 */ /* 0x000fcc00078e0004 */
[----:B------:R-:W-:-:S04]  /*01d0*/  IMAD.HI.U32 R5, R5, R6, RZ ;  /* 0x0000000605057227 */ /* 0x000fc800078e00ff */
[----:B------:R-:W-:-:S05]  /*01e0*/  IMAD R2, R5, R2, R6 ;  /* 0x0000000205027224 */ /* 0x000fca00078e0206 */
[----:B------:R-:W-:-:S13]  /*01f0*/  ISETP.GT.U32.AND P1, PT, R7, R2, PT ;  /* 0x000000020700720c */ /* 0x000fda0003f24070 */
[----:B------:R-:W-:Y:S01]  /*0200*/  @!P1 IMAD.IADD R2, R2, 0x1, -R7 ;  /* 0x0000000102029824 */ /* 0x000fe200078e0a07 */
[----:B------:R-:W-:Y:S02]  /*0210*/  @!P1 IADD3 R5, R5, 0x1, RZ ;  /* 0x0000000105059810 */ /* 0x000fe40007ffe0ff */
[----:B------:R-:W-:Y:S02]  /*0220*/  ISETP.NE.AND P1, PT, R0, RZ, PT ;  /* 0x000000ff0000720c */ /* 0x000fe40003f25270 */
[----:B------:R-:W-:Y:S02]  /*0230*/  ISETP.GE.U32.AND P0, PT, R2, R7, PT ;  /* 0x000000070200720c */ /* 0x000fe40003f06070 */
[----:B------:R-:W-:-:S04]  /*0240*/  LOP3.LUT R2, R3, R0, RZ, 0x3c, !PT ;  /* 0x0000000003027212 */ /* 0x000fc800078e3cff */
[----:B------:R-:W-:Y:S01]  /*0250*/  ISETP.GE.AND P2, PT, R2, RZ, PT ;  /* 0x000000ff0200720c */ /* 0x000fe20003f46270 */
[----:B------:R-:W-:-:S05]  /*0260*/  IMAD.MOV.U32 R2, RZ, RZ, c[0x0][0x178] ;  /* 0x00005e00ff027624 */ /* 0x000fca00078e00ff */
[----:B------:R-:W-:Y:S02]  /*0270*/  IADD3 R2, R2, 0x1ff, RZ ;  /* 0x000001ff02027810 */ /* 0x000fe40007ffe0ff */
[----:B------:R-:W-:-:S05]  /*0280*/  @P0 IADD3 R5, R5, 0x1, RZ ;  /* 0x0000000105050810 */ /* 0x000fca0007ffe0ff */
[----:B------:R-:W-:Y:S01]  /*0290*/  IMAD.MOV.U32 R4, RZ, RZ, R5 ;  /* 0x000000ffff047224 */ /* 0x000fe200078e0005 */
[----:B------:R-:W-:-:S03]  /*02a0*/  SHF.R.S32.HI R5, RZ, 0x1f, R2 ;  /* 0x0000001fff057819 */ /* 0x000fc60000011402 */
[----:B------:R-:W-:Y:S01]  /*02b0*/  @!P2 IMAD.MOV R4, RZ, RZ, -R4 ;  /* 0x000000ffff04a224 */ /* 0x000fe200078e0a04 */
[----:B------:R-:W-:Y:S02]  /*02c0*/  @!P1 LOP3.LUT R4, RZ, R0, RZ, 0x33, !PT ;  /* 0x00000000ff049212 */ /* 0x000fe400078e33ff */
[----:B------:R-:W-:-:S03]  /*02d0*/  LEA.HI R5, R5, R2, RZ, 0x9 ;  /* 0x0000000205057211 */ /* 0x000fc600078f48ff */
[----:B------:R-:W-:Y:S02]  /*02e0*/  IMAD.SHL.U32 R2, R4, 0x4, RZ ;  /* 0x0000000404027824 */ /* 0x000fe400078e00ff */
[----:B------:R-:W-:-:S03]  /*02f0*/  IMAD.MOV R4, RZ, RZ, -R4 ;  /* 0x000000ffff047224 */ /* 0x000fc600078e0a04 */
[----:B------:R-:W-:Y:S01]  /*0300*/  LEA.HI.SX32 R5, R5, -R2, 0x17 ;  /* 0x8000000205057211 */ /* 0x000fe200078fbaff */
[----:B------:R-:W-:Y:S02]  /*0310*/  IMAD R11, R0, R4, R3 ;  /* 0x00000004000b7224 */ /* 0x000fe400078e0203 */
[----:B------:R-:W-:Y:S01]  /*0320*/  IMAD.MOV.U32 R4, RZ, RZ, RZ ;  /* 0x000000ffff047224 */ /* 0x000fe200078e00ff */
[----:B------:R-:W-:-:S04]  /*0330*/  IMNMX R8, R5, 0x4, PT ;  /* 0x0000000405087817 */ /* 0x000fc80003800200 */
[----:B------:R-:W-:-:S04]  /*0340*/  IABS R7, R8 ;  /* 0x0000000800077213 */ /* 0x000fc80000000000 */
[----:B------:R-:W0:Y:S08]  /*0350*/  I2F.RP R6, R7 ;  /* 0x0000000700067306 */ /* 0x000e300000209400 */
[----:B0-----:R-:W0:Y:S02]  /*0360*/  MUFU.RCP R6, R6 ;  /* 0x0000000600067308 */ /* 0x001e240000001000 */
[----:B0-----:R-:W-:-:S06]  /*0370*/  IADD3 R5, R6, 0xffffffe, RZ ;  /* 0x0ffffffe06057810 */ /* 0x001fcc0007ffe0ff */
[----:B------:R-:W0:Y:S02]  /*0380*/  F2I.FTZ.U32.TRUNC.NTZ R5, R5 ;  /* 0x0000000500057305 */ /* 0x000e24000021f000 */
[----:B0-----:R-:W-:-:S04]  /*0390*/  IMAD.MOV R9, RZ, RZ, -R5 ;  /* 0x000000ffff097224 */ /* 0x001fc800078e0a05 */
[----:B------:R-:W-:Y:S01]  /*03a0*/  IMAD.MOV.U32 R0, RZ, RZ, R9 ;  /* 0x000000ffff007224 */ /* 0x000fe200078e0009 */
[----:B------:R-:W-:-:S03]  /*03b0*/  IABS R9, R11 ;  /* 0x0000000b00097213 */ /* 0x000fc60000000000 */
[----:B------:R-:W-:Y:S01]  /*03c0*/  IMAD R3, R0, R7, RZ ;  /* 0x0000000700037224 */ /* 0x000fe200078e02ff */
[----:B------:R-:W-:-:S03]  /*03d0*/  IABS R0, R8 ;  /* 0x0000000800007213 */ /* 0x000fc60000000000 */
[----:B------:R-:W-:-:S04]  /*03e0*/  IMAD.HI.U32 R4, R5, R3, R4 ;  /* 0x0000000305047227 */ /* 0x000fc800078e0004 */
[----:B------:R-:W-:Y:S02]  /*03f0*/  IMAD.MOV R0, RZ, RZ, -R0 ;  /* 0x000000ffff007224 */ /* 0x000fe400078e0a00 */
        /* <DEDUP_REMOVED lines=8> */
[----:B------:R-:W-:-:S07]  /*0480*/  ISETP.GE.AND P2, PT, R0, RZ, PT ;  /* 0x000000ff0000720c */ /* 0x000fce0003f46270 */
[----:B------:R-:W-:Y:S02]  /*0490*/  @P0 IADD3 R4, R4, 0x1, RZ ;  /* 0x0000000104040810 */ /* 0x000fe40007ffe0ff */
[----:B------:R-:W-:-:S04]  /*04a0*/  PLOP3.LUT P0, PT, PT, PT, UP0, 0x80, 0x0 ;  /* 0x000000000000781c */ /* 0x000fc80003f0f008 */
[----:B------:R-:W-:Y:S01]  /*04b0*/  @!P2 IMAD.MOV R4, RZ, RZ, -R4 ;  /* 0x000000ffff04a224 */ /* 0x000fe200078e0a04 */
[----:B------:R-:W-:-:S05]  /*04c0*/  @!P1 LOP3.LUT R4, RZ, R8, RZ, 0x33, !PT ;  /* 0x00000008ff049212 */ /* 0x000fca00078e33ff */
[----:B------:R-:W-:-:S04]  /*04d0*/  IMAD.MOV R3, RZ, RZ, -R4 ;  /* 0x000000ffff037224 */ /* 0x000fc800078e0a04 */
[----:B------:R-:W-:-:S04]  /*04e0*/  IMAD R3, R8, R3, R11 ;  /* 0x0000000308037224 */ /* 0x000fc800078e020b */
[----:B------:R-:W-:-:S04]  /*04f0*/  IMAD.IADD R3, R2, 0x1, R3 ;  /* 0x0000000102037824 */ /* 0x000fc800078e0203 */
[----:B------:R-:W-:Y:S02]  /*0500*/  IMAD R28, R3, 0x200, R12 ;  /* 0x00000200031c7824 */ /* 0x000fe400078e020c */
[----:B------:R-:W-:-:S03]  /*0510*/  IMAD.SHL.U32 R3, R4, 0x100, RZ ;  /* 0x0000010004037824 */ /* 0x000fc600078e00ff */
[C---:B------:R-:W-:Y:S02]  /*0520*/  IADD3 R0, R28.reuse, 0x80, RZ ;  /* 0x000000801c007810 */ /* 0x040fe40007ffe0ff */
[C---:B------:R-:W-:Y:S02]  /*0530*/  IADD3 R4, R28.reuse, 0x180, RZ ;  /* 0x000001801c047810 */ /* 0x040fe40007ffe0ff */
[----:B------:R-:W-:Y:S01]  /*0540*/  IADD3 R2, R28, 0x100, RZ ;  /* 0x000001001c027810 */ /* 0x000fe20007ffe0ff */
[----:B------:R0:W-:Y:S04]  /*0550*/  STL [R1+0x10d8], R0 ;  /* 0x0010d80001007387 */ /* 0x0001e80000100800 */
[----:B------:R0:W-:Y:S04]  /*0560*/  STL [R1+0x10e0], R4 ;  /* 0x0010e00401007387 */ /* 0x0001e80000100800 */
[----:B------:R0:W-:Y:S01]  /*0570*/  STL [R1+0x10dc], R2 ;  /* 0x0010dc0201007387 */ /* 0x0001e20000100800 */
[----:B------:R-:W-:Y:S05]  /*0580*/  @P0 BRA `(.L_x_0) ;  /* 0x00001f7000000947 */ /* 0x000fea0003800000 */
[----:B0-----:R-:W-:Y:S01]  /*0590*/  IMAD.SHL.U32 R0, R29, 0x200, RZ ;  /* 0x000002001d007824 */ /* 0x001fe200078e00ff */
[----:B------:R-:W-:Y:S01]  /*05a0*/  CS2R R24, SRZ ;  /* 0x0000000000187805 */ /* 0x000fe2000001ff00 */
[----:B------:R-:W-:Y:S01]  /*05b0*/  CS2R R26, SRZ ;  /* 0x00000000001a7805 */ /* 0x000fe2000001ff00 */
[----:B------:R-:W-:Y:S01]  /*05c0*/  CS2R R20, SRZ ;  /* 0x0000000000147805 */ /* 0x000fe2000001ff00 */
[----:B------:R-:W-:Y:S01]  /*05d0*/  CS2R R22, SRZ ;  /* 0x0000000000167805 */ /* 0x000fe2000001ff00 */
[----:B------:R0:W-:Y:S01]  /*05e0*/  STL [R1+0x1860], R0 ;  /* 0x0018600001007387 */ /* 0x0001e20000100800 */
[----:B------:R-:W-:Y:S01]  /*05f0*/  CS2R R16, SRZ ;  /* 0x0000000000107805 */ /* 0x000fe2000001ff00 */
[----:B------:R-:W-:Y:S01]  /*0600*/  CS2R R18, SRZ ;  /* 0x0000000000127805 */ /* 0x000fe2000001ff00 */
[----:B------:R-:W-:Y:S01]  /*0610*/  CS2R R12, SRZ ;  /* 0x00000000000c7805 */ /* 0x000fe2000001ff00 */
[----:B------:R0:W-:Y:S01]  /*0620*/  STL [R1], RZ ;  /* 0x000000ff01007387 */ /* 0x0001e20000100800 */
[----:B------:R-:W-:Y:S01]  /*0630*/  CS2R R14, SRZ ;  /* 0x00000000000e7805 */ /* 0x000fe2000001ff00 */
[----:B------:R-:W-:Y:S01]  /*0640*/  CS2R R8, SRZ ;  /* 0x0000000000087805 */ /* 0x000fe2000001ff00 */
[----:B------:R-:W-:Y:S01]  /*0650*/  CS2R R10, SRZ ;  /* 0x00000000000a7805 */ /* 0x000fe2000001ff00 */
[----:B------:R0:W-:Y:S01]  /*0660*/  STL [R1+0x4], RZ ;  /* 0x000004ff01007387 */ /* 0x0001e20000100800 */
[----:B------:R-:W-:Y:S01]  /*0670*/  CS2R R4, SRZ ;  /* 0x0000000000047805 */ /* 0x000fe2000001ff00 */
[----:B------:R-:W-:-:S02]  /*0680*/  CS2R R6, SRZ ;  /* 0x0000000000067805 */ /* 0x000fc4000001ff00 */
[----:B------:R0:W-:Y:S04]  /*0690*/  STL [R1+0x8], RZ ;  /* 0x000008ff01007387 */ /* 0x0001e80000100800 */
        /* <DEDUP_REMOVED lines=484> */
[----:B------:R0:W-:Y:S01]  /*24e0*/  STL [R1+0x123c], RZ ;  /* 0x00123cff01007387 */ /* 0x0001e20000100800 */
[----:B------:R-:W-:Y:S05]  /*24f0*/  BRA `(.L_x_1) ;  /* 0x0004116000007947 */ /* 0x000fea0003800000 */
.L_x_0:
[----:B------:R-:W2:Y:S01]  /*2500*/  LDL R21, [R1+0x10e0] ;  /* 0x0010e00001157983 */ /* 0x000ea20000100800 */
[----:B0-----:R-:W-:Y:S01]  /*2510*/  IABS R4, c[0x0][0x178] ;  /* 0x00005e0000047a13 */ /* 0x001fe20000000000 */
[----:B------:R-:W-:Y:S01]  /*2520*/  IMAD.MOV.U32 R22, RZ, RZ, R2 ;  /* 0x000000ffff167224 */ /* 0x000fe200078e0002 */
[----:B------:R-:W-:Y:S01]  /*2530*/  IABS R23, c[0x0][0x17c] ;  /* 0x00005f0000177a13 */ /* 0x000fe20000000000 */
[----:B------:R-:W-:Y:S01]  /*2540*/  IMAD.MOV.U32 R18, RZ, RZ, R0 ;  /* 0x000000ffff127224 */ /* 0x000fe200078e0000 */
[----:B------:R-:W0:Y:S01]  /*2550*/  I2F.RP R2, R4 ;  /* 0x0000000400027306 */ /* 0x000e220000209400 */
[----:B------:R-:W-:Y:S01]  /*2560*/  IABS R13, R28 ;  /* 0x0000001c000d7213 */ /* 0x000fe20000000000 */
[----:B------:R1:W-:Y:S01]  /*2570*/  STL [R1+0x1864], R28 ;  /* 0x0018641c01007387 */ /* 0x0003e20000100800 */
[----:B------:R-:W-:Y:S01]  /*2580*/  IABS R17, R22 ;  /* 0x0000001600117213 */ /* 0x000fe20000000000 */
[----:B------:R-:W-:Y:S01]  /*2590*/  ULDC.64 UR4, c[0x0][0x188] ;  /* 0x0000620000047ab9 */ /* 0x000fe20000000a00 */
[----:B------:R-:W-:-:S03]  /*25a0*/  IABS R15, R18 ;  /* 0x00000012000f7213 */ /* 0x000fc60000000000 */
[----:B------:R-:W3:Y:S08]  /*25b0*/  I2F.RP R0, R23 ;  /* 0x0000001700007306 */ /* 0x000ef00000209400 */
[----:B0-----:R-:W0:Y:S08]  /*25c0*/  MUFU.RCP R2, R2 ;  /* 0x0000000200027308 */ /* 0x001e300000001000 */
[----:B---3--:R-:W3:Y:S01]  /*25d0*/  MUFU.RCP R0, R0 ;  /* 0x0000000000007308 */ /* 0x008ee20000001000 */
[----:B0-----:R-:W-:-:S07]  /*25e0*/  IADD3 R8, R2, 0xffffffe, RZ ;  /* 0x0ffffffe02087810 */ /* 0x001fce0007ffe0ff */
[----:B------:R0:W4:Y:S01]  /*25f0*/  F2I.FTZ.U32.TRUNC.NTZ R9, R8 ;  /* 0x0000000800097305 */ /* 0x000122000021f000 */
[----:B---3--:R-:W-:-:S07]  /*2600*/  IADD3 R6, R0, 0xffffffe, RZ ;  /* 0x0ffffffe00067810 */ /* 0x008fce0007ffe0ff */
[----:B------:R3:W1:Y:S01]  /*2610*/  F2I.FTZ.U32.TRUNC.NTZ R7, R6 ;  /* 0x0000000600077305 */ /* 0x000662000021f000 */
[----:B0-----:R-:W-:Y:S02]  /*2620*/  IMAD.MOV.U32 R8, RZ, RZ, RZ ;  /* 0x000000ffff087224 */ /* 0x001fe400078e00ff */
[----:B----4-:R-:W-:Y:S02]  /*2630*/  IMAD.MOV R5, RZ, RZ, -R9 ;  /* 0x000000ffff057224 */ /* 0x010fe400078e0a09 */
[----:B---3--:R-:W-:Y:S02]  /*2640*/  IMAD.MOV.U32 R6, RZ, RZ, RZ ;  /* 0x000000ffff067224 */ /* 0x008fe400078e00ff */
[----:B------:R-:W-:Y:S02]  /*2650*/  IMAD R5, R5, R4, RZ ;  /* 0x0000000405057224 */ /* 0x000fe400078e02ff */
[----:B-1----:R-:W-:Y:S02]  /*2660*/  IMAD.MOV R2, RZ, RZ, -R7 ;  /* 0x000000ffff027224 */ /* 0x002fe400078e0a07 */
[----:B------:R-:W-:Y:S01]  /*2670*/  IMAD.HI.U32 R0, R9, R5, R8 ;  /* 0x0000000509007227 */ /* 0x000fe200078e0008 */
[----:B------:R-:W-:-:S03]  /*2680*/  SHF.R.U32.HI R9, RZ, 0x5, R29 ;  /* 0x00000005ff097819 */ /* 0x000fc6000001161d */
[----:B------:R-:W-:Y:S02]  /*2690*/  IMAD R5, R2, R23, RZ ;  /* 0x0000001702057224 */ /* 0x000fe400078e02ff */
[----:B------:R-:W-:-:S04]  /*26a0*/  IMAD.HI.U32 R8, R0, R13, RZ ;  /* 0x0000000d00087227 */ /* 0x000fc800078e00ff */
[----:B------:R-:W-:-:S04]  /*26b0*/  IMAD.HI.U32 R5, R7, R5, R6 ;  /* 0x0000000507057227 */ /* 0x000fc800078e0006 */
[----:B------:R-:W-:-:S04]  /*26c0*/  IMAD.HI.U32 R6, R0, R17, RZ ;  /* 0x0000001100067227 */ /* 0x000fc800078e00ff */
[----:B------:R-:W-:Y:S02]  /*26d0*/  IMAD.MOV R6, RZ, RZ, -R6 ;  /* 0x000000ffff067224 */ /* 0x000fe400078e0a06 */
[----:B------:R-:W-:Y:S02]  /*26e0*/  IMAD.MOV R8, RZ, RZ, -R8 ;  /* 0x000000ffff087224 */ /* 0x000fe400078e0a08 */
[----:B------:R-:W-:Y:S02]  /*26f0*/  IMAD R17, R4, R6, R17 ;  /* 0x0000000604117224 */ /* 0x000fe400078e0211 */
[----:B------:R-:W-:-:S03]  /*2700*/  IMAD.HI.U32 R7, R0, R15, RZ ;  /* 0x0000000f00077227 */ /* 0x000fc600078e00ff */
[C---:B------:R-:W-:Y:S01]  /*2710*/  ISETP.GT.U32.AND P1, PT, R4.reuse, R17, PT ;  /* 0x000000110400720c */ /* 0x040fe20003f24070 */
[----:B------:R-:W-:Y:S02]  /*2720*/  IMAD R13, R4, R8, R13 ;  /* 0x00000008040d7224 */ /* 0x000fe400078e020d */
[----:B------:R-:W-:-:S03]  /*2730*/  IMAD.MOV R7, RZ, RZ, -R7 ;  /* 0x000000ffff077224 */ /* 0x000fc600078e0a07 */
[C---:B------:R-:W-:Y:S01]  /*2740*/  ISETP.GT.U32.AND P3, PT, R4.reuse, R13, PT ;  /* 0x0000000d0400720c */ /* 0x040fe20003f64070 */
[----:B------:R-:W-:-:S05]  /*2750*/  IMAD R15, R4, R7, R15 ;  /* 0x00000007040f7224 */ /* 0x000fca00078e020f */
[----:B------:R-:W-:Y:S01]  /*2760*/  ISETP.GT.U32.AND P2, PT, R4, R15, PT ;  /* 0x0000000f0400720c */ /* 0x000fe20003f44070 */
[----:B------:R-:W-:-:S06]  /*2770*/  @!P1 IMAD.IADD R17, R17, 0x1, -R4 ;  /* 0x0000000111119824 */ /* 0x000fcc00078e0a04 */
[----:B------:R-:W-:Y:S01]  /*2780*/  @!P3 IMAD.IADD R13, R13, 0x1, -R4 ;  /* 0x000000010d0db824 */ /* 0x000fe200078e0a04 */
[----:B------:R-:W-:-:S04]  /*2790*/  ISETP.GT.U32.AND P3, PT, R4, R17, PT ;  /* 0x000000110400720c */ /* 0x000fc80003f64070 */
[----:B------:R-:W-:Y:S01]  /*27a0*/  ISETP.GT.U32.AND P5, PT, R4, R13, PT ;  /* 0x0000000d0400720c */ /* 0x000fe20003fa4070 */
[----:B------:R-:W-:-:S05]  /*27b0*/  @!P2 IMAD.IADD R15, R15, 0x1, -R4 ;  /* 0x000000010f0fa824 */ /* 0x000fca00078e0a04 */
[----:B------:R-:W-:-:S03]  /*27c0*/  ISETP.GT.U32.AND P4, PT, R4, R15, PT ;  /* 0x0000000f0400720c */ /* 0x000fc60003f84070 */
[----:B------:R-:W-:Y:S01]  /*27d0*/  @!P3 IMAD.IADD R17, R17, 0x1, -R4 ;  /* 0x000000011111b824 */ /* 0x000fe200078e0a04 */
[----:B------:R-:W-:-:S03]  /*27e0*/  ISETP.GE.AND P3, PT, R22, RZ, PT ;  /* 0x000000ff1600720c */ /* 0x000fc60003f66270 */
[----:B------:R-:W-:-:S06]  /*27f0*/  @!P5 IMAD.IADD R13, R13, 0x1, -R4 ;  /* 0x000000010d0dd824 */ /* 0x000fcc00078e0a04 */
[----:B------:R-:W-:Y:S01]  /*2800*/  @!P4 IMAD.IADD R15, R15, 0x1, -R4 ;  /* 0x000000010f0fc824 */ /* 0x000fe200078e0a04 */
[----:B------:R-:W-:-:S03]  /*2810*/  ISETP.GE.AND P4, PT, R28, RZ, PT ;  /* 0x000000ff1c00720c */ /* 0x000fc60003f86270 */
[----:B------:R-:W-:-:S10]  /*2820*/  @!P3 IMAD.MOV R17, RZ, RZ, -R17 ;  /* 0x000000ffff11b224 */ /* 0x000fd400078e0a11 */
[----:B------:R-:W-:Y:S01]  /*2830*/  @!P4 IMAD.MOV R13, RZ, RZ, -R13 ;  /* 0x000000ffff0dc224 */ /* 0x000fe200078e0a0d */
[----:B--2---:R-:W-:Y:S02]  /*2840*/  IABS R19, R21 ;  /* 0x0000001500137213 */ /* 0x004fe40000000000 */
[----:B------:R-:W-:-:S03]  /*2850*/  ISETP.GE.AND P1, PT, R21, RZ, PT ;  /* 0x000000ff1500720c */ /* 0x000fc60003f26270 */
[----:B------:R-:W-:Y:S01]  /*2860*/  IMAD.HI.U32 R2, R0, R19, RZ ;  /* 0x0000001300027227 */ /* 0x000fe200078e00ff */
[----:B------:R-:W-:-:S03]  /*2870*/  SGXT.U32 R0, R9, 0x2 ;  /* 0x000000020900781a */ /* 0x000fc60000000000 */
[----:B------:R-:W-:Y:S01]  /*2880*/  IMAD.MOV R2, RZ, RZ, -R2 ;  /* 0x000000ffff027224 */ /* 0x000fe200078e0a02 */
[----:B------:R-:W-:-:S03]  /*2890*/  LOP3.LUT R0, R3, R0, RZ, 0xfc, !PT ;  /* 0x0000000003007212 */ /* 0x000fc600078efcff */
[----:B------:R-:W-:Y:S01]  /*28a0*/  IMAD R19, R4, R2, R19 ;  /* 0x0000000204137224 */ /* 0x000fe200078e0213 */
[C---:B------:R-:W-:Y:S02]  /*28b0*/  LOP3.LUT R10, R0.reuse, 0xf8, RZ, 0xfc, !PT ;  /* 0x000000f8000a7812 */ /* 0x040fe400078efcff */
[----:B------:R-:W-:Y:S02]  /*28c0*/  LOP3.LUT R16, R0, 0xf4, RZ, 0xfc, !PT ;  /* 0x000000f400107812 */ /* 0x000fe400078efcff */
[----:B------:R-:W-:Y:S02]  /*28d0*/  ISETP.GT.U32.AND P0, PT, R4, R19, PT ;  /* 0x000000130400720c */ /* 0x000fe40003f04070 */
[----:B------:R-:W-:Y:S02]  /*28e0*/  IABS R2, R10 ;  /* 0x0000000a00027213 */ /* 0x000fe40000000000 */
[----:B------:R-:W-:Y:S02]  /*28f0*/  IABS R8, R16 ;  /* 0x0000001000087213 */ /* 0x000fe40000000000 */
[C---:B------:R-:W-:Y:S01]  /*2900*/  LOP3.LUT R11, R0.reuse, 0xec, RZ, 0xfc, !PT ;  /* 0x000000ec000b7812 */ /* 0x040fe200078efcff */
[----:B------:R-:W-:Y:S01]  /*2910*/  IMAD.HI.U32 R7, R5, R2, RZ ;  /* 0x0000000205077227 */ /* 0x000fe200078e00ff */
[----:B------:R-:W-:-:S02]  /*2920*/  LOP3.LUT R12, R0, 0xf0, RZ, 0xfc, !PT ;  /* 0x000000f0000c7812 */ /* 0x000fc400078efcff */
[----:B------:R-:W-:Y:S01]  /*2930*/  IABS R26, R11 ;  /* 0x0000000b001a7213 */ /* 0x000fe20000000000 */
[----:B------:R-:W-:Y:S01]  /*2940*/  IMAD.MOV R7, RZ, RZ, -R7 ;  /* 0x000000ffff077224 */ /* 0x000fe200078e0a07 */
[----:B------:R-:W-:Y:S01]  /*2950*/  IABS R6, R12 ;  /* 0x0000000c00067213 */ /* 0x000fe20000000000 */
[----:B------:R-:W-:Y:S01]  /*2960*/  @!P0 IMAD.IADD R19, R19, 0x1, -R4 ;  /* 0x0000000113138824 */ /* 0x000fe200078e0a04 */
[----:B------:R-:W-:Y:S01]  /*2970*/  ISETP.GE.AND P6, PT, R10, RZ, PT ;  /* 0x000000ff0a00720c */ /* 0x000fe20003fc6270 */
[----:B------:R-:W-:Y:S01]  /*2980*/  IMAD.HI.U32 R9, R5, R8, RZ ;  /* 0x0000000805097227 */ /* 0x000fe200078e00ff */
[----:B------:R-:W-:Y:S02]  /*2990*/  ISETP.GE.AND P2, PT, R16, RZ, PT ;  /* 0x000000ff1000720c */ /* 0x000fe40003f46270 */
[----:B------:R-:W-:Y:S01]  /*29a0*/  ISETP.GT.U32.AND P0, PT, R4, R19, PT ;  /* 0x000000130400720c */ /* 0x000fe20003f04070 */
[----:B------:R-:W-:Y:S01]  /*29b0*/  IMAD R2, R23, R7, R2 ;  /* 0x0000000717027224 */ /* 0x000fe200078e0202 */
[----:B------:R-:W-:Y:S01]  /*29c0*/  LOP3.LUT R24, R0, 0xc, RZ, 0xfc, !PT ;  /* 0x0000000c00187812 */ /* 0x000fe200078efcff */
[----:B------:R-:W-:-:S02]  /*29d0*/  IMAD.MOV R9, RZ, RZ, -R9 ;  /* 0x000000ffff097224 */ /* 0x000fc400078e0a09 */
[----:B------:R-:W-:Y:S01]  /*29e0*/  IMAD.HI.U32 R14, R5, R26, RZ ;  /* 0x0000001a050e7227 */ /* 0x000fe200078e00ff */
[----:B------:R-:W-:-:S03]  /*29f0*/  ISETP.GT.U32.AND P5, PT, R23, R2, PT ;  /* 0x000000021700720c */ /* 0x000fc60003fa4070 */
[----:B------:R-:W-:Y:S01]  /*2a00*/  IMAD R29, R23, R9, R8 ;  /* 0x00000009171d7224 */ /* 0x000fe200078e0208 */
[----:B------:R-:W-:Y:S01]  /*2a10*/  LOP3.LUT R9, R0, 0xe8, RZ, 0xfc, !PT ;  /* 0x000000e800097812 */ /* 0x000fe200078efcff */
[----:B------:R-:W-:Y:S01]  /*2a20*/  IMAD.HI.U32 R10, R5, R6, RZ ;  /* 0x00000006050a7227 */ /* 0x000fe200078e00ff */
[----:B------:R-:W-:Y:S02]  /*2a30*/  LOP3.LUT R8, RZ, c[0x0][0x178], RZ, 0x33, !PT ;  /* 0x00005e00ff087a12 */ /* 0x000fe400078e33ff */
[----:B------:R-:W-:Y:S01]  /*2a40*/  ISETP.GT.U32.AND P3, PT, R23, R29, PT ;  /* 0x0000001d1700720c */ /* 0x000fe20003f64070 */
[----:B------:R-:W-:Y:S01]  /*2a50*/  @!P0 IMAD.IADD R19, R19, 0x1, -R4 ;  /* 0x0000000113138824 */ /* 0x000fe200078e0a04 */
[----:B------:R-:W-:Y:S01]  /*2a60*/  ISETP.GE.AND P0, PT, R18, RZ, PT ;  /* 0x000000ff1200720c */ /* 0x000fe20003f06270 */
[----:B------:R-:W-:Y:S02]  /*2a70*/  IMAD.MOV R14, RZ, RZ, -R14 ;  /* 0x000000ffff0e7224 */ /* 0x000fe400078e0a0e */
[----:B------:R-:W-:-:S02]  /*2a80*/  IMAD.MOV R10, RZ, RZ, -R10 ;  /* 0x000000ffff0a7224 */ /* 0x000fc400078e0a0a */
[C---:B------:R-:W-:Y:S02]  /*2a90*/  IMAD R26, R23.reuse, R14, R26 ;  /* 0x0000000e171a7224 */ /* 0x040fe400078e021a */
[----:B------:R-:W-:Y:S02]  /*2aa0*/  @!P5 IMAD.IADD R2, R2, 0x1, -R23 ;  /* 0x000000010202d824 */ /* 0x000fe400078e0a17 */
[C---:B------:R-:W-:Y:S01]  /*2ab0*/  IMAD R27, R23.reuse, R10, R6 ;  /* 0x0000000a171b7224 */ /* 0x040fe200078e0206 */
[----:B------:R-:W-:Y:S01]  /*2ac0*/  LOP3.LUT R10, R0, 0xe4, RZ, 0xfc, !PT ;  /* 0x000000e4000a7812 */ /* 0x000fe200078efcff */
[----:B------:R-:W-:Y:S01]  /*2ad0*/  @!P1 IMAD.MOV R19, RZ, RZ, -R19 ;  /* 0x000000ffff139224 */ /* 0x000fe200078e0a13 */
[C---:B------:R-:W-:Y:S01]  /*2ae0*/  ISETP.GT.U32.AND P4, PT, R23.reuse, R26, PT ;  /* 0x0000001a1700720c */ /* 0x040fe20003f84070 */
[----:B------:R-:W-:Y:S01]  /*2af0*/  @!P0 IMAD.MOV R15, RZ, RZ, -R15 ;  /* 0x000000ffff0f8224 */ /* 0x000fe200078e0a0f */
[----:B------:R-:W-:Y:S01]  /*2b00*/  ISETP.GT.U32.AND P0, PT, R23, R2, PT ;  /* 0x000000021700720c */ /* 0x000fe20003f04070 */
[----:B------:R-:W-:Y:S01]  /*2b10*/  @!P3 IMAD.IADD R29, R29, 0x1, -R23 ;  /* 0x000000011d1db824 */ /* 0x000fe200078e0a17 */
[----:B------:R-:W-:-:S02]  /*2b20*/  ISETP.NE.AND P1, PT, RZ, c[0x0][0x178], PT ;  /* 0x00005e00ff007a0c */ /* 0x000fc40003f25270 */
[----:B------:R-:W-:Y:S02]  /*2b30*/  IABS R16, R10 ;  /* 0x0000000a00107213 */ /* 0x000fe40000000000 */
[----:B------:R-:W-:Y:S02]  /*2b40*/  IABS R6, R9 ;  /* 0x0000000900067213 */ /* 0x000fe40000000000 */
[----:B------:R-:W-:Y:S01]  /*2b50*/  ISETP.GT.U32.AND P5, PT, R23, R27, PT ;  /* 0x0000001b1700720c */ /* 0x000fe20003fa4070 */
[C---:B------:R-:W-:Y:S01]  /*2b60*/  IMAD.HI.U32 R4, R5.reuse, R16, RZ ;  /* 0x0000001005047227 */ /* 0x040fe200078e00ff */
[C---:B------:R-:W-:Y:S02]  /*2b70*/  SEL R18, R8.reuse, R19, !P1 ;  /* 0x0000001308127207 */ /* 0x040fe40004800000 */
[C---:B------:R-:W-:Y:S01]  /*2b80*/  SEL R28, R8.reuse, R15, !P1 ;  /* 0x0000000f081c7207 */ /* 0x040fe20004800000 */
[----:B------:R-:W-:Y:S01]  /*2b90*/  IMAD.HI.U32 R7, R5, R6, RZ ;  /* 0x0000000605077227 */ /* 0x000fe200078e00ff */
[----:B------:R-:W-:Y:S01]  /*2ba0*/  ISETP.GT.U32.AND P3, PT, R23, R29, PT ;  /* 0x0000001d1700720c */ /* 0x000fe20003f64070 */
[----:B------:R-:W-:Y:S01]  /*2bb0*/  STL [R1+0xe0], R18 ;  /* 0x0000e01201007387 */ /* 0x000fe20000100800 */
[C---:B------:R-:W-:Y:S01]  /*2bc0*/  SEL R14, R8.reuse, R17, !P1 ;  /* 0x00000011080e7207 */ /* 0x040fe20004800000 */
[----:B------:R-:W-:Y:S01]  /*2bd0*/  IMAD.MOV R4, RZ, RZ, -R4 ;  /* 0x000000ffff047224 */ /* 0x000fe200078e0a04 */
[----:B------:R-:W-:Y:S01]  /*2be0*/  SEL R8, R8, R13, !P1 ;  /* 0x0000000d08087207 */ /* 0x000fe20004800000 */
[----:B------:R-:W-:Y:S01]  /*2bf0*/  STL [R1+0x190c], R28 ;  /* 0x00190c1c01007387 */ /* 0x000fe20000100800 */
[----:B------:R-:W-:Y:S01]  /*2c00*/  IMAD.MOV R7, RZ, RZ, -R7 ;  /* 0x000000ffff077224 */ /* 0x000fe200078e0a07 */
[----:B------:R-:W-:Y:S01]  /*2c10*/  ISETP.GE.AND P1, PT, R12, RZ, PT ;  /* 0x000000ff0c00720c */ /* 0x000fe20003f26270 */
[--C-:B------:R-:W-:Y:S01]  /*2c20*/  @!P0 IMAD.IADD R2, R2, 0x1, -R23.reuse ;  /* 0x0000000102028824 */ /* 0x100fe200078e0a17 */
[----:B------:R0:W-:Y:S01]  /*2c30*/  STL [R1+0xe4], R14 ;  /* 0x0000e40e01007387 */ /* 0x0001e20000100800 */
[----:B------:R-:W-:-:S02]  /*2c40*/  @!P4 IMAD.IADD R26, R26, 0x1, -R23 ;  /* 0x000000011a1ac824 */ /* 0x000fc400078e0a17 */
[C---:B------:R-:W-:Y:S01]  /*2c50*/  IMAD R16, R23.reuse, R4, R16 ;  /* 0x0000000417107224 */ /* 0x040fe200078e0210 */
[----:B------:R1:W-:Y:S01]  /*2c60*/  STL [R1+0xec], R8 ;  /* 0x0000ec0801007387 */ /* 0x0003e20000100800 */
[----:B------:R-:W-:Y:S01]  /*2c70*/  IMAD R6, R23, R7, R6 ;  /* 0x0000000717067224 */ /* 0x000fe200078e0206 */
[C---:B------:R-:W-:Y:S01]  /*2c80*/  LOP3.LUT R7, R0.reuse, 0xd8, RZ, 0xfc, !PT ;  /* 0x000000d800077812 */ /* 0x040fe200078efcff */
[--C-:B------:R-:W-:Y:S01]  /*2c90*/  @!P5 IMAD.IADD R27, R27, 0x1, -R23.reuse ;  /* 0x000000011b1bd824 */ /* 0x100fe200078e0a17 */
[----:B------:R-:W-:Y:S01]  /*2ca0*/  ISETP.GT.U32.AND P5, PT, R23, R26, PT ;  /* 0x0000001a1700720c */ /* 0x000fe20003fa4070 */
[----:B------:R-:W-:Y:S01]  /*2cb0*/  @!P3 IMAD.IADD R29, R29, 0x1, -R23 ;  /* 0x000000011d1db824 */ /* 0x000fe200078e0a17 */
[C---:B------:R-:W-:Y:S01]  /*2cc0*/  ISETP.GT.U32.AND P3, PT, R23.reuse, R16, PT ;  /* 0x000000101700720c */ /* 0x040fe20003f64070 */
[----:B0-----:R-:W-:Y:S01]  /*2cd0*/  IMAD.MOV.U32 R14, RZ, RZ, R2 ;  /* 0x000000ffff0e7224 */ /* 0x001fe200078e0002 */
[----:B------:R-:W-:Y:S01]  /*2ce0*/  ISETP.GT.U32.AND P0, PT, R23, R6, PT ;  /* 0x000000061700720c */ /* 0x000fe20003f04070 */
[----:B------:R-:W-:Y:S01]  /*2cf0*/  @!P2 IMAD.MOV R29, RZ, RZ, -R29 ;  /* 0x000000ffff1da224 */ /* 0x000fe200078e0a1d */
[----:B-1----:R-:W-:Y:S01]  /*2d00*/  LOP3.LUT R8, R0, 0xe0, RZ, 0xfc, !PT ;  /* 0x000000e000087812 */ /* 0x002fe200078efcff */
[----:B------:R-:W-:Y:S01]  /*2d10*/  @!P6 IMAD.MOV R14, RZ, RZ, -R14 ;  /* 0x000000ffff0ee224 */ /* 0x000fe200078e0a0e */
[----:B------:R-:W-:-:S02]  /*2d20*/  ISETP.GE.AND P6, PT, R11, RZ, PT ;  /* 0x000000ff0b00720c */ /* 0x000fc40003fc6270 */
[----:B------:R-:W-:Y:S02]  /*2d30*/  IABS R12, R8 ;  /* 0x00000008000c7213 */ /* 0x000fe40000000000 */
[----:B------:R-:W-:Y:S01]  /*2d40*/  IABS R2, R7 ;  /* 0x0000000700027213 */ /* 0x000fe20000000000 */
[--C-:B------:R-:W-:Y:S01]  /*2d50*/  @!P5 IMAD.IADD R26, R26, 0x1, -R23.reuse ;  /* 0x000000011a1ad824 */ /* 0x100fe200078e0a17 */
[----:B------:R-:W-:Y:S01]  /*2d60*/  ISETP.GT.U32.AND P4, PT, R23, R27, PT ;  /* 0x0000001b1700720c */ /* 0x000fe20003f84070 */
[----:B------:R-:W-:Y:S01]  /*2d70*/  IMAD.HI.U32 R4, R5, R12, RZ ;  /* 0x0000000c05047227 */ /* 0x000fe200078e00ff */
[----:B------:R0:W-:Y:S01]  /*2d80*/  STL [R1+0xc], R14 ;  /* 0x00000c0e01007387 */ /* 0x0001e20000100800 */
[----:B------:R-:W-:Y:S02]  /*2d90*/  ISETP.GE.AND P5, PT, R10, RZ, PT ;  /* 0x000000ff0a00720c */ /* 0x000fe40003fa6270 */
[----:B------:R-:W-:Y:S02]  /*2da0*/  IMAD.MOV R4, RZ, RZ, -R4 ;  /* 0x000000ffff047224 */ /* 0x000fe400078e0a04 */
[----:B------:R-:W-:-:S02]  /*2db0*/  @!P3 IMAD.IADD R16, R16, 0x1, -R23 ;  /* 0x000000011010b824 */ /* 0x000fc400078e0a17 */
[C---:B------:R-:W-:Y:S01]  /*2dc0*/  IMAD R12, R23.reuse, R4, R12 ;  /* 0x00000004170c7224 */ /* 0x040fe200078e020c */
[----:B------:R-:W-:Y:S01]  /*2dd0*/  LOP3.LUT R4, R0, 0xd0, RZ, 0xfc, !PT ;  /* 0x000000d000047812 */ /* 0x000fe200078efcff */
[----:B------:R-:W-:Y:S01]  /*2de0*/  @!P0 IMAD.IADD R6, R6, 0x1, -R23 ;  /* 0x0000000106068824 */ /* 0x000fe200078e0a17 */
[----:B------:R-:W-:Y:S01]  /*2df0*/  ISETP.GE.AND P0, PT, R8, RZ, PT ;  /* 0x000000ff0800720c */ /* 0x000fe20003f06270 */
[----:B------:R-:W-:Y:S01]  /*2e00*/  @!P6 IMAD.MOV R26, RZ, RZ, -R26 ;  /* 0x000000ffff1ae224 */ /* 0x000fe200078e0a1a */
[----:B------:R-:W-:Y:S01]  /*2e10*/  ISETP.GT.U32.AND P6, PT, R23, R12, PT ;  /* 0x0000000c1700720c */ /* 0x000fe20003fc4070 */
[----:B------:R-:W-:Y:S01]  /*2e20*/  IMAD.HI.U32 R8, R5, R2, RZ ;  /* 0x0000000205087227 */ /* 0x000fe200078e00ff */
[C---:B------:R-:W-:Y:S02]  /*2e30*/  ISETP.GT.U32.AND P3, PT, R23.reuse, R16, PT ;  /* 0x000000101700720c */ /* 0x040fe40003f64070 */
[----:B------:R-:W-:Y:S01]  /*2e40*/  ISETP.GT.U32.AND P2, PT, R23, R6, PT ;  /* 0x000000061700720c */ /* 0x000fe20003f44070 */
[----:B------:R-:W-:-:S02]  /*2e50*/  IMAD.MOV R8, RZ, RZ, -R8 ;  /* 0x000000ffff087224 */ /* 0x000fc400078e0a08 */
[----:B------:R-:W-:Y:S01]  /*2e60*/  @!P4 IMAD.IADD R27, R27, 0x1, -R23 ;  /* 0x000000011b1bc824 */ /* 0x000fe200078e0a17 */
[----:B------:R-:W-:Y:S01]  /*2e70*/  ISETP.GE.AND P4, PT, R9, RZ, PT ;  /* 0x000000ff0900720c */ /* 0x000fe20003f86270 */
[----:B------:R-:W-:Y:S01]  /*2e80*/  IMAD R17, R23, R8, R2 ;  /* 0x0000000817117224 */ /* 0x000fe200078e0202 */
[----:B------:R-:W-:Y:S01]  /*2e90*/  LOP3.LUT R2, R0, 0xd4, RZ, 0xfc, !PT ;  /* 0x000000d400027812 */ /* 0x000fe200078efcff */
[----:B------:R-:W-:Y:S01]  /*2ea0*/  @!P1 IMAD.MOV R27, RZ, RZ, -R27 ;  /* 0x000000ffff1b9224 */ /* 0x000fe200078e0a1b */
[----:B------:R-:W-:Y:S01]  /*2eb0*/  ISETP.GE.AND P1, PT, R7, RZ, PT ;  /* 0x000000ff0700720c */ /* 0x000fe20003f26270 */
[--C-:B------:R-:W-:Y:S01]  /*2ec0*/  @!P6 IMAD.IADD R12, R12, 0x1, -R23.reuse ;  /* 0x000000010c0ce824 */ /* 0x100fe200078e0a17 */
[----:B0-----:R-:W-:Y:S01]  /*2ed0*/  IABS R14, R2 ;  /* 0x00000002000e7213 */ /* 0x001fe20000000000 */
[--C-:B------:R-:W-:Y:S01]  /*2ee0*/  @!P3 IMAD.IADD R16, R16, 0x1, -R23.reuse ;  /* 0x000000011010b824 */ /* 0x100fe200078e0a17 */
[C---:B------:R-:W-:Y:S01]  /*2ef0*/  ISETP.GT.U32.AND P3, PT, R23.reuse, R17, PT ;  /* 0x000000111700720c */ /* 0x040fe20003f64070 */
[----:B------:R-:W-:Y:S01]  /*2f00*/  @!P2 IMAD.IADD R6, R6, 0x1, -R23 ;  /* 0x000000010606a824 */ /* 0x000fe200078e0a17 */
[----:B------:R-:W-:Y:S01]  /*2f10*/  ISETP.GT.U32.AND P6, PT, R23, R12, PT ;  /* 0x0000000c1700720c */ /* 0x000fe20003fc4070 */
[----:B------:R-:W-:Y:S01]  /*2f20*/  IMAD.HI.U32 R7, R5, R14, RZ ;  /* 0x0000000e05077227 */ /* 0x000fe200078e00ff */
[----:B------:R-:W-:-:S02]  /*2f30*/  LOP3.LUT R8, R0, 0xcc, RZ, 0xfc, !PT ;  /* 0x000000cc00087812 */ /* 0x000fc400078efcff */
[----:B------:R-:W-:Y:S01]  /*2f40*/  ISETP.GE.AND P2, PT, R2, RZ, PT ;  /* 0x000000ff0200720c */ /* 0x000fe20003f46270 */
[----:B------:R-:W-:Y:S01]  /*2f50*/  IMAD.MOV R7, RZ, RZ, -R7 ;  /* 0x000000ffff077224 */ /* 0x000fe200078e0a07 */
[----:B------:R-:W-:Y:S01]  /*2f60*/  IABS R2, R4 ;  /* 0x0000000400027213 */ /* 0x000fe20000000000 */
[----:B------:R-:W-:Y:S01]  /*2f70*/  @!P4 IMAD.MOV R6, RZ, RZ, -R6 ;  /* 0x000000ffff06c224 */ /* 0x000fe200078e0a06 */
[----:B------:R-:W-:Y:S01]  /*2f80*/  IABS R10, R8 ;  /* 0x00000008000a7213 */ /* 0x000fe20000000000 */
[----:B------:R-:W-:Y:S01]  /*2f90*/  IMAD R14, R23, R7, R14 ;  /* 0x00000007170e7224 */ /* 0x000fe200078e020e */
[----:B------:R-:W-:Y:S01]  /*2fa0*/  ISETP.GE.AND P4, PT, R4, RZ, PT ;  /* 0x000000ff0400720c */ /* 0x000fe20003f86270 */
[--C-:B------:R-:W-:Y:S02]  /*2fb0*/  @!P3 IMAD.IADD R17, R17, 0x1, -R23.reuse ;  /* 0x000000011111b824 */ /* 0x100fe400078e0a17 */
[----:B------:R-:W-:Y:S01]  /*2fc0*/  @!P6 IMAD.IADD R12, R12, 0x1, -R23 ;  /* 0x000000010c0ce824 */ /* 0x000fe200078e0a17 */
[----:B------:R-:W-:Y:S01]  /*2fd0*/  ISETP.GT.U32.AND P6, PT, R23, R14, PT ;  /* 0x0000000e1700720c */ /* 0x000fe20003fc4070 */
[----:B------:R-:W-:Y:S01]  /*2fe0*/  IMAD.HI.U32 R11, R5, R2, RZ ;  /* 0x00000002050b7227 */ /* 0x000fe200078e00ff */
[----:B------:R-:W-:-:S03]  /*2ff0*/  ISETP.GT.U32.AND P3, PT, R23, R17, PT ;  /* 0x000000111700720c */ /* 0x000fc60003f64070 */
[----:B------:R-:W-:-:S04]  /*3000*/  IMAD.HI.U32 R4, R5, R10, RZ ;  /* 0x0000000a05047227 */ /* 0x000fc800078e00ff */
[----:B------:R-:W-:Y:S02]  /*3010*/  IMAD.MOV R11, RZ, RZ, -R11 ;  /* 0x000000ffff0b7224 */ /* 0x000fe400078e0a0b */
[----:B------:R-:W-:Y:S01]  /*3020*/  IMAD.MOV R7, RZ, RZ, -R4 ;  /* 0x000000ffff077224 */ /* 0x000fe200078e0a04 */
[C---:B------:R-:W-:Y:S01]  /*3030*/  LOP3.LUT R4, R0.reuse, 0xc8, RZ, 0xfc, !PT ;  /* 0x000000c800047812 */ /* 0x040fe200078efcff */
[C---:B------:R-:W-:Y:S01]  /*3040*/  IMAD R11, R23.reuse, R11, R2 ;  /* 0x0000000b170b7224 */ /* 0x040fe200078e0202 */
[----:B------:R-:W-:Y:S01]  /*3050*/  LOP3.LUT R2, R0, 0xc0, RZ, 0xfc, !PT ;  /* 0x000000c000027812 */ /* 0x000fe200078efcff */
[--C-:B------:R-:W-:Y:S01]  /*3060*/  @!P6 IMAD.IADD R14, R14, 0x1, -R23.reuse ;  /* 0x000000010e0ee824 */ /* 0x100fe200078e0a17 */
[----:B------:R-:W-:Y:S01]  /*3070*/  IABS R9, R4 ;  /* 0x0000000400097213 */ /* 0x000fe20000000000 */
[C---:B------:R-:W-:Y:S01]  /*3080*/  IMAD R10, R23.reuse, R7, R10 ;  /* 0x00000007170a7224 */ /* 0x040fe200078e020a */
[----:B------:R-:W-:Y:S01]  /*3090*/  LOP3.LUT R7, R0, 0xb8, RZ, 0xfc, !PT ;  /* 0x000000b800077812 */ /* 0x000fe200078efcff */
[----:B------:R-:W-:Y:S01]  /*30a0*/  IMAD.MOV.U32 R18, RZ, RZ, R12 ;  /* 0x000000ffff127224 */ /* 0x000fe200078e000c */
[----:B------:R-:W-:Y:S01]  /*30b0*/  ISETP.GT.U32.AND P6, PT, R23, R14, PT ;  /* 0x0000000e1700720c */ /* 0x000fe20003fc4070 */
[----:B------:R-:W-:Y:S01]  /*30c0*/  @!P3 IMAD.IADD R17, R17, 0x1, -R23 ;  /* 0x000000011111b824 */ /* 0x000fe200078e0a17 */
[C---:B------:R-:W-:Y:S01]  /*30d0*/  ISETP.GT.U32.AND P3, PT, R23.reuse, R11, PT ;  /* 0x0000000b1700720c */ /* 0x040fe20003f64070 */
[----:B------:R-:W-:Y:S01]  /*30e0*/  @!P0 IMAD.MOV R18, RZ, RZ, -R18 ;  /* 0x000000ffff128224 */ /* 0x000fe200078e0a12 */
[----:B------:R-:W-:Y:S01]  /*30f0*/  ISETP.GT.U32.AND P0, PT, R23, R10, PT ;  /* 0x0000000a1700720c */ /* 0x000fe20003f04070 */
[----:B------:R-:W-:Y:S01]  /*3100*/  IMAD.HI.U32 R12, R5, R9, RZ ;  /* 0x00000009050c7227 */ /* 0x000fe200078e00ff */
[----:B------:R-:W-:-:S03]  /*3110*/  IABS R15, R2 ;  /* 0x00000002000f7213 */ /* 0x000fc60000000000 */
[----:B------:R-:W-:Y:S02]  /*3120*/  IMAD.MOV.U32 R13, RZ, RZ, R16 ;  /* 0x000000ffff0d7224 */ /* 0x000fe400078e0010 */
[----:B------:R-:W-:Y:S02]  /*3130*/  IMAD.MOV R12, RZ, RZ, -R12 ;  /* 0x000000ffff0c7224 */ /* 0x000fe400078e0a0c */
[----:B------:R-:W-:Y:S01]  /*3140*/  @!P1 IMAD.MOV R17, RZ, RZ, -R17 ;  /* 0x000000ffff119224 */ /* 0x000fe200078e0a11 */
[----:B------:R-:W-:Y:S01]  /*3150*/  ISETP.GE.AND P1, PT, R4, RZ, PT ;  /* 0x000000ff0400720c */ /* 0x000fe20003f26270 */
[----:B------:R-:W-:Y:S01]  /*3160*/  @!P5 IMAD.MOV R13, RZ, RZ, -R13 ;  /* 0x000000ffff0dd224 */ /* 0x000fe200078e0a0d */
[----:B------:R-:W-:Y:S01]  /*3170*/  ISETP.GE.AND P5, PT, R8, RZ, PT ;  /* 0x000000ff0800720c */ /* 0x000fe20003fa6270 */
[----:B------:R-:W-:Y:S01]  /*3180*/  IMAD R4, R23, R12, R9 ;  /* 0x0000000c17047224 */ /* 0x000fe200078e0209 */
[----:B------:R-:W-:Y:S01]  /*3190*/  IABS R8, R7 ;  /* 0x0000000700087213 */ /* 0x000fe20000000000 */
[--C-:B------:R-:W-:Y:S01]  /*31a0*/  @!P3 IMAD.IADD R11, R11, 0x1, -R23.reuse ;  /* 0x000000010b0bb824 */ /* 0x100fe200078e0a17 */
[----:B------:R0:W-:Y:S01]  /*31b0*/  STL [R1+0x34], R13 ;  /* 0x0000340d01007387 */ /* 0x0001e20000100800 */
[--C-:B------:R-:W-:Y:S01]  /*31c0*/  @!P6 IMAD.IADD R14, R14, 0x1, -R23.reuse ;  /* 0x000000010e0ee824 */ /* 0x100fe200078e0a17 */
[C---:B------:R-:W-:Y:S01]  /*31d0*/  ISETP.GT.U32.AND P6, PT, R23.reuse, R4, PT ;  /* 0x000000041700720c */ /* 0x040fe20003fc4070 */
[----:B------:R-:W-:Y:S01]  /*31e0*/  @!P0 IMAD.IADD R10, R10, 0x1, -R23 ;  /* 0x000000010a0a8824 */ /* 0x000fe200078e0a17 */
[----:B------:R-:W-:Y:S01]  /*31f0*/  ISETP.GT.U32.AND P3, PT, R23, R11, PT ;  /* 0x0000000b1700720c */ /* 0x000fe20003f64070 */
[----:B------:R-:W-:Y:S01]  /*3200*/  STL [R1+0x64], R18 ;  /* 0x0000641201007387 */ /* 0x000fe20000100800 */
[----:B------:R-:W-:-:S02]  /*3210*/  IMAD.HI.U32 R9, R5, R15, RZ ;  /* 0x0000000f05097227 */ /* 0x000fc400078e00ff */
[----:B------:R-:W-:Y:S01]  /*3220*/  ISETP.GT.U32.AND P0, PT, R23, R10, PT ;  /* 0x0000000a1700720c */ /* 0x000fe20003f04070 */
[----:B------:R1:W-:Y:S01]  /*3230*/  STL [R1+0xa0], R17 ;  /* 0x0000a01101007387 */ /* 0x0003e20000100800 */
[----:B0-----:R-:W-:Y:S01]  /*3240*/  LOP3.LUT R13, R0, 0xc4, RZ, 0xfc, !PT ;  /* 0x000000c4000d7812 */ /* 0x001fe200078efcff */
[----:B------:R-:W-:-:S03]  /*3250*/  IMAD.HI.U32 R12, R5, R8, RZ ;  /* 0x00000008050c7227 */ /* 0x000fc600078e00ff */
[----:B------:R-:W-:Y:S01]  /*3260*/  IABS R16, R13 ;  /* 0x0000000d00107213 */ /* 0x000fe20000000000 */
[----:B------:R-:W-:Y:S02]  /*3270*/  @!P6 IMAD.IADD R4, R4, 0x1, -R23 ;  /* 0x000000010404e824 */ /* 0x000fe400078e0a17 */
[----:B------:R-:W-:Y:S02]  /*3280*/  IMAD.MOV R9, RZ, RZ, -R9 ;  /* 0x000000ffff097224 */ /* 0x000fe400078e0a09 */
[----:B-1----:R-:W-:Y:S01]  /*3290*/  IMAD.HI.U32 R17, R5, R16, RZ ;  /* 0x0000001005117227 */ /* 0x002fe200078e00ff */
[----:B------:R-:W-:-:S03]  /*32a0*/  ISETP.GT.U32.AND P6, PT, R23, R4, PT ;  /* 0x000000041700720c */ /* 0x000fc60003fc4070 */
[----:B------:R-:W-:Y:S02]  /*32b0*/  IMAD.MOV R17, RZ, RZ, -R17 ;  /* 0x000000ffff117224 */ /* 0x000fe400078e0a11 */
[----:B------:R-:W-:Y:S01]  /*32c0*/  @!P3 IMAD.IADD R11, R11, 0x1, -R23 ;  /* 0x000000010b0bb824 */ /* 0x000fe200078e0a17 */
[----:B------:R-:W-:Y:S01]  /*32d0*/  ISETP.GE.AND P3, PT, R13, RZ, PT ;  /* 0x000000ff0d00720c */ /* 0x000fe20003f66270 */
[C---:B------:R-:W-:Y:S02]  /*32e0*/  IMAD R13, R23.reuse, R17, R16 ;  /* 0x00000011170d7224 */ /* 0x040fe400078e0210 */
[----:B------:R-:W-:Y:S02]  /*32f0*/  IMAD.MOV.U32 R18, RZ, RZ, R14 ;  /* 0x000000ffff127224 */ /* 0x000fe400078e000e */
[----:B------:R-:W-:Y:S02]  /*3300*/  IMAD.MOV R12, RZ, RZ, -R12 ;  /* 0x000000ffff0c7224 */ /* 0x000fe400078e0a0c */
[----:B------:R-:W-:Y:S01]  /*3310*/  IMAD R15, R23, R9, R15 ;  /* 0x00000009170f7224 */ /* 0x000fe200078e020f */
[----:B------:R-:W-:Y:S01]  /*3320*/  LOP3.LUT R9, R0, 0xb4, RZ, 0xfc, !PT ;  /* 0x000000b400097812 */ /* 0x000fe200078efcff */
[----:B------:R-:W-:-:S02]  /*3330*/  @!P0 IMAD.IADD R10, R10, 0x1, -R23 ;  /* 0x000000010a0a8824 */ /* 0x000fc400078e0a17 */
[----:B------:R-:W-:Y:S01]  /*3340*/  @!P2 IMAD.MOV R18, RZ, RZ, -R18 ;  /* 0x000000ffff12a224 */ /* 0x000fe200078e0a12 */
[C---:B------:R-:W-:Y:S01]  /*3350*/  ISETP.GT.U32.AND P2, PT, R23.reuse, R13, PT ;  /* 0x0000000d1700720c */ /* 0x040fe20003f44070 */
[C---:B------:R-:W-:Y:S01]  /*3360*/  IMAD R8, R23.reuse, R12, R8 ;  /* 0x0000000c17087224 */ /* 0x040fe200078e0208 */
[C---:B------:R-:W-:Y:S01]  /*3370*/  ISETP.GT.U32.AND P0, PT, R23.reuse, R15, PT ;  /* 0x0000000f1700720c */ /* 0x040fe20003f04070 */
[----:B------:R-:W-:Y:S01]  /*3380*/  IMAD.MOV.U32 R14, RZ, RZ, R10 ;  /* 0x000000ffff0e7224 */ /* 0x000fe200078e000a */
[----:B------:R-:W-:Y:S01]  /*3390*/  IABS R12, R9 ;  /* 0x00000009000c7213 */ /* 0x000fe20000000000 */
[----:B------:R-:W-:Y:S01]  /*33a0*/  @!P4 IMAD.MOV R11, RZ, RZ, -R11 ;  /* 0x000000ffff0bc224 */ /* 0x000fe200078e0a0b */
[----:B------:R-:W-:Y:S01]  /*33b0*/  ISETP.GE.AND P4, PT, R2, RZ, PT ;  /* 0x000000ff0200720c */ /* 0x000fe20003f86270 */
[----:B------:R-:W-:Y:S01]  /*33c0*/  @!P5 IMAD.MOV R14, RZ, RZ, -R14 ;  /* 0x000000ffff0ed224 */ /* 0x000fe200078e0a0e */
[----:B------:R-:W-:Y:S01]  /*33d0*/  ISETP.GT.U32.AND P5, PT, R23, R8, PT ;  /* 0x000000081700720c */ /* 0x000fe20003fa4070 */
[--C-:B------:R-:W-:Y:S01]  /*33e0*/  @!P6 IMAD.IADD R4, R4, 0x1, -R23.reuse ;  /* 0x000000010404e824 */ /* 0x100fe200078e0a17 */
[----:B------:R-:W-:Y:S01]  /*33f0*/  LOP3.LUT R2, R0, 0xb0, RZ, 0xfc, !PT ;  /* 0x000000b000027812 */ /* 0x000fe200078efcff */
[----:B------:R-:W-:Y:S01]  /*3400*/  IMAD.HI.U32 R10, R5, R12, RZ ;  /* 0x0000000c050a7227 */ /* 0x000fe200078e00ff */
[----:B------:R-:W-:Y:S01]  /*3410*/  ISETP.GE.AND P6, PT, R7, RZ, PT ;  /* 0x000000ff0700720c */ /* 0x000fe20003fc6270 */
[----:B------:R-:W-:Y:S01]  /*3420*/  STL [R1+0xb4], R18 ;  /* 0x0000b41201007387 */ /* 0x000fe20000100800 */
[----:B------:R-:W-:Y:S01]  /*3430*/  IABS R7, R2 ;  /* 0x0000000200077213 */ /* 0x000fe20000000000 */
[--C-:B------:R-:W-:Y:S01]  /*3440*/  @!P2 IMAD.IADD R13, R13, 0x1, -R23.reuse ;  /* 0x000000010d0da824 */ /* 0x100fe200078e0a17 */
[----:B------:R-:W-:Y:S01]  /*3450*/  ISETP.GE.AND P2, PT, R9, RZ, PT ;  /* 0x000000ff0900720c */ /* 0x000fe20003f46270 */
[----:B------:R-:W-:Y:S01]  /*3460*/  @!P0 IMAD.IADD R15, R15, 0x1, -R23 ;  /* 0x000000010f0f8824 */ /* 0x000fe200078e0a17 */
[----:B------:R-:W-:Y:S01]  /*3470*/  STL [R1+0xbc], R11 ;  /* 0x0000bc0b01007387 */ /* 0x000fe20000100800 */
[----:B------:R-:W-:Y:S01]  /*3480*/  IMAD.MOV R9, RZ, RZ, -R10 ;  /* 0x000000ffff097224 */ /* 0x000fe200078e0a0a */
[C---:B------:R-:W-:Y:S01]  /*3490*/  ISETP.GT.U32.AND P0, PT, R23.reuse, R13, PT ;  /* 0x0000000d1700720c */ /* 0x040fe20003f04070 */
[----:B------:R-:W-:Y:S01]  /*34a0*/  IMAD.MOV.U32 R10, RZ, RZ, R7 ;  /* 0x000000ffff0a7224 */ /* 0x000fe200078e0007 */
[----:B------:R0:W-:Y:S01]  /*34b0*/  STL [R1+0xc0], R14 ;  /* 0x0000c00e01007387 */ /* 0x0001e20000100800 */
[----:B------:R-:W-:Y:S01]  /*34c0*/  @!P5 IMAD.IADD R8, R8, 0x1, -R23 ;  /* 0x000000010808d824 */ /* 0x000fe200078e0a17 */
[C---:B------:R-:W-:Y:S01]  /*34d0*/  ISETP.GT.U32.AND P5, PT, R23.reuse, R15, PT ;  /* 0x0000000f1700720c */ /* 0x040fe20003fa4070 */
[----:B------:R-:W-:Y:S01]  /*34e0*/  IMAD R12, R23, R9, R12 ;  /* 0x00000009170c7224 */ /* 0x000fe200078e020c */
[----:B------:R-:W-:Y:S01]  /*34f0*/  LOP3.LUT R7, R0, 0xac, RZ, 0xfc, !PT ;  /* 0x000000ac00077812 */ /* 0x000fe200078efcff */
[----:B------:R-:W-:-:S04]  /*3500*/  IMAD.HI.U32 R9, R5, R10, RZ ;  /* 0x0000000a05097227 */ /* 0x000fc800078e00ff */
[----:B------:R-:W-:Y:S01]  /*3510*/  IMAD.MOV R9, RZ, RZ, -R9 ;  /* 0x000000ffff097224 */ /* 0x000fe200078e0a09 */
[----:B0-----:R-:W-:Y:S01]  /*3520*/  IABS R14, R7 ;  /* 0x00000007000e7213 */ /* 0x001fe20000000000 */
[----:B------:R-:W-:Y:S01]  /*3530*/  IMAD.MOV.U32 R11, RZ, RZ, R4 ;  /* 0x000000ffff0b7224 */ /* 0x000fe200078e0004 */
[----:B------:R-:W-:Y:S01]  /*3540*/  LOP3.LUT R4, R0, 0xa8, RZ, 0xfc, !PT ;  /* 0x000000a800047812 */ /* 0x000fe200078efcff */
[C---:B------:R-:W-:Y:S02]  /*3550*/  IMAD R10, R23.reuse, R9, R10 ;  /* 0x00000009170a7224 */ /* 0x040fe400078e020a */
[----:B------:R-:W-:Y:S01]  /*3560*/  @!P1 IMAD.MOV R11, RZ, RZ, -R11 ;  /* 0x000000ffff0b9224 */ /* 0x000fe200078e0a0b */
[----:B------:R-:W-:Y:S01]  /*3570*/  ISETP.GT.U32.AND P1, PT, R23, R8, PT ;  /* 0x000000081700720c */ /* 0x000fe20003f24070 */
[--C-:B------:R-:W-:Y:S01]  /*3580*/  @!P5 IMAD.IADD R15, R15, 0x1, -R23.reuse ;  /* 0x000000010f0fd824 */ /* 0x100fe200078e0a17 */
[----:B------:R-:W-:Y:S01]  /*3590*/  ISETP.GT.U32.AND P5, PT, R23, R10, PT ;  /* 0x0000000a1700720c */ /* 0x000fe20003fa4070 */
[----:B------:R-:W-:Y:S01]  /*35a0*/  @!P0 IMAD.IADD R13, R13, 0x1, -R23 ;  /* 0x000000010d0d8824 */ /* 0x000fe200078e0a17 */
[----:B------:R-:W-:Y:S01]  /*35b0*/  ISETP.GT.U32.AND P0, PT, R23, R12, PT ;  /* 0x0000000c1700720c */ /* 0x000fe20003f04070 */
[----:B------:R0:W-:Y:S01]  /*35c0*/  STL [R1+0xc4], R11 ;  /* 0x0000c40b01007387 */ /* 0x0001e20000100800 */
[----:B------:R-:W-:Y:S01]  /*35d0*/  IABS R9, R4 ;  /* 0x0000000400097213 */ /* 0x000fe20000000000 */
[----:B------:R-:W-:-:S02]  /*35e0*/  IMAD.MOV.U32 R18, RZ, RZ, R13 ;  /* 0x000000ffff127224 */ /* 0x000fc400078e000d */
[----:B------:R-:W-:Y:S02]  /*35f0*/  @!P4 IMAD.MOV R15, RZ, RZ, -R15 ;  /* 0x000000ffff0fc224 */ /* 0x000fe400078e0a0f */
[----:B------:R-:W-:Y:S01]  /*3600*/  IMAD.HI.U32 R17, R5, R9, RZ ;  /* 0x0000000905117227 */ /* 0x000fe200078e00ff */
[----:B0-----:R-:W-:-:S03]  /*3610*/  LOP3.LUT R11, R0, 0xa4, RZ, 0xfc, !PT ;  /* 0x000000a4000b7812 */ /* 0x001fc600078efcff */
[--C-:B------:R-:W-:Y:S01]  /*3620*/  @!P1 IMAD.IADD R8, R8, 0x1, -R23.reuse ;  /* 0x0000000108089824 */ /* 0x100fe200078e0a17 */
[----:B------:R-:W-:Y:S01]  /*3630*/  ISETP.GE.AND P1, PT, R2, RZ, PT ;  /* 0x000000ff0200720c */ /* 0x000fe20003f26270 */
[--C-:B------:R-:W-:Y:S01]  /*3640*/  @!P5 IMAD.IADD R10, R10, 0x1, -R23.reuse ;  /* 0x000000010a0ad824 */ /* 0x100fe200078e0a17 */
[----:B------:R-:W-:Y:S01]  /*3650*/  IABS R16, R11 ;  /* 0x0000000b00107213 */ /* 0x000fe20000000000 */
[----:B------:R-:W-:Y:S01]  /*3660*/  @!P0 IMAD.IADD R12, R12, 0x1, -R23 ;  /* 0x000000010c0c8824 */ /* 0x000fe200078e0a17 */
[----:B------:R-:W-:Y:S01]  /*3670*/  ISETP.GE.AND P0, PT, R7, RZ, PT ;  /* 0x000000ff0700720c */ /* 0x000fe20003f06270 */
[----:B------:R-:W-:Y:S01]  /*3680*/  IMAD.MOV R13, RZ, RZ, -R17 ;  /* 0x000000ffff0d7224 */ /* 0x000fe200078e0a11 */
[----:B------:R-:W-:Y:S01]  /*3690*/  ISETP.GT.U32.AND P5, PT, R23, R10, PT ;  /* 0x0000000a1700720c */ /* 0x000fe20003fa4070 */
[----:B------:R-:W-:Y:S02]  /*36a0*/  IMAD.MOV.U32 R2, RZ, RZ, R16 ;  /* 0x000000ffff027224 */ /* 0x000fe400078e0010 */
[----:B------:R-:W-:-:S04]  /*36b0*/  IMAD.HI.U32 R16, R5, R14, RZ ;  /* 0x0000000e05107227 */ /* 0x000fc800078e00ff */
[----:B------:R-:W-:-:S04]  /*36c0*/  IMAD.HI.U32 R7, R5, R2, RZ ;  /* 0x0000000205077227 */ /* 0x000fc800078e00ff */
[----:B------:R-:W-:Y:S02]  /*36d0*/  IMAD.MOV R16, RZ, RZ, -R16 ;  /* 0x000000ffff107224 */ /* 0x000fe400078e0a10 */
[----:B------:R-:W-:Y:S01]  /*36e0*/  @!P3 IMAD.MOV R18, RZ, RZ, -R18 ;  /* 0x000000ffff12b224 */ /* 0x000fe200078e0a12 */
[C---:B------:R-:W-:Y:S01]  /*36f0*/  ISETP.GT.U32.AND P3, PT, R23.reuse, R12, PT ;  /* 0x0000000c1700720c */ /* 0x040fe20003f64070 */
[----:B------:R-:W-:Y:S02]  /*3700*/  IMAD.MOV R7, RZ, RZ, -R7 ;  /* 0x000000ffff077224 */ /* 0x000fe400078e0a07 */
[C---:B------:R-:W-:Y:S01]  /*3710*/  IMAD R9, R23.reuse, R13, R9 ;  /* 0x0000000d17097224 */ /* 0x040fe200078e0209 */
[----:B------:R-:W-:Y:S01]  /*3720*/  STL [R1+0xb8], R18 ;  /* 0x0000b81201007387 */ /* 0x000fe20000100800 */
[C---:B------:R-:W-:Y:S01]  /*3730*/  IMAD R14, R23.reuse, R16, R14 ;  /* 0x00000010170e7224 */ /* 0x040fe200078e020e */
[----:B------:R-:W-:Y:S01]  /*3740*/  LOP3.LUT R16, R0, 0xa0, RZ, 0xfc, !PT ;  /* 0x000000a000107812 */ /* 0x000fe200078efcff */
[C---:B------:R-:W-:Y:S01]  /*3750*/  IMAD R2, R23.reuse, R7, R2 ;  /* 0x0000000717027224 */ /* 0x040fe200078e0202 */
[----:B------:R0:W-:Y:S01]  /*3760*/  STL [R1+0xa8], R15 ;  /* 0x0000a80f01007387 */ /* 0x0001e20000100800 */
[----:B------:R-:W-:Y:S01]  /*3770*/  @!P6 IMAD.MOV R8, RZ, RZ, -R8 ;  /* 0x000000ffff08e224 */ /* 0x000fe200078e0a08 */
[C---:B------:R-:W-:Y:S01]  /*3780*/  ISETP.GT.U32.AND P6, PT, R23.reuse, R9, PT ;  /* 0x000000091700720c */ /* 0x040fe20003fc4070 */
[--C-:B------:R-:W-:Y:S01]  /*3790*/  @!P5 IMAD.IADD R10, R10, 0x1, -R23.reuse ;  /* 0x000000010a0ad824 */ /* 0x100fe200078e0a17 */
[C---:B------:R-:W-:Y:S01]  /*37a0*/  ISETP.GT.U32.AND P4, PT, R23.reuse, R14, PT ;  /* 0x0000000e1700720c */ /* 0x040fe20003f84070 */
[----:B------:R-:W-:Y:S01]  /*37b0*/  @!P3 IMAD.IADD R12, R12, 0x1, -R23 ;  /* 0x000000010c0cb824 */ /* 0x000fe200078e0a17 */
[----:B------:R-:W-:Y:S01]  /*37c0*/  ISETP.GT.U32.AND P5, PT, R23, R2, PT ;  /* 0x000000021700720c */ /* 0x000fe20003fa4070 */
[----:B------:R1:W-:Y:S01]  /*37d0*/  STL [R1+0xac], R8 ;  /* 0x0000ac0801007387 */ /* 0x0003e20000100800 */
[----:B------:R-:W-:Y:S01]  /*37e0*/  ISETP.GE.AND P3, PT, R4, RZ, PT ;  /* 0x000000ff0400720c */ /* 0x000fe20003f66270 */
[----:B------:R-:W-:Y:S01]  /*37f0*/  @!P1 IMAD.MOV R10, RZ, RZ, -R10 ;  /* 0x000000ffff0a9224 */ /* 0x000fe200078e0a0a */
[----:B------:R-:W-:Y:S01]  /*3800*/  LOP3.LUT R4, R0, 0x98, RZ, 0xfc, !PT ;  /* 0x0000009800047812 */ /* 0x000fe200078efcff */
[----:B0-----:R-:W-:-:S03]  /*3810*/  IMAD.MOV.U32 R15, RZ, RZ, R12 ;  /* 0x000000ffff0f7224 */ /* 0x001fc600078e000c */
[----:B------:R-:W-:Y:S01]  /*3820*/  IABS R7, R4 ;  /* 0x0000000400077213 */ /* 0x000fe20000000000 */
[--C-:B------:R-:W-:Y:S02]  /*3830*/  @!P6 IMAD.IADD R9, R9, 0x1, -R23.reuse ;  /* 0x000000010909e824 */ /* 0x100fe400078e0a17 */
[--C-:B------:R-:W-:Y:S01]  /*3840*/  @!P4 IMAD.IADD R14, R14, 0x1, -R23.reuse ;  /* 0x000000010e0ec824 */ /* 0x100fe200078e0a17 */
[----:B-1----:R-:W-:Y:S01]  /*3850*/  IABS R8, R16 ;  /* 0x0000001000087213 */ /* 0x002fe20000000000 */
[----:B------:R-:W-:Y:S01]  /*3860*/  @!P5 IMAD.IADD R2, R2, 0x1, -R23 ;  /* 0x000000010202d824 */ /* 0x000fe200078e0a17 */
[----:B------:R-:W-:Y:S01]  /*3870*/  ISETP.GT.U32.AND P5, PT, R23, R9, PT ;  /* 0x000000091700720c */ /* 0x000fe20003fa4070 */
[----:B------:R-:W-:Y:S01]  /*3880*/  IMAD.HI.U32 R12, R5, R7, RZ ;  /* 0x00000007050c7227 */ /* 0x000fe200078e00ff */
[----:B------:R-:W-:Y:S02]  /*3890*/  ISETP.GT.U32.AND P6, PT, R23, R14, PT ;  /* 0x0000000e1700720c */ /* 0x000fe40003fc4070 */
[----:B------:R-:W-:Y:S01]  /*38a0*/  ISETP.GE.AND P4, PT, R11, RZ, PT ;  /* 0x000000ff0b00720c */ /* 0x000fe20003f86270 */
[----:B------:R-:W-:Y:S01]  /*38b0*/  IMAD.HI.U32 R13, R5, R8, RZ ;  /* 0x00000008050d7227 */ /* 0x000fe200078e00ff */
[----:B------:R-:W-:-:S03]  /*38c0*/  LOP3.LUT R11, R0, 0x94, RZ, 0xfc, !PT ;  /* 0x00000094000b7812 */ /* 0x000fc600078efcff */
[----:B------:R-:W-:Y:S01]  /*38d0*/  IMAD.MOV R12, RZ, RZ, -R12 ;  /* 0x000000ffff0c7224 */ /* 0x000fe200078e0a0c */
[----:B------:R-:W-:Y:S01]  /*38e0*/  IABS R18, R11 ;  /* 0x0000000b00127213 */ /* 0x000fe20000000000 */
[----:B------:R-:W-:Y:S02]  /*38f0*/  IMAD.MOV R13, RZ, RZ, -R13 ;  /* 0x000000ffff0d7224 */ /* 0x000fe400078e0a0d */
[C---:B------:R-:W-:Y:S01]  /*3900*/  IMAD R7, R23.reuse, R12, R7 ;  /* 0x0000000c17077224 */ /* 0x040fe200078e0207 */
[----:B------:R-:W-:Y:S01]  /*3910*/  LOP3.LUT R12, R0, 0x8c, RZ, 0xfc, !PT ;  /* 0x0000008c000c7812 */ /* 0x000fe200078efcff */
[----:B------:R-:W-:Y:S02]  /*3920*/  IMAD R8, R23, R13, R8 ;  /* 0x0000000d17087224 */ /* 0x000fe400078e0208 */
[--C-:B------:R-:W-:Y:S01]  /*3930*/  @!P5 IMAD.IADD R9, R9, 0x1, -R23.reuse ;  /* 0x000000010909d824 */ /* 0x100fe200078e0a17 */
[C---:B------:R-:W-:Y:S01]  /*3940*/  ISETP.GT.U32.AND P5, PT, R23.reuse, R7, PT ;  /* 0x000000071700720c */ /* 0x040fe20003fa4070 */
[----:B------:R-:W-:Y:S01]  /*3950*/  @!P6 IMAD.IADD R14, R14, 0x1, -R23 ;  /* 0x000000010e0ee824 */ /* 0x000fe200078e0a17 */
[C---:B------:R-:W-:Y:S01]  /*3960*/  ISETP.GT.U32.AND P6, PT, R23.reuse, R8, PT ;  /* 0x000000081700720c */ /* 0x040fe20003fc4070 */
[----:B------:R-:W-:Y:S01]  /*3970*/  @!P2 IMAD.MOV R15, RZ, RZ, -R15 ;  /* 0x000000ffff0fa224 */ /* 0x000fe200078e0a0f */
[----:B------:R-:W-:Y:S01]  /*3980*/  ISETP.GT.U32.AND P2, PT, R23, R2, PT ;  /* 0x000000021700720c */ /* 0x000fe20003f44070 */
[----:B------:R-:W-:-:S03]  /*3990*/  IMAD.HI.U32 R19, R5, R18, RZ ;  /* 0x0000001205137227 */ /* 0x000fc600078e00ff */
[----:B------:R0:W-:Y:S01]  /*39a0*/  STL [R1+0xb0], R15 ;  /* 0x0000b00f01007387 */ /* 0x0001e20000100800 */
[----:B------:R-:W-:Y:S02]  /*39b0*/  IMAD.MOV R19, RZ, RZ, -R19 ;  /* 0x000000ffff137224 */ /* 0x000fe400078e0a13 */
[----:B------:R-:W-:Y:S01]  /*39c0*/  @!P3 IMAD.MOV R9, RZ, RZ, -R9 ;  /* 0x000000ffff09b224 */ /* 0x000fe200078e0a09 */
[----:B------:R1:W-:Y:S01]  /*39d0*/  STL [R1+0xa4], R10 ;  /* 0x0000a40a01007387 */ /* 0x0003e20000100800 */
[--C-:B------:R-:W-:Y:S01]  /*39e0*/  @!P5 IMAD.IADD R7, R7, 0x1, -R23.reuse ;  /* 0x000000010707d824 */ /* 0x100fe200078e0a17 */
[----:B------:R-:W-:Y:S01]  /*39f0*/  ISETP.GE.AND P3, PT, R11, RZ, PT ;  /* 0x000000ff0b00720c */ /* 0x000fe20003f66270 */
[--C-:B------:R-:W-:Y:S01]  /*3a00*/  @!P6 IMAD.IADD R8, R8, 0x1, -R23.reuse ;  /* 0x000000010808e824 */ /* 0x100fe200078e0a17 */
[----:B------:R-:W-:Y:S01]  /*3a10*/  ISETP.GE.AND P6, PT, R4, RZ, PT ;  /* 0x000000ff0400720c */ /* 0x000fe20003fc6270 */
[----:B------:R-:W-:Y:S01]  /*3a20*/  @!P2 IMAD.IADD R2, R2, 0x1, -R23 ;  /* 0x000000010202a824 */ /* 0x000fe200078e0a17 */
[----:B0-----:R-:W-:Y:S01]  /*3a30*/  LOP3.LUT R15, R0, 0x90, RZ, 0xfc, !PT ;  /* 0x00000090000f7812 */ /* 0x001fe200078efcff */
[C---:B------:R-:W-:Y:S01]  /*3a40*/  IMAD R4, R23.reuse, R19, R18 ;  /* 0x0000001317047224 */ /* 0x040fe200078e0212 */
[C---:B------:R-:W-:Y:S01]  /*3a50*/  ISETP.GT.U32.AND P1, PT, R23.reuse, R7, PT ;  /* 0x000000071700720c */ /* 0x040fe20003f24070 */
[----:B------:R-:W-:Y:S01]  /*3a60*/  @!P4 IMAD.MOV R2, RZ, RZ, -R2 ;  /* 0x000000ffff02c224 */ /* 0x000fe200078e0a02 */
[----:B------:R-:W-:Y:S01]  /*3a70*/  IABS R13, R15 ;  /* 0x0000000f000d7213 */ /* 0x000fe20000000000 */
[----:B-1----:R-:W-:Y:S01]  /*3a80*/  IMAD.MOV.U32 R10, RZ, RZ, R14 ;  /* 0x000000ffff0a7224 */ /* 0x002fe200078e000e */
[----:B------:R-:W-:-:S02]  /*3a90*/  ISETP.GT.U32.AND P5, PT, R23, R8, PT ;  /* 0x000000081700720c */ /* 0x000fc40003fa4070 */
[----:B------:R-:W-:Y:S01]  /*3aa0*/  ISETP.GE.AND P2, PT, R16, RZ, PT ;  /* 0x000000ff1000720c */ /* 0x000fe20003f46270 */
[----:B------:R-:W-:Y:S01]  /*3ab0*/  IMAD.HI.U32 R17, R5, R13, RZ ;  /* 0x0000000d05117227 */ /* 0x000fe200078e00ff */
[----:B------:R-:W-:Y:S02]  /*3ac0*/  IABS R16, R12 ;  /* 0x0000000c00107213 */ /* 0x000fe40000000000 */
[----:B------:R-:W-:Y:S01]  /*3ad0*/  ISETP.GE.AND P4, PT, R15, RZ, PT ;  /* 0x000000ff0f00720c */ /* 0x000fe20003f86270 */
[----:B------:R-:W-:Y:S01]  /*3ae0*/  @!P0 IMAD.MOV R10, RZ, RZ, -R10 ;  /* 0x000000ffff0a8224 */ /* 0x000fe200078e0a0a */
[----:B------:R-:W-:Y:S01]  /*3af0*/  ISETP.GT.U32.AND P0, PT, R23, R4, PT ;  /* 0x000000041700720c */ /* 0x000fe20003f04070 */
[----:B------:R-:W-:Y:S01]  /*3b00*/  IMAD.MOV R17, RZ, RZ, -R17 ;  /* 0x000000ffff117224 */ /* 0x000fe200078e0a11 */
[----:B------:R-:W-:Y:S01]  /*3b10*/  LOP3.LUT R15, R0, 0x6c, RZ, 0xfc, !PT ;  /* 0x0000006c000f7812 */ /* 0x000fe200078efcff */
[----:B------:R-:W-:Y:S01]  /*3b20*/  @!P1 IMAD.IADD R7, R7, 0x1, -R23 ;  /* 0x0000000107079824 */ /* 0x000fe200078e0a17 */
[----:B------:R0:W-:Y:S01]  /*3b30*/  STL [R1+0x9c], R10 ;  /* 0x00009c0a01007387 */ /* 0x0001e20000100800 */
[----:B------:R-:W-:-:S02]  /*3b40*/  IMAD R13, R23, R17, R13 ;  /* 0x00000011170d7224 */ /* 0x000fc400078e020d */
[----:B------:R-:W-:Y:S01]  /*3b50*/  @!P5 IMAD.IADD R8, R8, 0x1, -R23 ;  /* 0x000000010808d824 */ /* 0x000fe200078e0a17 */
[----:B------:R-:W-:Y:S01]  /*3b60*/  STL [R1+0x98], R9 ;  /* 0x0000980901007387 */ /* 0x000fe20000100800 */
[----:B------:R-:W-:Y:S01]  /*3b70*/  IMAD.MOV.U32 R18, RZ, RZ, R7 ;  /* 0x000000ffff127224 */ /* 0x000fe200078e0007 */
[----:B------:R-:W-:Y:S01]  /*3b80*/  ISETP.GT.U32.AND P1, PT, R23, R13, PT ;  /* 0x0000000d1700720c */ /* 0x000fe20003f24070 */
[----:B------:R-:W-:Y:S01]  /*3b90*/  IMAD.MOV.U32 R19, RZ, RZ, R8 ;  /* 0x000000ffff137224 */ /* 0x000fe200078e0008 */
[----:B------:R1:W-:Y:S01]  /*3ba0*/  STL [R1+0x94], R2 ;  /* 0x0000940201007387 */ /* 0x0003e20000100800 */
[----:B------:R-:W-:Y:S01]  /*3bb0*/  @!P0 IMAD.IADD R4, R4, 0x1, -R23 ;  /* 0x0000000104048824 */ /* 0x000fe200078e0a17 */
[C---:B0-----:R-:W-:Y:S01]  /*3bc0*/  LOP3.LUT R10, R0.reuse, 0x88, RZ, 0xfc, !PT ;  /* 0x00000088000a7812 */ /* 0x041fe200078efcff */
[----:B------:R-:W-:Y:S01]  /*3bd0*/  @!P2 IMAD.MOV R19, RZ, RZ, -R19 ;  /* 0x000000ffff13a224 */ /* 0x000fe200078e0a13 */
[----:B------:R-:W-:Y:S01]  /*3be0*/  LOP3.LUT R7, R0, 0x80, RZ, 0xfc, !PT ;  /* 0x0000008000077812 */ /* 0x000fe200078efcff */
[----:B------:R-:W-:Y:S01]  /*3bf0*/  @!P6 IMAD.MOV R18, RZ, RZ, -R18 ;  /* 0x000000ffff12e224 */ /* 0x000fe200078e0a12 */
[----:B------:R-:W-:-:S02]  /*3c00*/  IABS R11, R10 ;  /* 0x0000000a000b7213 */ /* 0x000fc40000000000 */
[----:B------:R-:W-:Y:S01]  /*3c10*/  ISETP.GT.U32.AND P0, PT, R23, R4, PT ;  /* 0x000000041700720c */ /* 0x000fe20003f04070 */
[----:B------:R-:W-:Y:S01]  /*3c20*/  STL [R1+0x50], R19 ;  /* 0x0000501301007387 */ /* 0x000fe20000100800 */
[----:B-1----:R-:W-:Y:S01]  /*3c30*/  IMAD.HI.U32 R2, R5, R16, RZ ;  /* 0x0000001005027227 */ /* 0x002fe200078e00ff */
[----:B------:R-:W-:Y:S02]  /*3c40*/  LOP3.LUT R9, R0, 0x84, RZ, 0xfc, !PT ;  /* 0x0000008400097812 */ /* 0x000fe400078efcff */
[----:B------:R-:W-:Y:S01]  /*3c50*/  ISETP.GE.AND P6, PT, R10, RZ, PT ;  /* 0x000000ff0a00720c */ /* 0x000fe20003fc6270 */
[----:B------:R-:W-:Y:S01]  /*3c60*/  IMAD.MOV R2, RZ, RZ, -R2 ;  /* 0x000000ffff027224 */ /* 0x000fe200078e0a02 */
[----:B------:R-:W-:Y:S01]  /*3c70*/  IABS R14, R9 ;  /* 0x00000009000e7213 */ /* 0x000fe20000000000 */
[----:B------:R-:W-:Y:S01]  /*3c80*/  @!P1 IMAD.IADD R13, R13, 0x1, -R23 ;  /* 0x000000010d0d9824 */ /* 0x000fe200078e0a17 */
[----:B------:R-:W-:Y:S01]  /*3c90*/  ISETP.GE.AND P5, PT, R12, RZ, PT ;  /* 0x000000ff0c00720c */ /* 0x000fe20003fa6270 */
[C---:B------:R-:W-:Y:S01]  /*3ca0*/  IMAD R2, R23.reuse, R2, R16 ;  /* 0x0000000217027224 */ /* 0x040fe200078e0210 */
[----:B------:R-:W-:Y:S01]  /*3cb0*/  STL [R1+0x74], R18 ;  /* 0x0000741201007387 */ /* 0x000fe20000100800 */
[----:B------:R-:W-:Y:S01]  /*3cc0*/  IMAD.MOV.U32 R16, RZ, RZ, R11 ;  /* 0x000000ffff107224 */ /* 0x000fe200078e000b */
[C---:B------:R-:W-:Y:S01]  /*3cd0*/  ISETP.GT.U32.AND P1, PT, R23.reuse, R13, PT ;  /* 0x0000000d1700720c */ /* 0x040fe20003f24070 */
[----:B------:R-:W-:Y:S01]  /*3ce0*/  @!P0 IMAD.IADD R4, R4, 0x1, -R23 ;  /* 0x0000000104048824 */ /* 0x000fe200078e0a17 */
[----:B------:R-:W-:Y:S01]  /*3cf0*/  ISETP.GT.U32.AND P2, PT, R23, R2, PT ;  /* 0x000000021700720c */ /* 0x000fe20003f44070 */
[----:B------:R-:W-:Y:S01]  /*3d00*/  IMAD.HI.U32 R8, R5, R16, RZ ;  /* 0x0000001005087227 */ /* 0x000fe200078e00ff */
[----:B------:R-:W-:-:S02]  /*3d10*/  ISETP.GE.AND P0, PT, R9, RZ, PT ;  /* 0x000000ff0900720c */ /* 0x000fc40003f06270 */
[----:B------:R-:W-:Y:S01]  /*3d20*/  IABS R9, R7 ;  /* 0x0000000700097213 */ /* 0x000fe20000000000 */
[----:B------:R-:W-:Y:S02]  /*3d30*/  IMAD.MOV R10, RZ, RZ, -R8 ;  /* 0x000000ffff0a7224 */ /* 0x000fe400078e0a08 */
[----:B------:R-:W-:-:S04]  /*3d40*/  IMAD.HI.U32 R8, R5, R14, RZ ;  /* 0x0000000e05087227 */ /* 0x000fc800078e00ff */
[----:B------:R-:W-:Y:S02]  /*3d50*/  IMAD R16, R23, R10, R16 ;  /* 0x0000000a17107224 */ /* 0x000fe400078e0210 */
[--C-:B------:R-:W-:Y:S02]  /*3d60*/  @!P2 IMAD.IADD R2, R2, 0x1, -R23.reuse ;  /* 0x000000010202a824 */ /* 0x100fe400078e0a17 */
[----:B------:R-:W-:Y:S02]  /*3d70*/  IMAD.MOV R8, RZ, RZ, -R8 ;  /* 0x000000ffff087224 */ /* 0x000fe400078e0a08 */
[----:B------:R-:W-:Y:S01]  /*3d80*/  @!P1 IMAD.IADD R13, R13, 0x1, -R23 ;  /* 0x000000010d0d9824 */ /* 0x000fe200078e0a17 */
[C---:B------:R-:W-:Y:S01]  /*3d90*/  ISETP.GT.U32.AND P2, PT, R23.reuse, R2, PT ;  /* 0x000000021700720c */ /* 0x040fe20003f44070 */
[----:B------:R-:W-:Y:S01]  /*3da0*/  IMAD.MOV.U32 R11, RZ, RZ, R4 ;  /* 0x000000ffff0b7224 */ /* 0x000fe200078e0004 */
[----:B------:R-:W-:Y:S01]  /*3db0*/  ISETP.GT.U32.AND P1, PT, R23, R16, PT ;  /* 0x000000101700720c */ /* 0x000fe20003f24070 */
[----:B------:R-:W-:-:S02]  /*3dc0*/  IMAD.MOV.U32 R4, RZ, RZ, R9 ;  /* 0x000000ffff047224 */ /* 0x000fc400078e0009 */
[----:B------:R-:W-:Y:S02]  /*3dd0*/  IMAD R14, R23, R8, R14 ;  /* 0x00000008170e7224 */ /* 0x000fe400078e020e */
[----:B------:R-:W-:Y:S01]  /*3de0*/  IMAD.MOV.U32 R9, RZ, RZ, R13 ;  /* 0x000000ffff097224 */ /* 0x000fe200078e000d */
[----:B------:R-:W-:Y:S01]  /*3df0*/  LOP3.LUT R13, R0, 0x78, RZ, 0xfc, !PT ;  /* 0x00000078000d7812 */ /* 0x000fe200078efcff */
[----:B------:R-:W-:Y:S01]  /*3e00*/  @!P3 IMAD.MOV R11, RZ, RZ, -R11 ;  /* 0x000000ffff0bb224 */ /* 0x000fe200078e0a0b */
[----:B------:R-:W-:Y:S01]  /*3e10*/  ISETP.GE.AND P3, PT, R7, RZ, PT ;  /* 0x000000ff0700720c */ /* 0x000fe20003f66270 */
[----:B------:R-:W-:-:S03]  /*3e20*/  IMAD.HI.U32 R7, R5, R4, RZ ;  /* 0x0000000405077227 */ /* 0x000fc600078e00ff */
[----:B------:R0:W-:Y:S01]  /*3e30*/  STL [R1+0x78], R11 ;  /* 0x0000780b01007387 */ /* 0x0001e20000100800 */
[----:B------:R-:W-:Y:S01]  /*3e40*/  @!P4 IMAD.MOV R9, RZ, RZ, -R9 ;  /* 0x000000ffff09c224 */ /* 0x000fe200078e0a09 */
[----:B------:R-:W-:Y:S01]  /*3e50*/  ISETP.GT.U32.AND P4, PT, R23, R14, PT ;  /* 0x0000000e1700720c */ /* 0x000fe20003f84070 */
[----:B------:R-:W-:Y:S02]  /*3e60*/  IMAD.MOV R7, RZ, RZ, -R7 ;  /* 0x000000ffff077224 */ /* 0x000fe400078e0a07 */
[--C-:B------:R-:W-:Y:S01]  /*3e70*/  @!P2 IMAD.IADD R2, R2, 0x1, -R23.reuse ;  /* 0x000000010202a824 */ /* 0x100fe200078e0a17 */
[----:B------:R-:W-:Y:S01]  /*3e80*/  ISETP.GE.AND P2, PT, R13, RZ, PT ;  /* 0x000000ff0d00720c */ /* 0x000fe20003f46270 */
[----:B------:R-:W-:Y:S01]  /*3e90*/  IMAD R4, R23, R7, R4 ;  /* 0x0000000717047224 */ /* 0x000fe200078e0204 */
[----:B------:R1:W-:Y:S01]  /*3ea0*/  STL [R1+0x90], R9 ;  /* 0x0000900901007387 */ /* 0x0003e20000100800 */
[----:B------:R-:W-:Y:S01]  /*3eb0*/  @!P1 IMAD.IADD R16, R16, 0x1, -R23 ;  /* 0x0000000110109824 */ /* 0x000fe200078e0a17 */
[----:B0-----:R-:W-:Y:S01]  /*3ec0*/  LOP3.LUT R11, R0, 0x74, RZ, 0xfc, !PT ;  /* 0x00000074000b7812 */ /* 0x001fe200078efcff */
[----:B------:R-:W-:Y:S01]  /*3ed0*/  IMAD.MOV.U32 R12, RZ, RZ, R2 ;  /* 0x000000ffff0c7224 */ /* 0x000fe200078e0002 */
[----:B------:R-:W-:-:S02]  /*3ee0*/  IABS R13, R13 ;  /* 0x0000000d000d7213 */ /* 0x000fc40000000000 */
[C---:B------:R-:W-:Y:S01]  /*3ef0*/  ISETP.GT.U32.AND P1, PT, R23.reuse, R16, PT ;  /* 0x000000101700720c */ /* 0x040fe20003f24070 */
[----:B------:R-:W-:Y:S01]  /*3f00*/  @!P5 IMAD.MOV R12, RZ, RZ, -R12 ;  /* 0x000000ffff0cd224 */ /* 0x000fe200078e0a0c */
[----:B------:R-:W-:Y:S01]  /*3f10*/  ISETP.GT.U32.AND P5, PT, R23, R4, PT ;  /* 0x000000041700720c */ /* 0x000fe20003fa4070 */
[----:B------:R-:W-:Y:S01]  /*3f20*/  @!P4 IMAD.IADD R14, R14, 0x1, -R23 ;  /* 0x000000010e0ec824 */ /* 0x000fe200078e0a17 */
[----:B-1----:R-:W-:Y:S01]  /*3f30*/  IABS R9, R11 ;  /* 0x0000000b00097213 */ /* 0x002fe20000000000 */
[----:B------:R-:W-:Y:S01]  /*3f40*/  IMAD.HI.U32 R10, R5, R13, RZ ;  /* 0x0000000d050a7227 */ /* 0x000fe200078e00ff */
[----:B------:R-:W-:Y:S01]  /*3f50*/  LOP3.LUT R7, R0, 0x70, RZ, 0xfc, !PT ;  /* 0x0000007000077812 */ /* 0x000fe200078efcff */
[----:B------:R0:W-:Y:S01]  /*3f60*/  STL [R1+0x8c], R12 ;  /* 0x00008c0c01007387 */ /* 0x0001e20000100800 */
[----:B------:R-:W-:Y:S01]  /*3f70*/  ISETP.GT.U32.AND P4, PT, R23, R14, PT ;  /* 0x0000000e1700720c */ /* 0x000fe20003f84070 */
[----:B------:R-:W-:Y:S01]  /*3f80*/  IMAD.HI.U32 R2, R5, R9, RZ ;  /* 0x0000000905027227 */ /* 0x000fe200078e00ff */
[----:B------:R-:W-:-:S03]  /*3f90*/  IABS R8, R7 ;  /* 0x0000000700087213 */ /* 0x000fc60000000000 */
[----:B------:R-:W-:Y:S02]  /*3fa0*/  IMAD.MOV R10, RZ, RZ, -R10 ;  /* 0x000000ffff0a7224 */ /* 0x000fe400078e0a0a */
[----:B------:R-:W-:Y:S02]  /*3fb0*/  IMAD.MOV R2, RZ, RZ, -R2 ;  /* 0x000000ffff027224 */ /* 0x000fe400078e0a02 */
[--C-:B------:R-:W-:Y:S01]  /*3fc0*/  @!P1 IMAD.IADD R16, R16, 0x1, -R23.reuse ;  /* 0x0000000110109824 */ /* 0x100fe200078e0a17 */
[----:B------:R-:W-:Y:S01]  /*3fd0*/  ISETP.GE.AND P1, PT, R11, RZ, PT ;  /* 0x000000ff0b00720c */ /* 0x000fe20003f26270 */
[----:B------:R-:W-:Y:S01]  /*3fe0*/  @!P5 IMAD.IADD R4, R4, 0x1, -R23 ;  /* 0x000000010404d824 */ /* 0x000fe200078e0a17 */
[----:B0-----:R-:W-:Y:S01]  /*3ff0*/  IABS R12, R15 ;  /* 0x0000000f000c7213 */ /* 0x001fe20000000000 */
[C---:B------:R-:W-:Y:S01]  /*4000*/  IMAD R13, R23.reuse, R10, R13 ;  /* 0x0000000a170d7224 */ /* 0x040fe200078e020d */
[----:B------:R-:W-:Y:S01]  /*4010*/  LOP3.LUT R10, R0, 0x68, RZ, 0xfc, !PT ;  /* 0x00000068000a7812 */ /* 0x000fe200078efcff */
[C---:B------:R-:W-:Y:S01]  /*4020*/  IMAD R9, R23.reuse, R2, R9 ;  /* 0x0000000217097224 */ /* 0x040fe200078e0209 */
[----:B------:R-:W-:Y:S01]  /*4030*/  ISETP.GT.U32.AND P5, PT, R23, R4, PT ;  /* 0x000000041700720c */ /* 0x000fe20003fa4070 */
[----:B------:R-:W-:-:S02]  /*4040*/  IMAD.MOV.U32 R18, RZ, RZ, R16 ;  /* 0x000000ffff127224 */ /* 0x000fc400078e0010 */
[----:B------:R-:W-:Y:S01]  /*4050*/  @!P4 IMAD.IADD R14, R14, 0x1, -R23 ;  /* 0x000000010e0ec824 */ /* 0x000fe200078e0a17 */
[C---:B------:R-:W-:Y:S01]  /*4060*/  ISETP.GT.U32.AND P4, PT, R23.reuse, R13, PT ;  /* 0x0000000d1700720c */ /* 0x040fe20003f84070 */
[----:B------:R-:W-:Y:S01]  /*4070*/  @!P6 IMAD.MOV R18, RZ, RZ, -R18 ;  /* 0x000000ffff12e224 */ /* 0x000fe200078e0a12 */
[----:B------:R-:W-:Y:S01]  /*4080*/  ISETP.GT.U32.AND P6, PT, R23, R9, PT ;  /* 0x000000091700720c */ /* 0x000fe20003fc4070 */
[----:B------:R-:W-:-:S03]  /*4090*/  IMAD.HI.U32 R11, R5, R8, RZ ;  /* 0x00000008050b7227 */ /* 0x000fc600078e00ff */
[----:B------:R-:W-:Y:S01]  /*40a0*/  STL [R1+0x80], R18 ;  /* 0x0000801201007387 */ /* 0x000fe20000100800 */
[----:B------:R-:W-:Y:S02]  /*40b0*/  IMAD.MOV.U32 R17, RZ, RZ, R14 ;  /* 0x000000ffff117224 */ /* 0x000fe400078e000e */
[----:B------:R-:W-:Y:S02]  /*40c0*/  IMAD.MOV R11, RZ, RZ, -R11 ;  /* 0x000000ffff0b7224 */ /* 0x000fe400078e0a0b */
[----:B------:R-:W-:-:S04]  /*40d0*/  IMAD.HI.U32 R2, R5, R12, RZ ;  /* 0x0000000c05027227 */ /* 0x000fc800078e00ff */
[----:B------:R-:W-:Y:S01]  /*40e0*/  @!P0 IMAD.MOV R17, RZ, RZ, -R17 ;  /* 0x000000ffff118224 */ /* 0x000fe200078e0a11 */
[----:B------:R-:W-:Y:S01]  /*40f0*/  ISETP.GE.AND P0, PT, R7, RZ, PT ;  /* 0x000000ff0700720c */ /* 0x000fe20003f06270 */
[C---:B------:R-:W-:Y:S01]  /*4100*/  IMAD R7, R23.reuse, R11, R8 ;  /* 0x0000000b17077224 */ /* 0x040fe200078e0208 */
[----:B------:R-:W-:Y:S01]  /*4110*/  IABS R11, R10 ;  /* 0x0000000a000b7213 */ /* 0x000fe20000000000 */
[----:B------:R-:W-:Y:S01]  /*4120*/  IMAD.MOV R2, RZ, RZ, -R2 ;  /* 0x000000ffff027224 */ /* 0x000fe200078e0a02 */
[----:B------:R0:W-:Y:S01]  /*4130*/  STL [R1+0x88], R17 ;  /* 0x0000881101007387 */ /* 0x0001e20000100800 */
[--C-:B------:R-:W-:Y:S01]  /*4140*/  @!P5 IMAD.IADD R4, R4, 0x1, -R23.reuse ;  /* 0x000000010404d824 */ /* 0x100fe200078e0a17 */
[----:B------:R-:W-:Y:S01]  /*4150*/  ISETP.GT.U32.AND P5, PT, R23, R7, PT ;  /* 0x000000071700720c */ /* 0x000fe20003fa4070 */
[--C-:B------:R-:W-:Y:S01]  /*4160*/  @!P4 IMAD.IADD R13, R13, 0x1, -R23.reuse ;  /* 0x000000010d0dc824 */ /* 0x100fe200078e0a17 */
[C---:B------:R-:W-:Y:S01]  /*4170*/  LOP3.LUT R8, R0.reuse, 0x64, RZ, 0xfc, !PT ;  /* 0x0000006400087812 */ /* 0x040fe200078efcff */
[----:B------:R-:W-:Y:S01]  /*4180*/  IMAD R12, R23, R2, R12 ;  /* 0x00000002170c7224 */ /* 0x000fe200078e020c */
[----:B------:R-:W-:Y:S01]  /*4190*/  LOP3.LUT R2, R0, 0x60, RZ, 0xfc, !PT ;  /* 0x0000006000027812 */ /* 0x000fe200078efcff */
[----:B------:R-:W-:Y:S01]  /*41a0*/  @!P6 IMAD.IADD R9, R9, 0x1, -R23 ;  /* 0x000000010909e824 */ /* 0x000fe200078e0a17 */
[----:B------:R-:W-:Y:S01]  /*41b0*/  ISETP.GT.U32.AND P4, PT, R23, R13, PT ;  /* 0x0000000d1700720c */ /* 0x000fe20003f84070 */
[----:B------:R-:W-:Y:S01]  /*41c0*/  IMAD.HI.U32 R16, R5, R11, RZ ;  /* 0x0000000b05107227 */ /* 0x000fe200078e00ff */
[----:B------:R-:W-:-:S02]  /*41d0*/  IABS R14, R8 ;  /* 0x00000008000e7213 */ /* 0x000fc40000000000 */
[C---:B------:R-:W-:Y:S01]  /*41e0*/  ISETP.GT.U32.AND P6, PT, R23.reuse, R9, PT ;  /* 0x000000091700720c */ /* 0x040fe20003fc4070 */
[----:B0-----:R-:W-:Y:S01]  /*41f0*/  IMAD.MOV.U32 R17, RZ, RZ, R4 ;  /* 0x000000ffff117224 */ /* 0x001fe200078e0004 */
[----:B------:R-:W-:Y:S01]  /*4200*/  IABS R4, R2 ;  /* 0x0000000200047213 */ /* 0x000fe20000000000 */
[----:B------:R-:W-:Y:S02]  /*4210*/  IMAD.MOV R16, RZ, RZ, -R16 ;  /* 0x000000ffff107224 */ /* 0x000fe400078e0a10 */
[----:B------:R-:W-:Y:S01]  /*4220*/  @!P3 IMAD.MOV R17, RZ, RZ, -R17 ;  /* 0x000000ffff11b224 */ /* 0x000fe200078e0a11 */
[----:B------:R-:W-:Y:S01]  /*4230*/  ISETP.GT.U32.AND P3, PT, R23, R12, PT ;  /* 0x0000000c1700720c */ /* 0x000fe20003f64070 */
[----:B------:R-:W-:Y:S02]  /*4240*/  @!P5 IMAD.IADD R7, R7, 0x1, -R23 ;  /* 0x000000010707d824 */ /* 0x000fe400078e0a17 */
[----:B------:R-:W-:Y:S01]  /*4250*/  IMAD R11, R23, R16, R11 ;  /* 0x00000010170b7224 */ /* 0x000fe200078e020b */
[----:B------:R0:W-:Y:S01]  /*4260*/  STL [R1+0x84], R17 ;  /* 0x0000841101007387 */ /* 0x0001e20000100800 */
[--C-:B------:R-:W-:Y:S01]  /*4270*/  @!P4 IMAD.IADD R13, R13, 0x1, -R23.reuse ;  /* 0x000000010d0dc824 */ /* 0x100fe200078e0a17 */
[----:B------:R-:W-:Y:S01]  /*4280*/  ISETP.GE.AND P4, PT, R15, RZ, PT ;  /* 0x000000ff0f00720c */ /* 0x000fe20003f86270 */
[----:B------:R-:W-:Y:S01]  /*4290*/  @!P6 IMAD.IADD R9, R9, 0x1, -R23 ;  /* 0x000000010909e824 */ /* 0x000fe200078e0a17 */
[----:B------:R-:W-:Y:S01]  /*42a0*/  ISETP.GT.U32.AND P5, PT, R23, R7, PT ;  /* 0x000000071700720c */ /* 0x000fe20003fa4070 */
[----:B------:R-:W-:Y:S01]  /*42b0*/  IMAD.HI.U32 R15, R5, R14, RZ ;  /* 0x0000000e050f7227 */ /* 0x000fe200078e00ff */
[----:B------:R-:W-:-:S02]  /*42c0*/  ISETP.GT.U32.AND P6, PT, R23, R11, PT ;  /* 0x0000000b1700720c */ /* 0x000fc40003fc4070 */
[----:B------:R-:W-:Y:S01]  /*42d0*/  LOP3.LUT R16, R0, 0x48, RZ, 0xfc, !PT ;  /* 0x0000004800107812 */ /* 0x000fe200078efcff */
[----:B------:R-:W-:Y:S02]  /*42e0*/  @!P3 IMAD.IADD R12, R12, 0x1, -R23 ;  /* 0x000000010c0cb824 */ /* 0x000fe400078e0a17 */
[----:B0-----:R-:W-:Y:S01]  /*42f0*/  IMAD.MOV.U32 R17, RZ, RZ, R13 ;  /* 0x000000ffff117224 */ /* 0x001fe200078e000d */
[----:B------:R-:W-:Y:S01]  /*4300*/  IABS R18, R16 ;  /* 0x0000001000127213 */ /* 0x000fe20000000000 */
[----:B------:R-:W-:Y:S01]  /*4310*/  IMAD.MOV R15, RZ, RZ, -R15 ;  /* 0x000000ffff0f7224 */ /* 0x000fe200078e0a0f */
[----:B------:R-:W-:Y:S01]  /*4320*/  ISETP.GT.U32.AND P3, PT, R23, R12, PT ;  /* 0x0000000c1700720c */ /* 0x000fe20003f64070 */
[----:B------:R-:W-:-:S04]  /*4330*/  IMAD.HI.U32 R13, R5, R4, RZ ;  /* 0x00000004050d7227 */ /* 0x000fc800078e00ff */
[----:B------:R-:W-:Y:S01]  /*4340*/  IMAD R14, R23, R15, R14 ;  /* 0x0000000f170e7224 */ /* 0x000fe200078e020e */
[C---:B------:R-:W-:Y:S01]  /*4350*/  LOP3.LUT R15, R0.reuse, 0x4c, RZ, 0xfc, !PT ;  /* 0x0000004c000f7812 */ /* 0x040fe200078efcff */
[----:B------:R-:W-:Y:S02]  /*4360*/  IMAD.MOV R13, RZ, RZ, -R13 ;  /* 0x000000ffff0d7224 */ /* 0x000fe400078e0a0d */
[--C-:B------:R-:W-:Y:S01]  /*4370*/  @!P5 IMAD.IADD R7, R7, 0x1, -R23.reuse ;  /* 0x000000010707d824 */ /* 0x100fe200078e0a17 */
[----:B------:R-:W-:Y:S01]  /*4380*/  ISETP.GT.U32.AND P5, PT, R23, R14, PT ;  /* 0x0000000e1700720c */ /* 0x000fe20003fa4070 */
[--C-:B------:R-:W-:Y:S02]  /*4390*/  @!P6 IMAD.IADD R11, R11, 0x1, -R23.reuse ;  /* 0x000000010b0be824 */ /* 0x100fe400078e0a17 */
[C---:B------:R-:W-:Y:S01]  /*43a0*/  IMAD R4, R23.reuse, R13, R4 ;  /* 0x0000000d17047224 */ /* 0x040fe200078e0204 */
[----:B------:R-:W-:Y:S01]  /*43b0*/  LOP3.LUT R13, R0, 0x50, RZ, 0xfc, !PT ;  /* 0x00000050000d7812 */ /* 0x000fe200078efcff */
[----:B------:R-:W-:Y:S01]  /*43c0*/  @!P3 IMAD.IADD R12, R12, 0x1, -R23 ;  /* 0x000000010c0cb824 */ /* 0x000fe200078e0a17 */
[C---:B------:R-:W-:Y:S01]  /*43d0*/  ISETP.GT.U32.AND P6, PT, R23.reuse, R11, PT ;  /* 0x0000000b1700720c */ /* 0x040fe20003fc4070 */
[----:B------:R-:W-:Y:S01]  /*43e0*/  @!P2 IMAD.MOV R17, RZ, RZ, -R17 ;  /* 0x000000ffff11a224 */ /* 0x000fe200078e0a11 */
[----:B------:R-:W-:Y:S01]  /*43f0*/  ISETP.GT.U32.AND P3, PT, R23, R4, PT ;  /* 0x000000041700720c */ /* 0x000fe20003f64070 */
[----:B------:R-:W-:Y:S01]  /*4400*/  @!P1 IMAD.MOV R9, RZ, RZ, -R9 ;  /* 0x000000ffff099224 */ /* 0x000fe200078e0a09 */
[----:B------:R-:W-:Y:S01]  /*4410*/  ISETP.GE.AND P1, PT, R8, RZ, PT ;  /* 0x000000ff0800720c */ /* 0x000fe20003f26270 */
[----:B------:R-:W-:Y:S01]  /*4420*/  IMAD.MOV.U32 R22, RZ, RZ, R12 ;  /* 0x000000ffff167224 */ /* 0x000fe200078e000c */
[----:B------:R0:W-:Y:S01]  /*4430*/  STL [R1+0x7c], R17 ;  /* 0x00007c1101007387 */ /* 0x0001e20000100800 */
[--C-:B------:R-:W-:Y:S01]  /*4440*/  @!P5 IMAD.IADD R14, R14, 0x1, -R23.reuse ;  /* 0x000000010e0ed824 */ /* 0x100fe200078e0a17 */
[----:B------:R-:W-:Y:S01]  /*4450*/  ISETP.GE.AND P5, PT, R2, RZ, PT ;  /* 0x000000ff0200720c */ /* 0x000fe20003fa6270 */
[----:B------:R-:W-:Y:S01]  /*4460*/  @!P4 IMAD.MOV R22, RZ, RZ, -R22 ;  /* 0x000000ffff16c224 */ /* 0x000fe200078e0a16 */
[----:B------:R-:W-:Y:S01]  /*4470*/  LOP3.LUT R8, R0, 0x58, RZ, 0xfc, !PT ;  /* 0x0000005800087812 */ /* 0x000fe200078efcff */
[----:B------:R1:W-:Y:S01]  /*4480*/  STL [R1+0xd8], R9 ;  /* 0x0000d80901007387 */ /* 0x0003e20000100800 */
[----:B------:R-:W-:Y:S01]  /*4490*/  ISETP.GE.AND P2, PT, R10, RZ, PT ;  /* 0x000000ff0a00720c */ /* 0x000fe20003f46270 */
[--C-:B------:R-:W-:Y:S01]  /*44a0*/  @!P6 IMAD.IADD R11, R11, 0x1, -R23.reuse ;  /* 0x000000010b0be824 */ /* 0x100fe200078e0a17 */
[----:B------:R-:W-:Y:S01]  /*44b0*/  ISETP.GE.AND P6, PT, R8, RZ, PT ;  /* 0x000000ff0800720c */ /* 0x000fe20003fc6270 */
[----:B------:R-:W-:Y:S01]  /*44c0*/  @!P3 IMAD.IADD R4, R4, 0x1, -R23 ;  /* 0x000000010404b824 */ /* 0x000fe200078e0a17 */
[----:B0-----:R-:W-:Y:S01]  /*44d0*/  LOP3.LUT R17, R0, 0x54, RZ, 0xfc, !PT ;  /* 0x0000005400117812 */ /* 0x001fe200078efcff */
[----:B------:R-:W-:-:S02]  /*44e0*/  IMAD.MOV.U32 R10, RZ, RZ, R7 ;  /* 0x000000ffff0a7224 */ /* 0x000fc400078e0007 */
[----:B------:R-:W-:Y:S01]  /*44f0*/  IMAD.HI.U32 R12, R5, R18, RZ ;  /* 0x00000012050c7227 */ /* 0x000fe200078e00ff */
[----:B------:R-:W-:Y:S02]  /*4500*/  IABS R2, R17 ;  /* 0x0000001100027213 */ /* 0x000fe40000000000 */
[----:B-1----:R-:W-:Y:S01]  /*4510*/  IABS R9, R8 ;  /* 0x0000000800097213 */ /* 0x002fe20000000000 */
[----:B------:R-:W-:Y:S01]  /*4520*/  @!P0 IMAD.MOV R10, RZ, RZ, -R10 ;  /* 0x000000ffff0a8224 */ /* 0x000fe200078e0a0a */
[C---:B------:R-:W-:Y:S01]  /*4530*/  ISETP.GT.U32.AND P3, PT, R23.reuse, R4, PT ;  /* 0x000000041700720c */ /* 0x040fe20003f64070 */
[----:B------:R-:W-:Y:S01]  /*4540*/  IMAD.MOV.U32 R8, RZ, RZ, R2 ;  /* 0x000000ffff087224 */ /* 0x000fe200078e0002 */
[----:B------:R-:W-:Y:S01]  /*4550*/  ISETP.GT.U32.AND P0, PT, R23, R14, PT ;  /* 0x0000000e1700720c */ /* 0x000fe20003f04070 */
[----:B------:R-:W-:Y:S01]  /*4560*/  IMAD.MOV.U32 R7, RZ, RZ, R9 ;  /* 0x000000ffff077224 */ /* 0x000fe200078e0009 */
[----:B------:R0:W-:Y:S01]  /*4570*/  STL [R1+0xdc], R10 ;  /* 0x0000dc0a01007387 */ /* 0x0001e20000100800 */
[----:B------:R-:W-:-:S03]  /*4580*/  IMAD.HI.U32 R2, R5, R8, RZ ;  /* 0x0000000805027227 */ /* 0x000fc600078e00ff */
[----:B------:R-:W-:Y:S01]  /*4590*/  STL [R1+0x70], R22 ;  /* 0x0000701601007387 */ /* 0x000fe20000100800 */
[----:B------:R-:W-:Y:S02]  /*45a0*/  IMAD.MOV R2, RZ, RZ, -R2 ;  /* 0x000000ffff027224 */ /* 0x000fe400078e0a02 */
[----:B------:R-:W-:Y:S01]  /*45b0*/  IMAD.HI.U32 R9, R5, R7, RZ ;  /* 0x0000000705097227 */ /* 0x000fe200078e00ff */
[----:B0-----:R-:W-:-:S03]  /*45c0*/  IABS R10, R15 ;  /* 0x0000000f000a7213 */ /* 0x001fc60000000000 */
[C---:B------:R-:W-:Y:S01]  /*45d0*/  IMAD R8, R23.reuse, R2, R8 ;  /* 0x0000000217087224 */ /* 0x040fe200078e0208 */
[----:B------:R-:W-:Y:S01]  /*45e0*/  LOP3.LUT R2, R0, 0x44, RZ, 0xfc, !PT ;  /* 0x0000004400027812 */ /* 0x000fe200078efcff */
[----:B------:R-:W-:Y:S02]  /*45f0*/  @!P3 IMAD.IADD R4, R4, 0x1, -R23 ;  /* 0x000000010404b824 */ /* 0x000fe400078e0a17 */
[----:B------:R-:W-:Y:S01]  /*4600*/  IMAD.MOV R9, RZ, RZ, -R9 ;  /* 0x000000ffff097224 */ /* 0x000fe200078e0a09 */
[C---:B------:R-:W-:Y:S01]  /*4610*/  ISETP.GT.U32.AND P3, PT, R23.reuse, R8, PT ;  /* 0x000000081700720c */ /* 0x040fe20003f64070 */
[----:B------:R-:W-:Y:S02]  /*4620*/  @!P0 IMAD.IADD R14, R14, 0x1, -R23 ;  /* 0x000000010e0e8824 */ /* 0x000fe400078e0a17 */
[----:B------:R-:W-:Y:S01]  /*4630*/  IMAD R7, R23, R9, R7 ;  /* 0x0000000917077224 */ /* 0x000fe200078e0207 */
[----:B------:R-:W-:Y:S01]  /*4640*/  IABS R9, R13 ;  /* 0x0000000d00097213 */ /* 0x000fe20000000000 */
[----:B------:R-:W-:-:S03]  /*4650*/  IMAD.HI.U32 R19, R5, R10, RZ ;  /* 0x0000000a05137227 */ /* 0x000fc600078e00ff */
[----:B------:R-:W-:Y:S01]  /*4660*/  ISETP.GT.U32.AND P0, PT, R23, R7, PT ;  /* 0x000000071700720c */ /* 0x000fe20003f04070 */
[----:B------:R-:W-:Y:S02]  /*4670*/  IMAD.MOV R19, RZ, RZ, -R19 ;  /* 0x000000ffff137224 */ /* 0x000fe400078e0a13 */
[----:B------:R-:W-:-:S04]  /*4680*/  IMAD.HI.U32 R20, R5, R9, RZ ;  /* 0x0000000905147227 */ /* 0x000fc800078e00ff */
[----:B------:R-:W-:Y:S02]  /*4690*/  @!P3 IMAD.IADD R8, R8, 0x1, -R23 ;  /* 0x000000010808b824 */ /* 0x000fe400078e0a17 */
[----:B------:R-:W-:Y:S02]  /*46a0*/  IMAD.MOV.U32 R21, RZ, RZ, R11 ;  /* 0x000000ffff157224 */ /* 0x000fe400078e000b */
[----:B------:R-:W-:Y:S01]  /*46b0*/  IMAD.MOV R11, RZ, RZ, -R12 ;  /* 0x000000ffff0b7224 */ /* 0x000fe200078e0a0c */
[----:B------:R-:W-:Y:S01]  /*46c0*/  ISETP.GT.U32.AND P4, PT, R23, R8, PT ;  /* 0x000000081700720c */ /* 0x000fe20003f84070 */
[----:B------:R-:W-:Y:S01]  /*46d0*/  @!P0 IMAD.IADD R7, R7, 0x1, -R23 ;  /* 0x0000000107078824 */ /* 0x000fe200078e0a17 */
[----:B------:R-:W-:Y:S01]  /*46e0*/  ISETP.GE.AND P0, PT, R17, RZ, PT ;  /* 0x000000ff1100720c */ /* 0x000fe20003f06270 */
[C---:B------:R-:W-:Y:S01]  /*46f0*/  IMAD R10, R23.reuse, R19, R10 ;  /* 0x00000013170a7224 */ /* 0x040fe200078e020a */
[----:B------:R-:W-:Y:S01]  /*4700*/  IABS R17, R2 ;  /* 0x0000000200117213 */ /* 0x000fe20000000000 */
[----:B------:R-:W-:Y:S01]  /*4710*/  IMAD.MOV.U32 R12, RZ, RZ, R4 ;  /* 0x000000ffff0c7224 */ /* 0x000fe200078e0004 */
[----:B------:R-:W-:Y:S01]  /*4720*/  ISETP.GT.U32.AND P3, PT, R23, R7, PT ;  /* 0x000000071700720c */ /* 0x000fe20003f64070 */
[----:B------:R-:W-:-:S02]  /*4730*/  IMAD.MOV R20, RZ, RZ, -R20 ;  /* 0x000000ffff147224 */ /* 0x000fc400078e0a14 */
[C---:B------:R-:W-:Y:S01]  /*4740*/  IMAD R18, R23.reuse, R11, R18 ;  /* 0x0000000b17127224 */ /* 0x040fe200078e0212 */
[----:B------:R-:W-:Y:S01]  /*4750*/  LOP3.LUT R11, R0, 0x40, RZ, 0xfc, !PT ;  /* 0x00000040000b7812 */ /* 0x000fe200078efcff */
[----:B------:R-:W-:Y:S01]  /*4760*/  @!P5 IMAD.MOV R12, RZ, RZ, -R12 ;  /* 0x000000ffff0cd224 */ /* 0x000fe200078e0a0c */
[C---:B------:R-:W-:Y:S01]  /*4770*/  ISETP.GT.U32.AND P5, PT, R23.reuse, R10, PT ;  /* 0x0000000a1700720c */ /* 0x040fe20003fa4070 */
[C---:B------:R-:W-:Y:S02]  /*4780*/  IMAD R9, R23.reuse, R20, R9 ;  /* 0x0000001417097224 */ /* 0x040fe400078e0209 */
[----:B------:R-:W-:Y:S01]  /*4790*/  @!P4 IMAD.IADD R8, R8, 0x1, -R23 ;  /* 0x000000010808c824 */ /* 0x000fe200078e0a17 */
[C---:B------:R-:W-:Y:S01]  /*47a0*/  ISETP.GT.U32.AND P4, PT, R23.reuse, R18, PT ;  /* 0x000000121700720c */ /* 0x040fe20003f84070 */
[----:B------:R-:W-:Y:S01]  /*47b0*/  @!P2 IMAD.MOV R21, RZ, RZ, -R21 ;  /* 0x000000ffff15a224 */ /* 0x000fe200078e0a15 */
[----:B------:R-:W-:Y:S01]  /*47c0*/  ISETP.GT.U32.AND P2, PT, R23, R9, PT ;  /* 0x000000091700720c */ /* 0x000fe20003f44070 */
[----:B------:R-:W-:-:S03]  /*47d0*/  IMAD.HI.U32 R4, R5, R17, RZ ;  /* 0x0000001105047227 */ /* 0x000fc600078e00ff */
[----:B------:R-:W-:Y:S01]  /*47e0*/  STL [R1+0x6c], R21 ;  /* 0x00006c1501007387 */ /* 0x000fe20000100800 */
[----:B------:R-:W-:Y:S01]  /*47f0*/  @!P1 IMAD.MOV R14, RZ, RZ, -R14 ;  /* 0x000000ffff0e9224 */ /* 0x000fe200078e0a0e */
[----:B------:R-:W-:Y:S01]  /*4800*/  ISETP.GE.AND P1, PT, R13, RZ, PT ;  /* 0x000000ff0d00720c */ /* 0x000fe20003f26270 */
[--C-:B------:R-:W-:Y:S01]  /*4810*/  @!P3 IMAD.IADD R7, R7, 0x1, -R23.reuse ;  /* 0x000000010707b824 */ /* 0x100fe200078e0a17 */
[----:B------:R-:W-:Y:S01]  /*4820*/  IABS R13, R11 ;  /* 0x0000000b000d7213 */ /* 0x000fe20000000000 */
[--C-:B------:R-:W-:Y:S01]  /*4830*/  @!P5 IMAD.IADD R10, R10, 0x1, -R23.reuse ;  /* 0x000000010a0ad824 */ /* 0x100fe200078e0a17 */
[----:B------:R0:W-:Y:S01]  /*4840*/  STL [R1+0x68], R14 ;  /* 0x0000680e01007387 */ /* 0x0001e20000100800 */
[----:B------:R-:W-:Y:S01]  /*4850*/  IMAD.MOV R4, RZ, RZ, -R4 ;  /* 0x000000ffff047224 */ /* 0x000fe200078e0a04 */
[----:B------:R-:W-:Y:S01]  /*4860*/  ISETP.GE.AND P3, PT, R15, RZ, PT ;  /* 0x000000ff0f00720c */ /* 0x000fe20003f66270 */
[----:B------:R-:W-:Y:S01]  /*4870*/  @!P4 IMAD.IADD R18, R18, 0x1, -R23 ;  /* 0x000000011212c824 */ /* 0x000fe200078e0a17 */
[----:B------:R-:W-:Y:S01]  /*4880*/  LOP3.LUT R15, R0, 0x38, RZ, 0xfc, !PT ;  /* 0x00000038000f7812 */ /* 0x000fe200078efcff */
[----:B------:R-:W-:Y:S01]  /*4890*/  @!P6 IMAD.MOV R7, RZ, RZ, -R7 ;  /* 0x000000ffff07e224 */ /* 0x000fe200078e0a07 */
[----:B------:R-:W-:Y:S01]  /*48a0*/  ISETP.GT.U32.AND P6, PT, R23, R10, PT ;  /* 0x0000000a1700720c */ /* 0x000fe20003fc4070 */
[----:B------:R-:W-:Y:S01]  /*48b0*/  @!P2 IMAD.IADD R9, R9, 0x1, -R23 ;  /* 0x000000010909a824 */ /* 0x000fe200078e0a17 */
[C---:B------:R-:W-:Y:S01]  /*48c0*/  ISETP.GT.U32.AND P4, PT, R23.reuse, R18, PT ;  /* 0x000000121700720c */ /* 0x040fe20003f84070 */
[----:B------:R-:W-:Y:S01]  /*48d0*/  IMAD R4, R23, R4, R17 ;  /* 0x0000000417047224 */ /* 0x000fe200078e0211 */
[----:B------:R-:W-:Y:S01]  /*48e0*/  ISETP.GE.AND P2, PT, R16, RZ, PT ;  /* 0x000000ff1000720c */ /* 0x000fe20003f46270 */
[----:B0-----:R-:W-:Y:S01]  /*48f0*/  IMAD.HI.U32 R14, R5, R13, RZ ;  /* 0x0000000d050e7227 */ /* 0x001fe200078e00ff */
[----:B------:R-:W-:Y:S01]  /*4900*/  ISETP.GT.U32.AND P5, PT, R23, R9, PT ;  /* 0x000000091700720c */ /* 0x000fe20003fa4070 */
[----:B------:R0:W-:Y:S01]  /*4910*/  STL [R1+0x60], R12 ;  /* 0x0000600c01007387 */ /* 0x0001e20000100800 */
[----:B------:R-:W-:Y:S01]  /*4920*/  IABS R16, R15 ;  /* 0x0000000f00107213 */ /* 0x000fe20000000000 */
[----:B------:R-:W-:-:S02]  /*4930*/  IMAD.MOV R14, RZ, RZ, -R14 ;  /* 0x000000ffff0e7224 */ /* 0x000fc400078e0a0e */
[----:B------:R-:W-:Y:S01]  /*4940*/  @!P0 IMAD.MOV R8, RZ, RZ, -R8 ;  /* 0x000000ffff088224 */ /* 0x000fe200078e0a08 */
[C---:B------:R-:W-:Y:S01]  /*4950*/  ISETP.GT.U32.AND P0, PT, R23.reuse, R4, PT ;  /* 0x000000041700720c */ /* 0x040fe20003f04070 */
[----:B------:R-:W-:Y:S01]  /*4960*/  IMAD R13, R23, R14, R13 ;  /* 0x0000000e170d7224 */ /* 0x000fe200078e020d */
[----:B------:R-:W-:Y:S01]  /*4970*/  LOP3.LUT R14, R0, 0x30, RZ, 0xfc, !PT ;  /* 0x00000030000e7812 */ /* 0x000fe200078efcff */
[--C-:B------:R-:W-:Y:S01]  /*4980*/  @!P6 IMAD.IADD R10, R10, 0x1, -R23.reuse ;  /* 0x000000010a0ae824 */ /* 0x100fe200078e0a17 */
[----:B------:R-:W-:Y:S01]  /*4990*/  STL [R1+0x1910], R7 ;  /* 0x0019100701007387 */ /* 0x000fe20000100800 */
[----:B------:R-:W-:Y:S01]  /*49a0*/  IMAD.HI.U32 R17, R5, R16, RZ ;  /* 0x0000001005117227 */ /* 0x000fe200078e00ff */
[----:B------:R-:W-:Y:S02]  /*49b0*/  ISETP.GT.U32.AND P6, PT, R23, R13, PT ;  /* 0x0000000d1700720c */ /* 0x000fe40003fc4070 */
[----:B0-----:R-:W-:Y:S01]  /*49c0*/  LOP3.LUT R12, R0, 0x34, RZ, 0xfc, !PT ;  /* 0x00000034000c7812 */ /* 0x001fe200078efcff */
[--C-:B------:R-:W-:Y:S01]  /*49d0*/  @!P4 IMAD.IADD R18, R18, 0x1, -R23.reuse ;  /* 0x000000011212c824 */ /* 0x100fe200078e0a17 */
[----:B------:R-:W-:Y:S01]  /*49e0*/  ISETP.GE.AND P4, PT, R11, RZ, PT ;  /* 0x000000ff0b00720c */ /* 0x000fe20003f86270 */
[----:B------:R-:W-:Y:S01]  /*49f0*/  @!P5 IMAD.IADD R9, R9, 0x1, -R23 ;  /* 0x000000010909d824 */ /* 0x000fe200078e0a17 */
[----:B------:R-:W-:Y:S01]  /*4a00*/  ISETP.GE.AND P5, PT, R2, RZ, PT ;  /* 0x000000ff0200720c */ /* 0x000fe20003fa6270 */
[----:B------:R-:W-:Y:S01]  /*4a10*/  IMAD.MOV R11, RZ, RZ, -R17 ;  /* 0x000000ffff0b7224 */ /* 0x000fe200078e0a11 */
[----:B------:R-:W-:Y:S01]  /*4a20*/  IABS R2, R12 ;  /* 0x0000000c00027213 */ /* 0x000fe20000000000 */
[----:B------:R-:W-:Y:S01]  /*4a30*/  @!P0 IMAD.IADD R4, R4, 0x1, -R23 ;  /* 0x0000000104048824 */ /* 0x000fe200078e0a17 */
[----:B------:R-:W-:Y:S01]  /*4a40*/  IABS R17, R14 ;  /* 0x0000000e00117213 */ /* 0x000fe20000000000 */
[----:B------:R-:W-:Y:S01]  /*4a50*/  IMAD R11, R23, R11, R16 ;  /* 0x0000000b170b7224 */ /* 0x000fe200078e0210 */
[----:B------:R-:W-:Y:S01]  /*4a60*/  ISETP.GE.AND P0, PT, R15, RZ, PT ;  /* 0x000000ff0f00720c */ /* 0x000fe20003f06270 */
[----:B------:R-:W-:Y:S01]  /*4a70*/  @!P1 IMAD.MOV R9, RZ, RZ, -R9 ;  /* 0x000000ffff099224 */ /* 0x000fe200078e0a09 */
[----:B------:R-:W-:Y:S01]  /*4a80*/  ISETP.GT.U32.AND P1, PT, R23, R4, PT ;  /* 0x000000041700720c */ /* 0x000fe20003f24070 */
[----:B------:R-:W-:Y:S01]  /*4a90*/  IMAD.HI.U32 R19, R5, R2, RZ ;  /* 0x0000000205137227 */ /* 0x000fe200078e00ff */
[----:B------:R-:W-:Y:S01]  /*4aa0*/  LOP3.LUT R15, R0, 0x2c, RZ, 0xfc, !PT ;  /* 0x0000002c000f7812 */ /* 0x000fe200078efcff */
[----:B------:R-:W-:Y:S02]  /*4ab0*/  STL [R1+0x1914], R8 ;  /* 0x0019140801007387 */ /* 0x000fe40000100800 */
[----:B------:R-:W-:Y:S01]  /*4ac0*/  @!P6 IMAD.IADD R13, R13, 0x1, -R23 ;  /* 0x000000010d0de824 */ /* 0x000fe200078e0a17 */
[C---:B------:R-:W-:Y:S01]  /*4ad0*/  ISETP.GT.U32.AND P6, PT, R23.reuse, R11, PT ;  /* 0x0000000b1700720c */ /* 0x040fe20003fc4070 */
[----:B------:R-:W-:Y:S01]  /*4ae0*/  IMAD.MOV R19, RZ, RZ, -R19 ;  /* 0x000000ffff137224 */ /* 0x000fe200078e0a13 */
[----:B------:R0:W-:Y:S01]  /*4af0*/  STL [R1+0x1918], R9 ;  /* 0x0019180901007387 */ /* 0x0001e20000100800 */
[----:B------:R-:W-:Y:S01]  /*4b00*/  @!P3 IMAD.MOV R10, RZ, RZ, -R10 ;  /* 0x000000ffff0ab224 */ /* 0x000fe200078e0a0a */
[C---:B------:R-:W-:Y:S01]  /*4b10*/  ISETP.GT.U32.AND P3, PT, R23.reuse, R13, PT ;  /* 0x0000000d1700720c */ /* 0x040fe20003f64070 */
[----:B------:R-:W-:Y:S01]  /*4b20*/  IMAD R2, R23, R19, R2 ;  /* 0x0000001317027224 */ /* 0x000fe200078e0202 */
[----:B------:R-:W-:Y:S01]  /*4b30*/  IABS R19, R15 ;  /* 0x0000000f00137213 */ /* 0x000fe20000000000 */
[----:B------:R-:W-:Y:S01]  /*4b40*/  @!P1 IMAD.IADD R4, R4, 0x1, -R23 ;  /* 0x0000000104049824 */ /* 0x000fe200078e0a17 */
[----:B------:R-:W-:Y:S01]  /*4b50*/  STL [R1+0x191c], R10 ;  /* 0x00191c0a01007387 */ /* 0x000fe20000100800 */
[----:B------:R-:W-:Y:S01]  /*4b60*/  IMAD.HI.U32 R16, R5, R17, RZ ;  /* 0x0000001105107227 */ /* 0x000fe200078e00ff */
[----:B------:R-:W-:-:S02]  /*4b70*/  ISETP.GT.U32.AND P1, PT, R23, R2, PT ;  /* 0x000000021700720c */ /* 0x000fc40003f24070 */
[----:B0-----:R-:W-:Y:S01]  /*4b80*/  LOP3.LUT R9, R0, 0x8, RZ, 0xfc, !PT ;  /* 0x0000000800097812 */ /* 0x001fe200078efcff */
[--C-:B------:R-:W-:Y:S02]  /*4b90*/  @!P6 IMAD.IADD R11, R11, 0x1, -R23.reuse ;  /* 0x000000010b0be824 */ /* 0x100fe400078e0a17 */
[----:B------:R-:W-:Y:S02]  /*4ba0*/  IMAD.MOV R16, RZ, RZ, -R16 ;  /* 0x000000ffff107224 */ /* 0x000fe400078e0a10 */
[----:B------:R-:W-:Y:S01]  /*4bb0*/  @!P3 IMAD.IADD R13, R13, 0x1, -R23 ;  /* 0x000000010d0db824 */ /* 0x000fe200078e0a17 */
[----:B------:R-:W-:Y:S01]  /*4bc0*/  ISETP.GT.U32.AND P6, PT, R23, R11, PT ;  /* 0x0000000b1700720c */ /* 0x000fe20003fc4070 */
[----:B------:R-:W-:Y:S01]  /*4bd0*/  IMAD.MOV.U32 R20, RZ, RZ, R18 ;  /* 0x000000ffff147224 */ /* 0x000fe200078e0012 */
[----:B------:R-:W-:Y:S01]  /*4be0*/  ISETP.GE.AND P3, PT, R14, RZ, PT ;  /* 0x000000ff0e00720c */ /* 0x000fe20003f66270 */
[----:B------:R-:W-:Y:S02]  /*4bf0*/  IMAD.MOV.U32 R7, RZ, RZ, R13 ;  /* 0x000000ffff077224 */ /* 0x000fe400078e000d */
[----:B------:R-:W-:Y:S01]  /*4c00*/  @!P1 IMAD.IADD R2, R2, 0x1, -R23 ;  /* 0x0000000102029824 */ /* 0x000fe200078e0a17 */
[----:B------:R-:W-:Y:S01]  /*4c10*/  ISETP.GE.AND P1, PT, R15, RZ, PT ;  /* 0x000000ff0f00720c */ /* 0x000fe20003f26270 */
[----:B------:R-:W-:-:S02]  /*4c20*/  IMAD.MOV.U32 R8, RZ, RZ, R4 ;  /* 0x000000ffff087224 */ /* 0x000fc400078e0004 */
[C---:B------:R-:W-:Y:S01]  /*4c30*/  IMAD R17, R23.reuse, R16, R17 ;  /* 0x0000001017117224 */ /* 0x040fe200078e0211 */
[----:B------:R-:W-:Y:S01]  /*4c40*/  LOP3.LUT R16, R0, 0x20, RZ, 0xfc, !PT ;  /* 0x0000002000107812 */ /* 0x000fe200078efcff */
[----:B------:R-:W-:Y:S01]  /*4c50*/  @!P2 IMAD.MOV R20, RZ, RZ, -R20 ;  /* 0x000000ffff14a224 */ /* 0x000fe200078e0a14 */
[----:B------:R-:W-:Y:S01]  /*4c60*/  ISETP.GE.AND P2, PT, R12, RZ, PT ;  /* 0x000000ff0c00720c */ /* 0x000fe20003f46270 */
[----:B------:R-:W-:Y:S01]  /*4c70*/  @!P4 IMAD.MOV R7, RZ, RZ, -R7 ;  /* 0x000000ffff07c224 */ /* 0x000fe200078e0a07 */
[----:B------:R-:W-:Y:S01]  /*4c80*/  LOP3.LUT R12, R0, 0x28, RZ, 0xfc, !PT ;  /* 0x00000028000c7812 */ /* 0x000fe200078efcff */
[----:B------:R-:W-:Y:S01]  /*4c90*/  @!P5 IMAD.MOV R8, RZ, RZ, -R8 ;  /* 0x000000ffff08d224 */ /* 0x000fe200078e0a08 */
[----:B------:R-:W-:Y:S01]  /*4ca0*/  ISETP.GT.U32.AND P4, PT, R23, R2, PT ;  /* 0x000000021700720c */ /* 0x000fe20003f84070 */
[----:B------:R-:W-:Y:S01]  /*4cb0*/  IMAD.HI.U32 R4, R5, R19, RZ ;  /* 0x0000001305047227 */ /* 0x000fe200078e00ff */
[----:B------:R-:W-:Y:S01]  /*4cc0*/  ISETP.GT.U32.AND P5, PT, R23, R17, PT ;  /* 0x000000111700720c */ /* 0x000fe20003fa4070 */
[----:B------:R-:W-:Y:S01]  /*4cd0*/  STL [R1+0x10], R20 ;  /* 0x0000101401007387 */ /* 0x000fe20000100800 */
[----:B------:R-:W-:Y:S01]  /*4ce0*/  IABS R14, R12 ;  /* 0x0000000c000e7213 */ /* 0x000fe20000000000 */
[----:B------:R-:W-:Y:S01]  /*4cf0*/  @!P6 IMAD.IADD R11, R11, 0x1, -R23 ;  /* 0x000000010b0be824 */ /* 0x000fe200078e0a17 */
[----:B------:R-:W-:Y:S01]  /*4d00*/  ISETP.GE.AND P6, PT, R12, RZ, PT ;  /* 0x000000ff0c00720c */ /* 0x000fe20003fc6270 */
[----:B------:R0:W-:Y:S01]  /*4d10*/  STL [R1+0x14], R8 ;  /* 0x0000140801007387 */ /* 0x0001e20000100800 */
[----:B------:R-:W-:Y:S01]  /*4d20*/  IMAD.MOV R13, RZ, RZ, -R4 ;  /* 0x000000ffff0d7224 */ /* 0x000fe200078e0a04 */
[C---:B------:R-:W-:Y:S01]  /*4d30*/  LOP3.LUT R12, R0.reuse, 0x18, RZ, 0xfc, !PT ;  /* 0x00000018000c7812 */ /* 0x040fe200078efcff */
[----:B------:R-:W-:Y:S01]  /*4d40*/  IMAD.HI.U32 R4, R5, R14, RZ ;  /* 0x0000000e05047227 */ /* 0x000fe200078e00ff */
[----:B------:R1:W-:Y:S03]  /*4d50*/  STL [R1+0x18], R7 ;  /* 0x0000180701007387 */ /* 0x0003e60000100800 */
[C---:B------:R-:W-:Y:S01]  /*4d60*/  IMAD R19, R23.reuse, R13, R19 ;  /* 0x0000000d17137224 */ /* 0x040fe200078e0213 */
[----:B------:R-:W-:Y:S01]  /*4d70*/  IABS R13, R12 ;  /* 0x0000000c000d7213 */ /* 0x000fe20000000000 */
[----:B------:R-:W-:Y:S01]  /*4d80*/  IMAD.MOV R4, RZ, RZ, -R4 ;  /* 0x000000ffff047224 */ /* 0x000fe200078e0a04 */
[----:B0-----:R-:W-:Y:S01]  /*4d90*/  LOP3.LUT R8, R0, 0x4, RZ, 0xfc, !PT ;  /* 0x0000000400087812 */ /* 0x001fe200078efcff */
[--C-:B------:R-:W-:Y:S01]  /*4da0*/  @!P4 IMAD.IADD R2, R2, 0x1, -R23.reuse ;  /* 0x000000010202c824 */ /* 0x100fe200078e0a17 */
[----:B------:R-:W-:Y:S01]  /*4db0*/  ISETP.GT.U32.AND P4, PT, R23, R19, PT ;  /* 0x000000131700720c */ /* 0x000fe20003f84070 */
[----:B------:R-:W-:-:S02]  /*4dc0*/  @!P5 IMAD.IADD R17, R17, 0x1, -R23 ;  /* 0x000000011111d824 */ /* 0x000fc400078e0a17 */
[----:B-1----:R-:W-:Y:S01]  /*4dd0*/  IMAD.MOV.U32 R7, RZ, RZ, R11 ;  /* 0x000000ffff077224 */ /* 0x002fe200078e000b */
[----:B------:R-:W-:Y:S01]  /*4de0*/  LOP3.LUT R11, R0, 0x24, RZ, 0xfc, !PT ;  /* 0x00000024000b7812 */ /* 0x000fe200078efcff */
[C---:B------:R-:W-:Y:S01]  /*4df0*/  IMAD R20, R23.reuse, R4, R14 ;  /* 0x0000000417147224 */ /* 0x040fe200078e020e */
[----:B------:R-:W-:Y:S01]  /*4e00*/  ISETP.GT.U32.AND P5, PT, R23, R17, PT ;  /* 0x000000111700720c */ /* 0x000fe20003fa4070 */
[----:B------:R-:W-:Y:S01]  /*4e10*/  @!P0 IMAD.MOV R7, RZ, RZ, -R7 ;  /* 0x000000ffff078224 */ /* 0x000fe200078e0a07 */
[----:B------:R-:W-:Y:S01]  /*4e20*/  ISETP.GE.AND P0, PT, R11, RZ, PT ;  /* 0x000000ff0b00720c */ /* 0x000fe20003f06270 */
[----:B------:R-:W-:Y:S01]  /*4e30*/  IMAD.HI.U32 R15, R5, R13, RZ ;  /* 0x0000000d050f7227 */ /* 0x000fe200078e00ff */
[----:B------:R-:W-:Y:S02]  /*4e40*/  IABS R11, R11 ;  /* 0x0000000b000b7213 */ /* 0x000fe40000000000 */
[----:B------:R0:W-:Y:S01]  /*4e50*/  STL [R1+0x54], R7 ;  /* 0x0000540701007387 */ /* 0x0001e20000100800 */
[----:B------:R-:W-:-:S02]  /*4e60*/  @!P4 IMAD.IADD R19, R19, 0x1, -R23 ;  /* 0x000000011313c824 */ /* 0x000fc400078e0a17 */
[----:B------:R-:W-:-:S03]  /*4e70*/  IMAD.HI.U32 R4, R5, R11, RZ ;  /* 0x0000000b05047227 */ /* 0x000fc600078e00ff */
[----:B------:R-:W-:Y:S01]  /*4e80*/  ISETP.GT.U32.AND P4, PT, R23, R19, PT ;  /* 0x000000131700720c */ /* 0x000fe20003f84070 */
[----:B------:R-:W-:Y:S01]  /*4e90*/  @!P5 IMAD.IADD R17, R17, 0x1, -R23 ;  /* 0x000000011111d824 */ /* 0x000fe200078e0a17 */
[----:B------:R-:W-:Y:S01]  /*4ea0*/  ISETP.GE.AND P5, PT, R16, RZ, PT ;  /* 0x000000ff1000720c */ /* 0x000fe20003fa6270 */
[----:B------:R-:W-:Y:S01]  /*4eb0*/  IMAD.MOV R4, RZ, RZ, -R4 ;  /* 0x000000ffff047224 */ /* 0x000fe200078e0a04 */
[----:B------:R-:W-:Y:S01]  /*4ec0*/  IABS R16, R16 ;  /* 0x0000001000107213 */ /* 0x000fe20000000000 */
[----:B0-----:R-:W-:Y:S01]  /*4ed0*/  IMAD.MOV.U32 R7, RZ, RZ, R2 ;  /* 0x000000ffff077224 */ /* 0x001fe200078e0002 */
[----:B------:R-:W-:Y:S01]  /*4ee0*/  LOP3.LUT R2, R0, 0x14, RZ, 0xfc, !PT ;  /* 0x0000001400027812 */ /* 0x000fe200078efcff */
[C---:B------:R-:W-:Y:S02]  /*4ef0*/  IMAD R11, R23.reuse, R4, R11 ;  /* 0x00000004170b7224 */ /* 0x040fe400078e020b */
[----:B------:R-:W-:Y:S01]  /*4f00*/  @!P2 IMAD.MOV R7, RZ, RZ, -R7 ;  /* 0x000000ffff07a224 */ /* 0x000fe200078e0a07 */
[----:B------:R-:W-:Y:S01]  /*4f10*/  ISETP.GT.U32.AND P2, PT, R23, R20, PT ;  /* 0x000000141700720c */ /* 0x000fe20003f44070 */
[----:B------:R-:W-:Y:S01]  /*4f20*/  IMAD.HI.U32 R18, R5, R16, RZ ;  /* 0x0000001005127227 */ /* 0x000fe200078e00ff */
[----:B------:R-:W-:-:S02]  /*4f30*/  IABS R14, R2 ;  /* 0x00000002000e7213 */ /* 0x000fc40000000000 */
[----:B------:R0:W-:Y:S01]  /*4f40*/  STL [R1+0x5c], R7 ;  /* 0x00005c0701007387 */ /* 0x0001e20000100800 */
[----:B------:R-:W-:Y:S02]  /*4f50*/  IMAD.MOV R15, RZ, RZ, -R15 ;  /* 0x000000ffff0f7224 */ /* 0x000fe400078e0a0f */
[----:B------:R-:W-:Y:S01]  /*4f60*/  @!P4 IMAD.IADD R19, R19, 0x1, -R23 ;  /* 0x000000011313c824 */ /* 0x000fe200078e0a17 */
[----:B------:R-:W-:Y:S01]  /*4f70*/  ISETP.GE.AND P4, PT, R12, RZ, PT ;  /* 0x000000ff0c00720c */ /* 0x000fe20003f86270 */
[----:B------:R-:W-:Y:S02]  /*4f80*/  IMAD R13, R23, R15, R13 ;  /* 0x0000000f170d7224 */ /* 0x000fe400078e020d */
[----:B------:R-:W-:-:S04]  /*4f90*/  IMAD.HI.U32 R4, R5, R14, RZ ;  /* 0x0000000e05047227 */ /* 0x000fc800078e00ff */
[----:B------:R-:W-:Y:S02]  /*4fa0*/  @!P2 IMAD.IADD R20, R20, 0x1, -R23 ;  /* 0x000000011414a824 */ /* 0x000fe400078e0a17 */
[----:B0-----:R-:W-:Y:S02]  /*4fb0*/  IMAD.MOV.U32 R7, RZ, RZ, R17 ;  /* 0x000000ffff077224 */ /* 0x001fe400078e0011 */
[----:B------:R-:W-:Y:S01]  /*4fc0*/  IMAD.MOV R17, RZ, RZ, -R18 ;  /* 0x000000ffff117224 */ /* 0x000fe200078e0a12 */
[C---:B------:R-:W-:Y:S01]  /*4fd0*/  ISETP.GT.U32.AND P2, PT, R23.reuse, R20, PT ;  /* 0x000000141700720c */ /* 0x040fe20003f44070 */
[----:B------:R-:W-:Y:S01]  /*4fe0*/  @!P3 IMAD.MOV R7, RZ, RZ, -R7 ;  /* 0x000000ffff07b224 */ /* 0x000fe200078e0a07 */
[C---:B------:R-:W-:Y:S01]  /*4ff0*/  ISETP.GT.U32.AND P3, PT, R23.reuse, R11, PT ;  /* 0x0000000b1700720c */ /* 0x040fe20003f64070 */
[----:B------:R-:W-:Y:S01]  /*5000*/  IMAD R12, R23, R17, R16 ;  /* 0x00000011170c7224 */ /* 0x000fe200078e0210 */
[----:B------:R-:W-:Y:S01]  /*5010*/  IABS R16, R24 ;  /* 0x0000001800107213 */ /* 0x000fe20000000000 */
[----:B------:R-:W-:Y:S01]  /*5020*/  IMAD.MOV R4, RZ, RZ, -R4 ;  /* 0x000000ffff047224 */ /* 0x000fe200078e0a04 */
[----:B------:R0:W-:Y:S01]  /*5030*/  STL [R1+0x4c], R7 ;  /* 0x00004c0701007387 */ /* 0x0001e20000100800 */
[----:B------:R-:W-:-:S02]  /*5040*/  IABS R17, R9 ;  /* 0x0000000900117213 */ /* 0x000fc40000000000 */
[C---:B------:R-:W-:Y:S01]  /*5050*/  IMAD R14, R23.reuse, R4, R14 ;  /* 0x00000004170e7224 */ /* 0x040fe200078e020e */
[----:B------:R-:W-:Y:S02]  /*5060*/  LOP3.LUT R4, R0, 0x10, RZ, 0xfc, !PT ;  /* 0x0000001000047812 */ /* 0x000fe400078efcff */
[----:B------:R-:W-:Y:S01]  /*5070*/  IABS R18, R8 ;  /* 0x0000000800127213 */ /* 0x000fe20000000000 */
[--C-:B------:R-:W-:Y:S01]  /*5080*/  @!P2 IMAD.IADD R20, R20, 0x1, -R23.reuse ;  /* 0x000000011414a824 */ /* 0x100fe200078e0a17 */
[----:B------:R-:W-:Y:S01]  /*5090*/  ISETP.GT.U32.AND P2, PT, R23, R12, PT ;  /* 0x0000000c1700720c */ /* 0x000fe20003f44070 */
[----:B------:R-:W-:Y:S01]  /*50a0*/  @!P3 IMAD.IADD R11, R11, 0x1, -R23 ;  /* 0x000000010b0bb824 */ /* 0x000fe200078e0a17 */
[----:B------:R-:W-:Y:S01]  /*50b0*/  ISETP.GT.U32.AND P3, PT, R23, R13, PT ;  /* 0x0000000d1700720c */ /* 0x000fe20003f64070 */
[----:B0-----:R-:W-:Y:S01]  /*50c0*/  IMAD.MOV.U32 R7, RZ, RZ, R19 ;  /* 0x000000ffff077224 */ /* 0x001fe200078e0013 */
[----:B------:R-:W-:Y:S01]  /*50d0*/  IABS R15, R4 ;  /* 0x00000004000f7213 */ /* 0x000fe20000000000 */
[----:B------:R-:W-:-:S04]  /*50e0*/  IMAD.HI.U32 R19, R5, R16, RZ ;  /* 0x0000001005137227 */ /* 0x000fc800078e00ff */
[----:B------:R-:W-:Y:S02]  /*50f0*/  @!P1 IMAD.MOV R7, RZ, RZ, -R7 ;  /* 0x000000ffff079224 */ /* 0x000fe400078e0a07 */
[----:B------:R-:W-:-:S03]  /*5100*/  IMAD.HI.U32 R21, R5, R15, RZ ;  /* 0x0000000f05157227 */ /* 0x000fc600078e00ff */
[----:B------:R0:W-:Y:S01]  /*5110*/  STL [R1+0x20], R7 ;  /* 0x0000200701007387 */ /* 0x0001e20000100800 */
[--C-:B------:R-:W-:Y:S01]  /*5120*/  @!P2 IMAD.IADD R12, R12, 0x1, -R23.reuse ;  /* 0x000000010c0ca824 */ /* 0x100fe200078e0a17 */
[----:B------:R-:W-:Y:S01]  /*5130*/  ISETP.GT.U32.AND P2, PT, R23, R11, PT ;  /* 0x0000000b1700720c */ /* 0x000fe20003f44070 */
[----:B------:R-:W-:Y:S02]  /*5140*/  @!P3 IMAD.IADD R13, R13, 0x1, -R23 ;  /* 0x000000010d0db824 */ /* 0x000fe400078e0a17 */
[----:B------:R-:W-:Y:S01]  /*5150*/  IMAD.MOV R21, RZ, RZ, -R21 ;  /* 0x000000ffff157224 */ /* 0x000fe200078e0a15 */
[C---:B------:R-:W-:Y:S01]  /*5160*/  ISETP.GT.U32.AND P3, PT, R23.reuse, R12, PT ;  /* 0x0000000c1700720c */ /* 0x040fe20003f64070 */
[----:B------:R-:W-:Y:S01]  /*5170*/  IMAD.MOV.U32 R28, RZ, RZ, R20 ;  /* 0x000000ffff1c7224 */ /* 0x000fe200078e0014 */
[C---:B------:R-:W-:Y:S01]  /*5180*/  ISETP.GT.U32.AND P1, PT, R23.reuse, R13, PT ;  /* 0x0000000d1700720c */ /* 0x040fe20003f24070 */
[----:B------:R-:W-:Y:S01]  /*5190*/  IMAD.MOV R19, RZ, RZ, -R19 ;  /* 0x000000ffff137224 */ /* 0x000fe200078e0a13 */
[----:B0-----:R-:W0:Y:S01]  /*51a0*/  S2R R7, SR_TID.X ;  /* 0x0000000000077919 */ /* 0x001e220000002100 */
[----:B------:R-:W-:-:S02]  /*51b0*/  IMAD R15, R23, R21, R15 ;  /* 0x00000015170f7224 */ /* 0x000fc400078e020f */
[----:B------:R-:W-:Y:S01]  /*51c0*/  @!P6 IMAD.MOV R28, RZ, RZ, -R28 ;  /* 0x000000ffff1ce224 */ /* 0x000fe200078e0a1c */
[C---:B------:R-:W-:Y:S01]  /*51d0*/  ISETP.GT.U32.AND P6, PT, R23.reuse, R14, PT ;  /* 0x0000000e1700720c */ /* 0x040fe20003fc4070 */
[----:B------:R-:W-:Y:S02]  /*51e0*/  IMAD R16, R23, R19, R16 ;  /* 0x0000001317107224 */ /* 0x000fe400078e0210 */
[--C-:B------:R-:W-:Y:S01]  /*51f0*/  @!P2 IMAD.IADD R11, R11, 0x1, -R23.reuse ;  /* 0x000000010b0ba824 */ /* 0x100fe200078e0a17 */
[----:B------:R-:W-:Y:S01]  /*5200*/  ISETP.GE.AND P2, PT, R2, RZ, PT ;  /* 0x000000ff0200720c */ /* 0x000fe20003f46270 */
[--C-:B------:R-:W-:Y:S01]  /*5210*/  @!P3 IMAD.IADD R12, R12, 0x1, -R23.reuse ;  /* 0x000000010c0cb824 */ /* 0x100fe200078e0a17 */
[----:B------:R-:W-:Y:S01]  /*5220*/  ISETP.GT.U32.AND P3, PT, R23, R15, PT ;  /* 0x0000000f1700720c */ /* 0x000fe20003f64070 */
[----:B------:R-:W-:Y:S01]  /*5230*/  @!P1 IMAD.IADD R13, R13, 0x1, -R23 ;  /* 0x000000010d0d9824 */ /* 0x000fe200078e0a17 */
[----:B------:R-:W-:Y:S01]  /*5240*/  ISETP.GT.U32.AND P1, PT, R23, R16, PT ;  /* 0x000000101700720c */ /* 0x000fe20003f24070 */
[C---:B------:R-:W-:Y:S01]  /*5250*/  IMAD.HI.U32 R20, R5.reuse, R17, RZ ;  /* 0x0000001105147227 */ /* 0x040fe200078e00ff */
[----:B------:R1:W-:Y:S03]  /*5260*/  STL [R1+0x1920], R28 ;  /* 0x0019201c01007387 */ /* 0x0003e60000100800 */
[----:B------:R-:W-:Y:S01]  /*5270*/  IMAD.HI.U32 R2, R5, R18, RZ ;  /* 0x0000001205027227 */ /* 0x000fe200078e00ff */
[----:B------:R2:W-:Y:S03]  /*5280*/  STL [R1+0x1868], R3 ;  /* 0x0018680301007387 */ /* 0x0005e60000100800 */
[----:B------:R-:W-:-:S02]  /*5290*/  IMAD.MOV R20, RZ, RZ, -R20 ;  /* 0x000000ffff147224 */ /* 0x000fc400078e0a14 */
[----:B------:R-:W-:Y:S01]  /*52a0*/  IMAD.MOV R19, RZ, RZ, -R2 ;  /* 0x000000ffff137224 */ /* 0x000fe200078e0a02 */
[----:B0-----:R-:W-:Y:S01]  /*52b0*/  LEA.HI R2, R7, R3, RZ, 0x1b ;  /* 0x0000000307027211 */ /* 0x001fe200078fd8ff */
[----:B------:R-:W-:Y:S01]  /*52c0*/  @!P6 IMAD.IADD R14, R14, 0x1, -R23 ;  /* 0x000000010e0ee824 */ /* 0x000fe200078e0a17 */
[----:B------:R-:W-:Y:S01]  /*52d0*/  ISETP.GE.AND P6, PT, R4, RZ, PT ;  /* 0x000000ff0400720c */ /* 0x000fe20003fc6270 */
[----:B------:R-:W-:Y:S01]  /*52e0*/  IMAD R17, R23, R20, R17 ;  /* 0x0000001417117224 */ /* 0x000fe200078e0211 */
[----:B------:R-:W-:Y:S01]  /*52f0*/  IADD3 R4, R2, 0xfc, RZ ;  /* 0x000000fc02047810 */ /* 0x000fe20007ffe0ff */
[--C-:B------:R-:W-:Y:S01]  /*5300*/  @!P3 IMAD.IADD R15, R15, 0x1, -R23.reuse ;  /* 0x000000010f0fb824 */ /* 0x100fe200078e0a17 */
[C---:B------:R-:W-:Y:S01]  /*5310*/  ISETP.GT.U32.AND P3, PT, R23.reuse, R14, PT ;  /* 0x0000000e1700720c */ /* 0x040fe20003f64070 */
[----:B------:R-:W-:Y:S01]  /*5320*/  @!P1 IMAD.IADD R16, R16, 0x1, -R23 ;  /* 0x0000000110109824 */ /* 0x000fe200078e0a17 */
[C---:B------:R-:W-:Y:S01]  /*5330*/  IADD3 R20, R2.reuse, 0xdc, RZ ;  /* 0x000000dc02147810 */ /* 0x040fe20007ffe0ff */
[----:B------:R-:W-:Y:S01]  /*5340*/  @!P4 IMAD.MOV R13, RZ, RZ, -R13 ;  /* 0x000000ffff0dc224 */ /* 0x000fe200078e0a0d */
[C---:B------:R-:W-:Y:S01]  /*5350*/  ISETP.GT.U32.AND P4, PT, R23.reuse, R17, PT ;  /* 0x000000111700720c */ /* 0x040fe20003f84070 */
[----:B------:R-:W-:Y:S01]  /*5360*/  @!P0 IMAD.MOV R11, RZ, RZ, -R11 ;  /* 0x000000ffff0b8224 */ /* 0x000fe200078e0a0b */
[C---:B------:R-:W-:Y:S01]  /*5370*/  ISETP.GT.U32.AND P0, PT, R23.reuse, R15, PT ;  /* 0x0000000f1700720c */ /* 0x040fe20003f04070 */
[C---:B------:R-:W-:Y:S01]  /*5380*/  IMAD R18, R23.reuse, R19, R18 ;  /* 0x0000001317127224 */ /* 0x040fe200078e0212 */
[----:B------:R-:W-:Y:S01]  /*5390*/  IABS R19, R4 ;  /* 0x0000000400137213 */ /* 0x000fe20000000000 */
[----:B------:R-:W-:Y:S01]  /*53a0*/  @!P5 IMAD.MOV R12, RZ, RZ, -R12 ;  /* 0x000000ffff0cd224 */ /* 0x000fe200078e0a0c */
[----:B------:R-:W-:Y:S01]  /*53b0*/  ISETP.GT.U32.AND P1, PT, R23, R16, PT ;  /* 0x000000101700720c */ /* 0x000fe20003f24070 */
[----:B------:R0:W-:Y:S01]  /*53c0*/  STL [R1+0x1924], R11 ;  /* 0x0019240b01007387 */ /* 0x0001e20000100800 */
[----:B------:R-:W-:Y:S01]  /*53d0*/  IADD3 R22, R2, 0xbc, RZ ;  /* 0x000000bc02167810 */ /* 0x000fe20007ffe0ff */
[----:B------:R-:W-:Y:S01]  /*53e0*/  IMAD.HI.U32 R21, R5, R19, RZ ;  /* 0x0000001305157227 */ /* 0x000fe200078e00ff */
[----:B------:R-:W-:Y:S01]  /*53f0*/  ISETP.GE.AND P5, PT, R4, RZ, PT ;  /* 0x000000ff0400720c */ /* 0x000fe20003fa6270 */
[----:B------:R3:W-:Y:S01]  /*5400*/  STL [R1+0x1928], R12 ;  /* 0x0019280c01007387 */ /* 0x0007e20000100800 */
[C---:B-1----:R-:W-:Y:S01]  /*5410*/  IADD3 R28, R2.reuse, 0x9c, RZ ;  /* 0x0000009c021c7810 */ /* 0x042fe20007ffe0ff */
[----:B------:R-:W-:Y:S01]  /*5420*/  IMAD.MOV R21, RZ, RZ, -R21 ;  /* 0x000000ffff157224 */ /* 0x000fe200078e0a15 */
[----:B--2---:R-:W-:Y:S01]  /*5430*/  IADD3 R3, R2, 0x3c, RZ ;  /* 0x0000003c02037810 */ /* 0x004fe20007ffe0ff */
[--C-:B------:R-:W-:Y:S01]  /*5440*/  @!P3 IMAD.IADD R14, R14, 0x1, -R23.reuse ;  /* 0x000000010e0eb824 */ /* 0x100fe200078e0a17 */
[----:B------:R-:W-:Y:S01]  /*5450*/  ISETP.GE.AND P3, PT, R20, RZ, PT ;  /* 0x000000ff1400720c */ /* 0x000fe20003f66270 */
[--C-:B------:R-:W-:Y:S01]  /*5460*/  @!P4 IMAD.IADD R17, R17, 0x1, -R23.reuse ;  /* 0x000000011111c824 */ /* 0x100fe200078e0a17 */
[----:B------:R-:W-:Y:S01]  /*5470*/  IABS R20, R20 ;  /* 0x0000001400147213 */ /* 0x000fe20000000000 */
[----:B------:R-:W-:Y:S01]  /*5480*/  @!P0 IMAD.IADD R15, R15, 0x1, -R23 ;  /* 0x000000010f0f8824 */ /* 0x000fe200078e0a17 */
[----:B------:R-:W-:Y:S01]  /*5490*/  ISETP.GE.AND P0, PT, R22, RZ, PT ;  /* 0x000000ff1600720c */ /* 0x000fe20003f06270 */
[C---:B------:R-:W-:Y:S01]  /*54a0*/  IMAD R19, R23.reuse, R21, R19 ;  /* 0x0000001517137224 */ /* 0x040fe200078e0213 */
[----:B------:R-:W-:Y:S01]  /*54b0*/  IABS R22, R22 ;  /* 0x0000001600167213 */ /* 0x000fe20000000000 */
[----:B------:R-:W-:Y:S01]  /*54c0*/  @!P1 IMAD.IADD R16, R16, 0x1, -R23 ;  /* 0x0000000110109824 */ /* 0x000fe200078e0a17 */
[C---:B------:R-:W-:Y:S01]  /*54d0*/  ISETP.GT.U32.AND P1, PT, R23.reuse, R18, PT ;  /* 0x000000121700720c */ /* 0x040fe20003f24070 */
[----:B------:R-:W-:Y:S01]  /*54e0*/  @!P2 IMAD.MOV R14, RZ, RZ, -R14 ;  /* 0x000000ffff0ea224 */ /* 0x000fe200078e0a0e */
[----:B------:R-:W-:Y:S01]  /*54f0*/  ISETP.GT.U32.AND P2, PT, R23, R17, PT ;  /* 0x000000111700720c */ /* 0x000fe20003f44070 */
[----:B------:R-:W-:Y:S01]  /*5500*/  IMAD.HI.U32 R4, R5, R20, RZ ;  /* 0x0000001405047227 */ /* 0x000fe200078e00ff */
[----:B------:R-:W-:Y:S01]  /*5510*/  ISETP.GE.AND P4, PT, R24, RZ, PT ;  /* 0x000000ff1800720c */ /* 0x000fe20003f86270 */
[----:B------:R1:W-:Y:S01]  /*5520*/  STL [R1+0x192c], R13 ;  /* 0x00192c0d01007387 */ /* 0x0003e20000100800 */
[----:B------:R-:W-:Y:S01]  /*5530*/  IABS R25, R28 ;  /* 0x0000001c00197213 */ /* 0x000fe20000000000 */
[----:B------:R-:W-:Y:S01]  /*5540*/  @!P6 IMAD.MOV R15, RZ, RZ, -R15 ;  /* 0x000000ffff0fe224 */ /* 0x000fe200078e0a0f */
[----:B------:R-:W-:Y:S01]  /*5550*/  ISETP.GT.U32.AND P6, PT, R23, R19, PT ;  /* 0x000000131700720c */ /* 0x000fe20003fc4070 */
[----:B------:R-:W-:Y:S01]  /*5560*/  IMAD.HI.U32 R21, R5, R22, RZ ;  /* 0x0000001605157227 */ /* 0x000fe200078e00ff */
[----:B0-----:R-:W-:Y:S01]  /*5570*/  IADD3 R11, R2, 0x7c, RZ ;  /* 0x0000007c020b7810 */ /* 0x001fe20007ffe0ff */
[----:B------:R-:W-:Y:S02]  /*5580*/  STL [R1+0x1930], R14 ;  /* 0x0019300e01007387 */ /* 0x000fe40000100800 */
[----:B------:R-:W-:Y:S01]  /*5590*/  IMAD.MOV R4, RZ, RZ, -R4 ;  /* 0x000000ffff047224 */ /* 0x000fe200078e0a04 */
[----:B------:R-:W-:Y:S01]  /*55a0*/  IABS R24, R11 ;  /* 0x0000000b00187213 */ /* 0x000fe20000000000 */
[----:B------:R-:W-:Y:S01]  /*55b0*/  IMAD.MOV R21, RZ, RZ, -R21 ;  /* 0x000000ffff157224 */ /* 0x000fe200078e0a15 */
[----:B------:R-:W-:Y:S01]  /*55c0*/  STL [R1+0x1934], R15 ;  /* 0x0019340f01007387 */ /* 0x000fe20000100800 */
[----:B------:R-:W-:-:S02]  /*55d0*/  IMAD R20, R23, R4, R20 ;  /* 0x0000000417147224 */ /* 0x000fc400078e0214 */
[----:B------:R-:W-:Y:S02]  /*55e0*/  IMAD R21, R23, R21, R22 ;  /* 0x0000001517157224 */ /* 0x000fe400078e0216 */
[--C-:B------:R-:W-:Y:S02]  /*55f0*/  @!P1 IMAD.IADD R18, R18, 0x1, -R23.reuse ;  /* 0x0000000112129824 */ /* 0x100fe400078e0a17 */
[--C-:B------:R-:W-:Y:S01]  /*5600*/  @!P2 IMAD.IADD R17, R17, 0x1, -R23.reuse ;  /* 0x000000011111a824 */ /* 0x100fe200078e0a17 */
[----:B------:R-:W-:Y:S01]  /*5610*/  ISETP.GT.U32.AND P2, PT, R23, R20, PT ;  /* 0x000000141700720c */ /* 0x000fe20003f44070 */
[----:B------:R-:W-:Y:S01]  /*5620*/  @!P6 IMAD.IADD R19, R19, 0x1, -R23 ;  /* 0x000000011313e824 */ /* 0x000fe200078e0a17 */
[C---:B------:R-:W-:Y:S01]  /*5630*/  ISETP.GT.U32.AND P6, PT, R23.reuse, R21, PT ;  /* 0x000000151700720c */ /* 0x040fe20003fc4070 */
[----:B------:R-:W-:Y:S01]  /*5640*/  @!P4 IMAD.MOV R16, RZ, RZ, -R16 ;  /* 0x000000ffff10c224 */ /* 0x000fe200078e0a10 */
[----:B------:R-:W-:Y:S01]  /*5650*/  ISETP.GT.U32.AND P1, PT, R23, R18, PT ;  /* 0x000000121700720c */ /* 0x000fe20003f24070 */
[----:B------:R-:W-:Y:S01]  /*5660*/  IMAD.HI.U32 R22, R5, R25, RZ ;  /* 0x0000001905167227 */ /* 0x000fe200078e00ff */
[----:B------:R-:W-:-:S02]  /*5670*/  ISETP.GE.AND P4, PT, R9, RZ, PT ;  /* 0x000000ff0900720c */ /* 0x000fc40003f86270 */
[----:B------:R-:W-:Y:S01]  /*5680*/  IADD3 R9, R2, 0x5c, RZ ;  /* 0x0000005c02097810 */ /* 0x000fe20007ffe0ff */
[----:B------:R-:W-:Y:S01]  /*5690*/  IMAD.MOV R22, RZ, RZ, -R22 ;  /* 0x000000ffff167224 */ /* 0x000fe200078e0a16 */
[----:B------:R-:W-:Y:S03]  /*56a0*/  STL [R1+0x1938], R16 ;  /* 0x0019381001007387 */ /* 0x000fe60000100800 */
[----:B------:R-:W-:Y:S01]  /*56b0*/  @!P2 IMAD.IADD R20, R20, 0x1, -R23 ;  /* 0x000000011414a824 */ /* 0x000fe200078e0a17 */
[C---:B------:R-:W-:Y:S01]  /*56c0*/  ISETP.GT.U32.AND P2, PT, R23.reuse, R19, PT ;  /* 0x000000131700720c */ /* 0x040fe20003f44070 */
[----:B------:R-:W-:Y:S01]  /*56d0*/  IMAD R22, R23, R22, R25 ;  /* 0x0000001617167224 */ /* 0x000fe200078e0219 */
[----:B------:R-:W-:Y:S01]  /*56e0*/  IABS R25, R9 ;  /* 0x0000000900197213 */ /* 0x000fe20000000000 */
[--C-:B------:R-:W-:Y:S01]  /*56f0*/  @!P6 IMAD.IADD R21, R21, 0x1, -R23.reuse ;  /* 0x000000011515e824 */ /* 0x100fe200078e0a17 */
[----:B------:R-:W-:Y:S01]  /*5700*/  ISETP.GT.U32.AND P6, PT, R23, R20, PT ;  /* 0x000000141700720c */ /* 0x000fe20003fc4070 */
[----:B------:R-:W-:Y:S01]  /*5710*/  @!P1 IMAD.IADD R18, R18, 0x1, -R23 ;  /* 0x0000000112129824 */ /* 0x000fe200078e0a17 */
[----:B------:R-:W-:Y:S01]  /*5720*/  ISETP.GE.AND P1, PT, R8, RZ, PT ;  /* 0x000000ff0800720c */ /* 0x000fe20003f26270 */
[----:B------:R-:W-:Y:S01]  /*5730*/  @!P4 IMAD.MOV R17, RZ, RZ, -R17 ;  /* 0x000000ffff11c224 */ /* 0x000fe200078e0a11 */
[----:B------:R-:W-:Y:S01]  /*5740*/  IADD3 R8, R2, 0x1c, RZ ;  /* 0x0000001c02087810 */ /* 0x000fe20007ffe0ff */
[----:B------:R-:W-:Y:S01]  /*5750*/  IMAD.HI.U32 R2, R5, R24, RZ ;  /* 0x0000001805027227 */ /* 0x000fe200078e00ff */
[----:B------:R-:W-:-:S02]  /*5760*/  ISETP.GT.U32.AND P4, PT, R23, R21, PT ;  /* 0x000000151700720c */ /* 0x000fc40003f84070 */
[----:B---3--:R-:W-:Y:S01]  /*5770*/  IABS R12, R8 ;  /* 0x00000008000c7213 */ /* 0x008fe20000000000 */
[----:B------:R-:W-:Y:S01]  /*5780*/  IMAD.HI.U32 R4, R5, R25, RZ ;  /* 0x0000001905047227 */ /* 0x000fe200078e00ff */
[----:B------:R-:W-:Y:S03]  /*5790*/  STL [R1+0x193c], R17 ;  /* 0x00193c1101007387 */ /* 0x000fe60000100800 */
[----:B------:R-:W-:Y:S02]  /*57a0*/  IMAD.MOV R2, RZ, RZ, -R2 ;  /* 0x000000ffff027224 */ /* 0x000fe400078e0a02 */
[----:B------:R-:W-:Y:S02]  /*57b0*/  IMAD.MOV R10, RZ, RZ, -R4 ;  /* 0x000000ffff0a7224 */ /* 0x000fe400078e0a04 */
[C---:B------:R-:W-:Y:S01]  /*57c0*/  IMAD R24, R23.reuse, R2, R24 ;  /* 0x0000000217187224 */ /* 0x040fe200078e0218 */
[----:B------:R-:W-:Y:S01]  /*57d0*/  IABS R2, R3 ;  /* 0x0000000300027213 */ /* 0x000fe20000000000 */
[C---:B------:R-:W-:Y:S01]  /*57e0*/  IMAD R25, R23.reuse, R10, R25 ;  /* 0x0000000a17197224 */ /* 0x040fe200078e0219 */
[----:B------:R-:W-:Y:S01]  /*57f0*/  IABS R10, R0 ;  /* 0x00000000000a7213 */ /* 0x000fe20000000000 */
[----:B------:R-:W-:Y:S01]  /*5800*/  @!P6 IMAD.IADD R20, R20, 0x1, -R23 ;  /* 0x000000011414e824 */ /* 0x000fe200078e0a17 */
[----:B------:R-:W-:Y:S01]  /*5810*/  ISETP.GT.U32.AND P6, PT, R23, R24, PT ;  /* 0x000000181700720c */ /* 0x000fe20003fc4070 */
[----:B-1----:R-:W-:-:S04]  /*5820*/  IMAD.HI.U32 R13, R5, R2, RZ ;  /* 0x00000002050d7227 */ /* 0x002fc800078e00ff */
[----:B------:R-:W-:Y:S01]  /*5830*/  @!P4 IMAD.IADD R21, R21, 0x1, -R23 ;  /* 0x000000011515c824 */ /* 0x000fe200078e0a17 */
[----:B------:R-:W-:Y:S01]  /*5840*/  ISETP.GT.U32.AND P4, PT, R23, R25, PT ;  /* 0x000000191700720c */ /* 0x000fe20003f84070 */
[----:B------:R-:W-:Y:S02]  /*5850*/  IMAD.MOV.U32 R4, RZ, RZ, R12 ;  /* 0x000000ffff047224 */ /* 0x000fe400078e000c */
[----:B------:R-:W-:Y:S02]  /*5860*/  IMAD.MOV R13, RZ, RZ, -R13 ;  /* 0x000000ffff0d7224 */ /* 0x000fe400078e0a0d */
[----:B------:R-:W-:-:S04]  /*5870*/  IMAD.HI.U32 R12, R5, R4, RZ ;  /* 0x00000004050c7227 */ /* 0x000fc800078e00ff */
[--C-:B------:R-:W-:Y:S01]  /*5880*/  @!P2 IMAD.IADD R19, R19, 0x1, -R23.reuse ;  /* 0x000000011313a824 */ /* 0x100fe200078e0a17 */
[C---:B------:R-:W-:Y:S01]  /*5890*/  ISETP.GT.U32.AND P2, PT, R23.reuse, R22, PT ;  /* 0x000000161700720c */ /* 0x040fe20003f44070 */
[C---:B------:R-:W-:Y:S02]  /*58a0*/  IMAD R2, R23.reuse, R13, R2 ;  /* 0x0000000d17027224 */ /* 0x040fe400078e0202 */
[----:B------:R-:W-:Y:S02]  /*58b0*/  IMAD.MOV R12, RZ, RZ, -R12 ;  /* 0x000000ffff0c7224 */ /* 0x000fe400078e0a0c */
[--C-:B------:R-:W-:Y:S01]  /*58c0*/  @!P6 IMAD.IADD R24, R24, 0x1, -R23.reuse ;  /* 0x000000011818e824 */ /* 0x100fe200078e0a17 */
[C---:B------:R-:W-:Y:S01]  /*58d0*/  ISETP.GT.U32.AND P6, PT, R23.reuse, R2, PT ;  /* 0x000000021700720c */ /* 0x040fe20003fc4070 */
[----:B------:R-:W-:Y:S02]  /*58e0*/  IMAD R4, R23, R12, R4 ;  /* 0x0000000c17047224 */ /* 0x000fe400078e0204 */
[----:B------:R-:W-:Y:S01]  /*58f0*/  @!P4 IMAD.IADD R25, R25, 0x1, -R23 ;  /* 0x000000011919c824 */ /* 0x000fe200078e0a17 */
[----:B------:R-:W-:Y:S01]  /*5900*/  ISETP.GT.U32.AND P4, PT, R23, R24, PT ;  /* 0x000000181700720c */ /* 0x000fe20003f84070 */
[----:B------:R-:W-:-:S02]  /*5910*/  @!P5 IMAD.MOV R19, RZ, RZ, -R19 ;  /* 0x000000ffff13d224 */ /* 0x000fc400078e0a13 */
[----:B------:R-:W-:Y:S01]  /*5920*/  @!P3 IMAD.MOV R20, RZ, RZ, -R20 ;  /* 0x000000ffff14b224 */ /* 0x000fe200078e0a14 */
[C---:B------:R-:W-:Y:S01]  /*5930*/  ISETP.GT.U32.AND P5, PT, R23.reuse, R25, PT ;  /* 0x000000191700720c */ /* 0x040fe20003fa4070 */
[--C-:B------:R-:W-:Y:S01]  /*5940*/  @!P2 IMAD.IADD R22, R22, 0x1, -R23.reuse ;  /* 0x000000011616a824 */ /* 0x100fe200078e0a17 */
[C---:B------:R-:W-:Y:S01]  /*5950*/  ISETP.GT.U32.AND P3, PT, R23.reuse, R4, PT ;  /* 0x000000041700720c */ /* 0x040fe20003f64070 */
[----:B------:R-:W-:Y:S01]  /*5960*/  @!P1 IMAD.MOV R18, RZ, RZ, -R18 ;  /* 0x000000ffff129224 */ /* 0x000fe200078e0a12 */
[----:B------:R-:W-:Y:S01]  /*5970*/  ISETP.GE.AND P2, PT, R28, RZ, PT ;  /* 0x000000ff1c00720c */ /* 0x000fe20003f46270 */
[----:B------:R-:W-:Y:S01]  /*5980*/  @!P6 IMAD.IADD R2, R2, 0x1, -R23 ;  /* 0x000000010202e824 */ /* 0x000fe200078e0a17 */
[----:B------:R-:W-:Y:S01]  /*5990*/  ISETP.GT.U32.AND P1, PT, R23, R22, PT ;  /* 0x000000161700720c */ /* 0x000fe20003f24070 */
[----:B------:R-:W-:Y:S01]  /*59a0*/  IMAD.HI.U32 R5, R5, R10, RZ ;  /* 0x0000000a05057227 */ /* 0x000fe200078e00ff */
[----:B------:R-:W-:Y:S02]  /*59b0*/  STL [R1+0x1940], R18 ;  /* 0x0019401201007387 */ /* 0x000fe40000100800 */
[----:B------:R-:W-:Y:S01]  /*59c0*/  ISETP.GT.U32.AND P6, PT, R23, R2, PT ;  /* 0x000000021700720c */ /* 0x000fe20003fc4070 */
[----:B------:R-:W-:Y:S01]  /*59d0*/  IMAD.MOV R5, RZ, RZ, -R5 ;  /* 0x000000ffff057224 */ /* 0x000fe200078e0a05 */
[----:B------:R-:W-:Y:S01]  /*59e0*/  STL [R1+0x1944], R19 ;  /* 0x0019441301007387 */ /* 0x000fe20000100800 */
[--C-:B------:R-:W-:Y:S01]  /*59f0*/  @!P5 IMAD.IADD R25, R25, 0x1, -R23.reuse ;  /* 0x000000011919d824 */ /* 0x100fe200078e0a17 */
[----:B------:R-:W-:Y:S01]  /*5a00*/  ISETP.GE.AND P5, PT, R3, RZ, PT ;  /* 0x000000ff0300720c */ /* 0x000fe20003fa6270 */
[----:B------:R-:W-:Y:S01]  /*5a10*/  @!P3 IMAD.IADD R4, R4, 0x1, -R23 ;  /* 0x000000010404b824 */ /* 0x000fe200078e0a17 */
[----:B------:R-:W-:Y:S01]  /*5a20*/  STL [R1+0x1948], R20 ;  /* 0x0019481401007387 */ /* 0x000fe20000100800 */
[----:B------:R-:W-:-:S02]  /*5a30*/  IMAD.SHL.U32 R3, R7, 0x2, RZ ;  /* 0x0000000207037824 */ /* 0x000fc400078e00ff */
[----:B------:R-:W-:Y:S01]  /*5a40*/  @!P0 IMAD.MOV R21, RZ, RZ, -R21 ;  /* 0x000000ffff158224 */ /* 0x000fe200078e0a15 */
[C---:B------:R-:W-:Y:S01]  /*5a50*/  ISETP.GT.U32.AND P3, PT, R23.reuse, R4, PT ;  /* 0x000000041700720c */ /* 0x040fe20003f64070 */
[----:B------:R-:W-:Y:S01]  /*5a60*/  IMAD R5, R23, R5, R10 ;  /* 0x0000000517057224 */ /* 0x000fe200078e020a */
[----:B------:R-:W-:Y:S01]  /*5a70*/  ISETP.GE.AND P0, PT, R11, RZ, PT ;  /* 0x000000ff0b00720c */ /* 0x000fe20003f06270 */
[--C-:B------:R-:W-:Y:S01]  /*5a80*/  @!P1 IMAD.IADD R22, R22, 0x1, -R23.reuse ;  /* 0x0000000116169824 */ /* 0x100fe200078e0a17 */
[----:B------:R-:W-:Y:S01]  /*5a90*/  LOP3.LUT R10, R7, 0x40, RZ, 0xc0, !PT ;  /* 0x00000040070a7812 */ /* 0x000fe200078ec0ff */
[--C-:B------:R-:W-:Y:S01]  /*5aa0*/  @!P6 IMAD.IADD R2, R2, 0x1, -R23.reuse ;  /* 0x000000010202e824 */ /* 0x100fe200078e0a17 */
[----:B------:R-:W-:Y:S01]  /*5ab0*/  LOP3.LUT R11, R3, 0x10, RZ, 0xc0, !PT ;  /* 0x00000010030b7812 */ /* 0x000fe200078ec0ff */
[----:B------:R-:W-:Y:S01]  /*5ac0*/  STL [R1+0x194c], R21 ;  /* 0x00194c1501007387 */ /* 0x000fe20000100800 */
[----:B------:R-:W-:Y:S01]  /*5ad0*/  ISETP.GE.AND P1, PT, R9, RZ, PT ;  /* 0x000000ff0900720c */ /* 0x000fe20003f26270 */
[----:B------:R-:W-:Y:S01]  /*5ae0*/  IMAD.SHL.U32 R9, R7, 0x8, RZ ;  /* 0x0000000807097824 */ /* 0x000fe200078e00ff */
[----:B------:R-:W-:Y:S01]  /*5af0*/  LEA.HI R11, R10, R11, RZ, 0x1f ;  /* 0x0000000b0a0b7211 */ /* 0x000fe200078ff8ff */
[----:B------:R-:W-:Y:S01]  /*5b00*/  @!P4 IMAD.IADD R24, R24, 0x1, -R23 ;  /* 0x000000011818c824 */ /* 0x000fe200078e0a17 */
[----:B------:R-:W-:Y:S01]  /*5b10*/  SHF.R.S32.HI R10, RZ, 0x6, R7 ;  /* 0x00000006ff0a7819 */ /* 0x000fe20000011407 */
[----:B------:R-:W-:Y:S01]  /*5b20*/  @!P3 IMAD.IADD R4, R4, 0x1, -R23 ;  /* 0x000000010404b824 */ /* 0x000fe200078e0a17 */
[----:B------:R-:W-:-:S02]  /*5b30*/  ISETP.GE.AND P6, PT, R8, RZ, PT ;  /* 0x000000ff0800720c */ /* 0x000fc40003fc6270 */
[----:B------:R-:W-:Y:S02]  /*5b40*/  LOP3.LUT R8, R7, 0x7, RZ, 0xc0, !PT ;  /* 0x0000000707087812 */ /* 0x000fe400078ec0ff */
[----:B------:R-:W-:Y:S02]  /*5b50*/  LOP3.LUT R9, R9, 0x30, RZ, 0xc0, !PT ;  /* 0x0000003009097812 */ /* 0x000fe400078ec0ff */
[----:B------:R-:W-:Y:S02]  /*5b60*/  SGXT R10, R10, 0x1 ;  /* 0x000000010a0a781a */ /* 0x000fe40000000200 */
[----:B------:R-:W-:Y:S01]  /*5b70*/  ISETP.GE.AND P3, PT, R0, RZ, PT ;  /* 0x000000ff0000720c */ /* 0x000fe20003f66270 */
[----:B------:R-:W-:Y:S01]  /*5b80*/  IMAD R9, R8, 0x40, R9 ;  /* 0x0000004008097824 */ /* 0x000fe200078e0209 */
[----:B------:R-:W-:Y:S01]  /*5b90*/  LOP3.LUT R0, R10, 0x90, RZ, 0xc0, !PT ;  /* 0x000000900a007812 */ /* 0x000fe200078ec0ff */
[C---:B------:R-:W-:Y:S01]  /*5ba0*/  IMAD.SHL.U32 R8, R7.reuse, 0x10, RZ ;  /* 0x0000001007087824 */ /* 0x040fe200078e00ff */
[----:B------:R-:W-:-:S02]  /*5bb0*/  LOP3.LUT R7, R7, 0x1f, RZ, 0xc0, !PT ;  /* 0x0000001f07077812 */ /* 0x000fc400078ec0ff */
[--C-:B------:R-:W-:Y:S02]  /*5bc0*/  LOP3.LUT R9, R9, 0x30, R3.reuse, 0x78, !PT ;  /* 0x0000003009097812 */ /* 0x100fe400078e7803 */
[----:B------:R-:W-:Y:S02]  /*5bd0*/  LOP3.LUT R0, R0, 0x7e, R3, 0x78, !PT ;  /* 0x0000007e00007812 */ /* 0x000fe400078e7803 */
[----:B------:R-:W2:Y:S01]  /*5be0*/  LDL.LU R3, [R1+0xc] ;  /* 0x00000c0001037983 */ /* 0x000ea20000300800 */
[----:B------:R-:W-:Y:S01]  /*5bf0*/  LOP3.LUT R8, R8, 0x200, RZ, 0xc0, !PT ;  /* 0x0000020008087812 */ /* 0x000fe200078ec0ff */
[----:B------:R-:W-:Y:S01]  /*5c00*/  @!P2 IMAD.MOV R22, RZ, RZ, -R22 ;  /* 0x000000ffff16a224 */ /* 0x000fe200078e0a16 */
[----:B------:R-:W-:Y:S01]  /*5c10*/  ISETP.GT.U32.AND P4, PT, R23, R5, PT ;  /* 0x000000051700720c */ /* 0x000fe20003f84070 */
[----:B------:R0:W-:Y:S02]  /*5c20*/  STL [R1+0x186c], R0 ;  /* 0x00186c0001007387 */ /* 0x0001e40000100800 */
[----:B------:R-:W-:-:S02]  /*5c30*/  IMAD.IADD R8, R8, 0x1, R9 ;  /* 0x0000000108087824 */ /* 0x000fc400078e0209 */
[----:B------:R-:W-:Y:S04]  /*5c40*/  STL [R1+0x1950], R22 ;  /* 0x0019501601007387 */ /* 0x000fe80000100800 */
[----:B------:R-:W3:Y:S04]  /*5c50*/  LDL.LU R28, [R1+0x34] ;  /* 0x00003400011c7983 */ /* 0x000ee80000300800 */
[----:B------:R-:W4:Y:S01]  /*5c60*/  LDL.LU R10, [R1+0x64] ;  /* 0x00006400010a7983 */ /* 0x000f220000300800 */
[----:B0-----:R-:W-:Y:S02]  /*5c70*/  IMAD R0, R7, c[0x0][0x18c], RZ ;  /* 0x0000630007007a24 */ /* 0x001fe400078e02ff */
[----:B------:R-:W-:Y:S01]  /*5c80*/  @!P4 IMAD.IADD R5, R5, 0x1, -R23 ;  /* 0x000000010505c824 */ /* 0x000fe200078e0a17 */
[----:B------:R-:W3:Y:S04]  /*5c90*/  LDL.LU R9, [R1+0xa0] ;  /* 0x0000a00001097983 */ /* 0x000ee80000300800 */
[----:B------:R-:W4:Y:S01]  /*5ca0*/  LDL.LU R8, [R1+0xb4] ;  /* 0x0000b40001087983 */ /* 0x000f220000300800 */
[----:B------:R-:W-:-:S03]  /*5cb0*/  ISETP.GT.U32.AND P4, PT, R23, R5, PT ;  /* 0x000000051700720c */ /* 0x000fc60003f84070 */
[----:B------:R-:W4:Y:S01]  /*5cc0*/  LDL.LU R7, [R1+0xbc] ;  /* 0x0000bc0001077983 */ /* 0x000f220000300800 */
[----:B------:R-:W-:Y:S01]  /*5cd0*/  ISETP.NE.AND P2, PT, RZ, c[0x0][0x17c], PT ;  /* 0x00005f00ff007a0c */ /* 0x000fe20003f45270 */
[----:B------:R-:W-:-:S08]  /*5ce0*/  @!P0 IMAD.MOV R24, RZ, RZ, -R24 ;  /* 0x000000ffff188224 */ /* 0x000fd000078e0a18 */
[----:B------:R-:W-:Y:S01]  /*5cf0*/  @!P4 IMAD.IADD R5, R5, 0x1, -R23 ;  /* 0x000000010505c824 */ /* 0x000fe200078e0a17 */
[----:B------:R-:W-:Y:S01]  /*5d00*/  LEA R23, P4, R0, c[0x0][0x168], 0x1 ;  /* 0x00005a0000177a11 */ /* 0x000fe200078808ff */
[----:B------:R-:W-:-:S04]  /*5d10*/  @!P1 IMAD.MOV R25, RZ, RZ, -R25 ;  /* 0x000000ffff199224 */ /* 0x000fc800078e0a19 */
[----:B------:R0:W-:Y:S01]  /*5d20*/  STL [R1+0x18a4], R23 ;  /* 0x0018a41701007387 */ /* 0x0001e20000100800 */
[----:B------:R-:W-:-:S03]  /*5d30*/  @!P5 IMAD.MOV R2, RZ, RZ, -R2 ;  /* 0x000000ffff02d224 */ /* 0x000fc600078e0a02 */
[----:B------:R-:W-:Y:S01]  /*5d40*/  STL [R1+0x1954], R24 ;  /* 0x0019541801007387 */ /* 0x000fe20000100800 */
[----:B0-----:R-:W-:-:S03]  /*5d50*/  LOP3.LUT R23, RZ, c[0x0][0x17c], RZ, 0x33, !PT ;  /* 0x00005f00ff177a12 */ /* 0x001fc600078e33ff */
[----:B------:R-:W-:Y:S04]  /*5d60*/  STL [R1+0x1958], R25 ;  /* 0x0019581901007387 */ /* 0x000fe80000100800 */
[----:B------:R0:W-:Y:S02]  /*5d70*/  STL [R1+0x195c], R2 ;  /* 0x00195c0201007387 */ /* 0x0001e40000100800 */
[C---:B0-----:R-:W-:Y:S02]  /*5d80*/  SEL R2, R23.reuse, R27, !P2 ;  /* 0x0000001b17027207 */ /* 0x041fe40005000000 */
[C---:B--2---:R-:W-:Y:S02]  /*5d90*/  SEL R0, R23.reuse, R3, !P2 ;  /* 0x0000000317007207 */ /* 0x044fe40005000000 */
[----:B------:R-:W-:-:S03]  /*5da0*/  SEL R3, R23, R29, !P2 ;  /* 0x0000001d17037207 */ /* 0x000fc60005000000 */
[----:B------:R0:W-:Y:S04]  /*5db0*/  STL [R1+0x48], R0 ;  /* 0x0000480001007387 */ /* 0x0001e80000100800 */
[----:B------:R-:W-:Y:S01]  /*5dc0*/  STL [R1+0x44], R3 ;  /* 0x0000440301007387 */ /* 0x000fe20000100800 */
[----:B0-----:R-:W-:-:S03]  /*5dd0*/  SEL R0, R23, R26, !P2 ;  /* 0x0000001a17007207 */ /* 0x001fc60005000000 */
[----:B------:R-:W2:Y:S04]  /*5de0*/  LDL.LU R26, [R1+0xc0] ;  /* 0x0000c000011a7983 */ /* 0x000ea80000300800 */
[----:B------:R0:W-:Y:S01]  /*5df0*/  STL [R1+0x40], R2 ;  /* 0x0000400201007387 */ /* 0x0001e20000100800 */
[----:B---3--:R-:W-:-:S03]  /*5e00*/  SEL R11, R23, R28, !P2 ;  /* 0x0000001c170b7207 */ /* 0x008fc60005000000 */
[----:B------:R-:W3:Y:S04]  /*5e10*/  LDL.LU R27, [R1+0xc4] ;  /* 0x0000c400011b7983 */ /* 0x000ee80000300800 */
[----:B------:R1:W-:Y:S01]  /*5e20*/  STL [R1+0x3c], R0 ;  /* 0x00003c0001007387 */ /* 0x0003e20000100800 */
[----:B0-----:R-:W-:-:S03]  /*5e30*/  SEL R2, R23, R6, !P2 ;  /* 0x0000000617027207 */ /* 0x001fc60005000000 */
[----:B------:R-:W3:Y:S01]  /*5e40*/  LDL.LU R29, [R1+0xb8] ;  /* 0x0000b800011d7983 */ /* 0x000ee20000300800 */
[----:B----4-:R-:W-:-:S03]  /*5e50*/  SEL R6, R23, R10, !P2 ;  /* 0x0000000a17067207 */ /* 0x010fc60005000000 */
[----:B-1----:R-:W4:Y:S04]  /*5e60*/  LDL.LU R0, [R1+0xa8] ;  /* 0x0000a80001007983 */ /* 0x002f280000300800 */
[----:B------:R-:W4:Y:S01]  /*5e70*/  LDL.LU R3, [R1+0xac] ;  /* 0x0000ac0001037983 */ /* 0x000f220000300800 */
[----:B------:R-:W-:-:S03]  /*5e80*/  SEL R8, R23, R8, !P2 ;  /* 0x0000000817087207 */ /* 0x000fc60005000000 */
[----:B------:R0:W-:Y:S04]  /*5e90*/  STL [R1+0x38], R2 ;  /* 0x0000380201007387 */ /* 0x0001e80000100800 */
[----:B------:R-:W-:Y:S01]  /*5ea0*/  STL [R1+0x58], R11 ;  /* 0x0000580b01007387 */ /* 0x000fe20000100800 */
[----:B0-----:R-:W-:-:S03]  /*5eb0*/  SEL R2, R23, R9, !P2 ;  /* 0x0000000917027207 */ /* 0x001fc60005000000 */
[----:B------:R0:W-:Y:S04]  /*5ec0*/  STL [R1+0x64], R6 ;  /* 0x0000640601007387 */ /* 0x0001e80000100800 */
[----:B------:R1:W-:Y:S01]  /*5ed0*/  STL [R1+0xd4], R2 ;  /* 0x0000d40201007387 */ /* 0x0003e20000100800 */
[----:B0-----:R-:W-:-:S03]  /*5ee0*/  SEL R6, R23, R7, !P2 ;  /* 0x0000000717067207 */ /* 0x001fc60005000000 */
[----:B-1----:R-:W4:Y:S04]  /*5ef0*/  LDL.LU R2, [R1+0xb0] ;  /* 0x0000b00001027983 */ /* 0x002f280000300800 */
[----:B------:R0:W-:Y:S04]  /*5f00*/  STL [R1+0xd0], R8 ;  /* 0x0000d00801007387 */ /* 0x0001e80000100800 */
[----:B------:R-:W4:Y:S04]  /*5f10*/  LDL.LU R25, [R1+0xa4] ;  /* 0x0000a40001197983 */ /* 0x000f280000300800 */
[----:B------:R1:W-:Y:S04]  /*5f20*/  STL [R1+0xcc], R6 ;  /* 0x0000cc0601007387 */ /* 0x0003e80000100800 */
[----:B------:R-:W4:Y:S04]  /*5f30*/  LDL.LU R24, [R1+0x9c] ;  /* 0x00009c0001187983 */ /* 0x000f280000300800 */
        /* <DEDUP_REMOVED lines=15> */
[----:B0-----:R-:W4:Y:S04]  /*6030*/  LDL.LU R8, [R1+0x68] ;  /* 0x0000680001087983 */ /* 0x001f280000300800 */
[----:B------:R-:W4:Y:S01]  /*6040*/  LDL.LU R7, [R1+0x60] ;  /* 0x0000600001077983 */ /* 0x000f220000300800 */
[----:B--2---:R-:W-:-:S05]  /*6050*/  SEL R26, R23, R26, !P2 ;  /* 0x0000001a171a7207 */ /* 0x004fca0005000000 */
[----:B------:R4:W-:Y:S01]  /*6060*/  STL [R1+0xc8], R26 ;  /* 0x0000c81a01007387 */ /* 0x0009e20000100800 */
[C---:B---3--:R-:W-:Y:S02]  /*6070*/  SEL R27, R23.reuse, R27, !P2 ;  /* 0x0000001b171b7207 */ /* 0x048fe40005000000 */
[----:B-1----:R-:W-:-:S03]  /*6080*/  SEL R6, R23, R29, !P2 ;  /* 0x0000001d17067207 */ /* 0x002fc60005000000 */
[----:B------:R-:W-:Y:S01]  /*6090*/  STL [R1+0xc4], R27 ;  /* 0x0000c41b01007387 */ /* 0x000fe20000100800 */
[----:B----4-:R-:W-:-:S03]  /*60a0*/  SEL R26, R23, R0, !P2 ;  /* 0x00000000171a7207 */ /* 0x010fc60005000000 */
[----:B------:R0:W-:Y:S01]  /*60b0*/  STL [R1+0xc0], R6 ;  /* 0x0000c00601007387 */ /* 0x0001e20000100800 */
[----:B------:R-:W-:-:S03]  /*60c0*/  SEL R0, R23, R3, !P2 ;  /* 0x0000000317007207 */ /* 0x000fc60005000000 */
[----:B0-----:R-:W2:Y:S04]  /*60d0*/  LDL.LU R6, [R1+0x14] ;  /* 0x0000140001067983 */ /* 0x001ea80000300800 */
[----:B------:R0:W-:Y:S04]  /*60e0*/  STL [R1+0xbc], R26 ;  /* 0x0000bc1a01007387 */ /* 0x0001e80000100800 */
[----:B0-----:R-:W3:Y:S04]  /*60f0*/  LDL.LU R26, [R1+0x18] ;  /* 0x00001800011a7983 */ /* 0x001ee80000300800 */
[----:B------:R0:W-:Y:S01]  /*6100*/  STL [R1+0xb8], R0 ;  /* 0x0000b80001007387 */ /* 0x0001e20000100800 */
[----:B------:R-:W-:-:S03]  /*6110*/  SEL R2, R23, R2, !P2 ;  /* 0x0000000217027207 */ /* 0x000fc60005000000 */
[----:B------:R-:W4:Y:S04]  /*6120*/  LDL.LU R27, [R1+0x54] ;  /* 0x00005400011b7983 */ /* 0x000f280000300800 */
[----:B------:R-:W2:Y:S01]  /*6130*/  LDL.LU R29, [R1+0x5c] ;  /* 0x00005c00011d7983 */ /* 0x000ea20000300800 */
[----:B------:R-:W-:-:S03]  /*6140*/  SEL R25, R23, R25, !P2 ;  /* 0x0000001917197207 */ /* 0x000fc60005000000 */
[----:B0-----:R-:W2:Y:S04]  /*6150*/  LDL.LU R0, [R1+0x4c] ;  /* 0x00004c0001007983 */ /* 0x001ea80000300800 */
[----:B------:R-:W2:Y:S01]  /*6160*/  LDL.LU R3, [R1+0x20] ;  /* 0x0000200001037983 */ /* 0x000ea20000300800 */
[----:B------:R-:W-:-:S03]  /*6170*/  SEL R24, R23, R24, !P2 ;  /* 0x0000001817187207 */ /* 0x000fc60005000000 */
[----:B------:R0:W-:Y:S01]  /*6180*/  STL [R1+0xb4], R2 ;  /* 0x0000b40201007387 */ /* 0x0001e20000100800 */
[C---:B------:R-:W-:Y:S02]  /*6190*/  SEL R22, R23.reuse, R22, !P2 ;  /* 0x0000001617167207 */ /* 0x040fe40005000000 */
[C---:B------:R-:W-:Y:S01]  /*61a0*/  SEL R21, R23.reuse, R21, !P2 ;  /* 0x0000001517157207 */ /* 0x040fe20005000000 */
[----:B0-----:R-:W2:Y:S01]  /*61b0*/  LDL.LU R2, [R1+0x195c] ;  /* 0x00195c0001027983 */ /* 0x001ea20000300800 */
[----:B------:R-:W-:-:S03]  /*61c0*/  SEL R20, R23, R20, !P2 ;  /* 0x0000001417147207 */ /* 0x000fc60005000000 */
[----:B------:R0:W-:Y:S01]  /*61d0*/  STL [R1+0xb0], R25 ;  /* 0x0000b01901007387 */ /* 0x0001e20000100800 */
[----:B------:R-:W-:-:S03]  /*61e0*/  SEL R19, R23, R19, !P2 ;  /* 0x0000001317137207 */ /* 0x000fc60005000000 */
[----:B0-----:R-:W2:Y:S04]  /*61f0*/  LDL.LU R25, [R1+0x1958] ;  /* 0x0019580001197983 */ /* 0x001ea80000300800 */
[----:B------:R0:W-:Y:S01]  /*6200*/  STL [R1+0xac], R24 ;  /* 0x0000ac1801007387 */ /* 0x0001e20000100800 */
[C---:B------:R-:W-:Y:S02]  /*6210*/  SEL R18, R23.reuse, R18, !P2 ;  /* 0x0000001217127207 */ /* 0x040fe40005000000 */
[C---:B------:R-:W-:Y:S01]  /*6220*/  SEL R17, R23.reuse, R17, !P2 ;  /* 0x0000001117117207 */ /* 0x040fe20005000000 */
[----:B0-----:R-:W2:Y:S04]  /*6230*/  LDL.LU R24, [R1+0x1954] ;  /* 0x0019540001187983 */ /* 0x001ea80000300800 */
[----:B------:R0:W-:Y:S01]  /*6240*/  STL [R1+0xa8], R22 ;  /* 0x0000a81601007387 */ /* 0x0001e20000100800 */
[----:B------:R-:W-:-:S03]  /*6250*/  SEL R16, R23, R16, !P2 ;  /* 0x0000001017107207 */ /* 0x000fc60005000000 */
        /* <DEDUP_REMOVED lines=31> */
[----:B------:R0:W-:Y:S04]  /*6450*/  STL [R1+0x7c], R11 ;  /* 0x00007c0b01007387 */ /* 0x0001e80000100800 */
        /* <DEDUP_REMOVED lines=10> */
[----:B0-----:R-:W2:Y:S02]  /*6500*/  LDL.LU R7, [R1+0x1910] ;  /* 0x0019100001077983 */ /* 0x001ea40000300800 */
[----:B--2---:R-:W-:-:S05]  /*6510*/  SEL R7, R23, R7, !P2 ;  /* 0x0000000717077207 */ /* 0x004fca0005000000 */
[----:B------:R0:W-:Y:S04]  /*6520*/  STL [R1+0x60], R7 ;  /* 0x0000600701007387 */ /* 0x0001e80000100800 */
[----:B0-----:R-:W2:Y:S01]  /*6530*/  LDL.LU R7, [R1+0x10] ;  /* 0x0000100001077983 */ /* 0x001ea20000300800 */
[----:B------:R-:W-:-:S05]  /*6540*/  SEL R8, R23, R8, !P2 ;  /* 0x0000000817087207 */ /* 0x000fca0005000000 */
[----:B------:R0:W-:Y:S01]  /*6550*/  STL [R1+0x50], R8 ;  /* 0x0000500801007387 */ /* 0x0001e20000100800 */
[C---:B------:R-:W-:Y:S02]  /*6560*/  SEL R6, R23.reuse, R6, !P2 ;  /* 0x0000000617067207 */ /* 0x040fe40005000000 */
[C---:B0-----:R-:W-:Y:S02]  /*6570*/  SEL R8, R23.reuse, R9, !P2 ;  /* 0x0000000917087207 */ /* 0x041fe40005000000 */
[----:B------:R-:W-:-:S03]  /*6580*/  SEL R9, R23, R10, !P2 ;  /* 0x0000000a17097207 */ /* 0x000fc60005000000 */
[----:B------:R2:W-:Y:S04]  /*6590*/  STL [R1+0x34], R8 ;  /* 0x0000340801007387 */ /* 0x0005e80000100800 */
[----:B------:R-:W-:Y:S01]  /*65a0*/  STL [R1+0x30], R9 ;  /* 0x0000300901007387 */ /* 0x000fe20000100800 */
[----:B------:R-:W-:Y:S02]  /*65b0*/  @!P6 IMAD.MOV R4, RZ, RZ, -R4 ;  /* 0x000000ffff04e224 */ /* 0x000fe400078e0a04 */
[----:B------:R-:W-:Y:S01]  /*65c0*/  @!P3 IMAD.MOV R5, RZ, RZ, -R5 ;  /* 0x000000ffff05b224 */ /* 0x000fe200078e0a05 */
[----:B------:R-:W-:Y:S01]  /*65d0*/  UIMAD UR7, UR7, UR4, URZ ;  /* 0x00000004070772a4 */ /* 0x000fe2000f8e023f */
[C---:B--2---:R-:W-:Y:S02]  /*65e0*/  SEL R8, R23.reuse, R7, !P2 ;  /* 0x0000000717087207 */ /* 0x044fe40005000000 */
[----:B---3--:R-:W-:-:S03]  /*65f0*/  SEL R7, R23, R26, !P2 ;  /* 0x0000001a17077207 */ /* 0x008fc60005000000 */
[----:B------:R4:W-:Y:S04]  /*6600*/  STL [R1+0x2c], R8 ;  /* 0x00002c0801007387 */ /* 0x0009e80000100800 */
[----:B------:R0:W-:Y:S04]  /*6610*/  STL [R1+0x28], R6 ;  /* 0x0000280601007387 */ /* 0x0001e80000100800 */
[----:B------:R1:W-:Y:S01]  /*6620*/  STL [R1+0x18], R7 ;  /* 0x0000180701007387 */ /* 0x0003e20000100800 */
[C---:B----4-:R-:W-:Y:S02]  /*6630*/  SEL R8, R23.reuse, R27, !P2 ;  /* 0x0000001b17087207 */ /* 0x050fe40005000000 */
[----:B0-----:R-:W-:-:S03]  /*6640*/  SEL R6, R23, R29, !P2 ;  /* 0x0000001d17067207 */ /* 0x001fc60005000000 */
[----:B------:R-:W-:Y:S01]  /*6650*/  STL [R1+0x14], R8 ;  /* 0x0000140801007387 */ /* 0x000fe20000100800 */
[C---:B-1----:R-:W-:Y:S02]  /*6660*/  SEL R7, R23.reuse, R0, !P2 ;  /* 0x0000000017077207 */ /* 0x042fe40005000000 */
[C---:B------:R-:W-:Y:S01]  /*6670*/  SEL R0, R23.reuse, R3, !P2 ;  /* 0x0000000317007207 */ /* 0x040fe20005000000 */
[----:B------:R0:W-:Y:S04]  /*6680*/  STL [R1+0x10], R6 ;  /* 0x0000100601007387 */ /* 0x0001e80000100800 */
[----:B------:R-:W-:Y:S01]  /*6690*/  STL [R1+0xc], R7 ;  /* 0x00000c0701007387 */ /* 0x000fe20000100800 */
[----:B0-----:R-:W-:-:S03]  /*66a0*/  SEL R6, R23, R28, !P2 ;  /* 0x0000001c17067207 */ /* 0x001fc60005000000 */
[----:B------:R-:W2:Y:S01]  /*66b0*/  LDL.LU R28, [R1+0x190c] ;  /* 0x00190c00011c7983 */ /* 0x000ea20000300800 */
[----:B------:R-:W-:-:S03]  /*66c0*/  SEL R23, R23, R11, !P2 ;  /* 0x0000000b17177207 */ /* 0x000fc60005000000 */
[----:B------:R0:W-:Y:S04]  /*66d0*/  STL [R1+0x8], R0 ;  /* 0x0000080001007387 */ /* 0x0001e80000100800 */
[----:B0-----:R-:W3:Y:S04]  /*66e0*/  LDL.LU R0, [R1+0xe0] ;  /* 0x0000e00001007983 */ /* 0x001ee80000300800 */
[----:B------:R-:W3:Y:S04]  /*66f0*/  LDL.LU R3, [R1+0xe4] ;  /* 0x0000e40001037983 */ /* 0x000ee80000300800 */
[----:B------:R-:W-:Y:S04]  /*6700*/  STL [R1+0x4], R6 ;  /* 0x0000040601007387 */ /* 0x000fe80000100800 */
[----:B------:R-:W3:Y:S04]  /*6710*/  LDL.LU R8, [R1+0x48] ;  /* 0x0000480001087983 */ /* 0x000ee80000300800 */
[----:B------:R-:W3:Y:S04]  /*6720*/  LDL.LU R9, [R1+0x44] ;  /* 0x0000440001097983 */ /* 0x000ee80000300800 */
[----:B------:R-:W3:Y:S04]  /*6730*/  LDL.LU R10, [R1+0x40] ;  /* 0x00004000010a7983 */ /* 0x000ee80000300800 */
[----:B------:R-:W3:Y:S04]  /*6740*/  LDL.LU R11, [R1+0x3c] ;  /* 0x00003c00010b7983 */ /* 0x000ee80000300800 */
[----:B------:R0:W-:Y:S02]  /*6750*/  STL [R1+0x18a8], R23 ;  /* 0x0018a81701007387 */ /* 0x0001e40000100800 */
[----:B0-----:R-:W-:-:S04]  /*6760*/  LOP3.LUT R23, RZ, c[0x0][0x17c], RZ, 0x33, !PT ;  /* 0x00005f00ff177a12 */ /* 0x001fc800078e33ff */
[C---:B------:R-:W-:Y:S02]  /*6770*/  SEL R29, R23.reuse, R12, !P2 ;  /* 0x0000000c171d7207 */ /* 0x040fe40005000000 */
[C---:B------:R-:W-:Y:S02]  /*6780*/  SEL R27, R23.reuse, R13, !P2 ;  /* 0x0000000d171b7207 */ /* 0x040fe40005000000 */
[C---:B------:R-:W-:Y:S02]  /*6790*/  SEL R26, R23.reuse, R14, !P2 ;  /* 0x0000000e171a7207 */ /* 0x040fe40005000000 */
[C---:B------:R-:W-:Y:S01]  /*67a0*/  SEL R15, R23.reuse, R15, !P2 ;  /* 0x0000000f170f7207 */ /* 0x040fe20005000000 */
[----:B------:R-:W-:Y:S01]  /*67b0*/  STL [R1+0x18ac], R29 ;  /* 0x0018ac1d01007387 */ /* 0x000fe20000100800 */
[C---:B------:R-:W-:Y:S02]  /*67c0*/  SEL R16, R23.reuse, R16, !P2 ;  /* 0x0000001017107207 */ /* 0x040fe40005000000 */
[C---:B------:R-:W-:Y:S01]  /*67d0*/  SEL R17, R23.reuse, R17, !P2 ;  /* 0x0000001117117207 */ /* 0x040fe20005000000 */
[----:B------:R-:W-:Y:S01]  /*67e0*/  STL [R1+0x18b0], R27 ;  /* 0x0018b01b01007387 */ /* 0x000fe20000100800 */
[----:B------:R-:W-:-:S02]  /*67f0*/  SEL R18, R23, R18, !P2 ;  /* 0x0000001217127207 */ /* 0x000fc40005000000 */
[C---:B------:R-:W-:Y:S02]  /*6800*/  SEL R19, R23.reuse, R19, !P2 ;  /* 0x0000001317137207 */ /* 0x040fe40005000000 */
[C---:B------:R-:W-:Y:S02]  /*6810*/  SEL R20, R23.reuse, R20, !P2 ;  /* 0x0000001417147207 */ /* 0x040fe40005000000 */
[C---:B------:R-:W-:Y:S02]  /*6820*/  SEL R21, R23.reuse, R21, !P2 ;  /* 0x0000001517157207 */ /* 0x040fe40005000000 */
[C---:B------:R-:W-:Y:S02]  /*6830*/  SEL R22, R23.reuse, R22, !P2 ;  /* 0x0000001617167207 */ /* 0x040fe40005000000 */
[C---:B------:R-:W-:Y:S02]  /*6840*/  SEL R24, R23.reuse, R24, !P2 ;  /* 0x0000001817187207 */ /* 0x040fe40005000000 */
[----:B------:R-:W-:-:S02]  /*6850*/  SEL R25, R23, R25, !P2 ;  /* 0x0000001917197207 */ /* 0x000fc40005000000 */
[C---:B------:R-:W-:Y:S02]  /*6860*/  SEL R6, R23.reuse, R2, !P2 ;  /* 0x0000000217067207 */ /* 0x040fe40005000000 */
[C---:B------:R-:W-:Y:S02]  /*6870*/  SEL R7, R23.reuse, R4, !P2 ;  /* 0x0000000417077207 */ /* 0x040fe40005000000 */
[----:B------:R-:W-:Y:S01]  /*6880*/  SEL R5, R23, R5, !P2 ;  /* 0x0000000517057207 */ /* 0x000fe20005000000 */
[----:B------:R-:W-:Y:S04]  /*6890*/  STL [R1+0x18b4], R26 ;  /* 0x0018b41a01007387 */ /* 0x000fe80000100800 */
[----:B------:R-:W0:Y:S04]  /*68a0*/  S2R R23, SR_TID.X ;  /* 0x0000000000177919 */ /* 0x000e280000002100 */
[----:B------:R-:W-:Y:S04]  /*68b0*/  STL [R1+0x18b8], R15 ;  /* 0x0018b80f01007387 */ /* 0x000fe80000100800 */
[----:B------:R-:W-:Y:S04]  /*68c0*/  STL [R1+0x18bc], R16 ;  /* 0x0018bc1001007387 */ /* 0x000fe80000100800 */
[----:B------:R-:W-:Y:S04]  /*68d0*/  STL [R1+0x18c0], R17 ;  /* 0x0018c01101007387 */ /* 0x000fe80000100800 */
[----:B------:R-:W-:Y:S04]  /*68e0*/  STL [R1+0x18c4], R18 ;  /* 0x0018c41201007387 */ /* 0x000fe80000100800 */
[----:B------:R1:W-:Y:S04]  /*68f0*/  STL [R1+0x18c8], R19 ;  /* 0x0018c81301007387 */ /* 0x0003e80000100800 */
[----:B------:R-:W-:Y:S04]  /*6900*/  STL [R1+0x18cc], R20 ;  /* 0x0018cc1401007387 */ /* 0x000fe80000100800 */
[----:B------:R-:W-:Y:S04]  /*6910*/  STL [R1+0x18d0], R21 ;  /* 0x0018d01501007387 */ /* 0x000fe80000100800 */
[----:B------:R-:W-:Y:S04]  /*6920*/  STL [R1+0x18d4], R22 ;  /* 0x0018d41601007387 */ /* 0x000fe80000100800 */
[----:B------:R-:W-:Y:S04]  /*6930*/  STL [R1+0x18d8], R24 ;  /* 0x0018d81801007387 */ /* 0x000fe80000100800 */
[----:B------:R-:W-:Y:S04]  /*6940*/  STL [R1+0x18dc], R25 ;  /* 0x0018dc1901007387 */ /* 0x000fe80000100800 */
[----:B------:R-:W-:Y:S04]  /*6950*/  STL [R1+0x18e0], R6 ;  /* 0x0018e00601007387 */ /* 0x000fe80000100800 */
[----:B------:R-:W-:Y:S04]  /*6960*/  STL [R1+0x18e4], R7 ;  /* 0x0018e40701007387 */ /* 0x000fe80000100800 */
[----:B------:R-:W4:Y:S04]  /*6970*/  LDL.LU R12, [R1+0x38] ;  /* 0x00003800010c7983 */ /* 0x000f280000300800 */
[----:B------:R-:W4:Y:S04]  /*6980*/  LDL.LU R13, [R1+0x58] ;  /* 0x00005800010d7983 */ /* 0x000f280000300800 */
[----:B------:R-:W4:Y:S04]  /*6990*/  LDL.LU R14, [R1+0x64] ;  /* 0x00006400010e7983 */ /* 0x000f280000300800 */
[----:B-1----:R-:W4:Y:S04]  /*69a0*/  LDL.LU R19, [R1+0xd4] ;  /* 0x0000d40001137983 */ /* 0x002f280000300800 */
[----:B------:R-:W4:Y:S01]  /*69b0*/  LDL.LU R18, [R1+0xd0] ;  /* 0x0000d00001127983 */ /* 0x000f220000300800 */
[----:B0-----:R-:W-:-:S03]  /*69c0*/  LOP3.LUT R23, R23, 0x1f, RZ, 0xc0, !PT ;  /* 0x0000001f17177812 */ /* 0x001fc600078ec0ff */
[----:B------:R-:W4:Y:S01]  /*69d0*/  LDL.LU R17, [R1+0xcc] ;  /* 0x0000cc0001117983 */ /* 0x000f220000300800 */
[----:B------:R-:W-:-:S03]  /*69e0*/  IMAD.U32 R2, RZ, RZ, UR7 ;  /* 0x00000007ff027e24 */ /* 0x000fc6000f8e00ff */
[----:B------:R-:W4:Y:S01]  /*69f0*/  LDL.LU R16, [R1+0xc8] ;  /* 0x0000c80001107983 */ /* 0x000f220000300800 */
[----:B------:R-:W-:-:S03]  /*6a00*/  IMAD R23, R23, c[0x0][0x18c], RZ ;  /* 0x0000630017177a24 */ /* 0x000fc600078e02ff */
[----:B------:R-:W4:Y:S04]  /*6a10*/  LDL.LU R15, [R1+0xc4] ;  /* 0x0000c400010f7983 */ /* 0x000f280000300800 */
[----:B------:R-:W4:Y:S04]  /*6a20*/  LDL.LU R26, [R1+0xc0] ;  /* 0x0000c000011a7983 */ /* 0x000f280000300800 */
[----:B------:R-:W4:Y:S04]  /*6a30*/  LDL.LU R27, [R1+0xbc] ;  /* 0x0000bc00011b7983 */ /* 0x000f280000300800 */
[----:B------:R-:W-:Y:S04]  /*6a40*/  STL [R1+0x18e8], R5 ;  /* 0x0018e80501007387 */ /* 0x000fe80000100800 */
[----:B------:R0:W-:Y:S01]  /*6a50*/  STL [R1+0x1870], R2 ;  /* 0x0018700201007387 */ /* 0x0001e20000100800 */
[----:B------:R-:W-:-:S03]  /*6a60*/  LEA.HI.X.SX32 R4, R23, c[0x0][0x16c], 0x1, P4 ;  /* 0x00005b0017047a11 */ /* 0x000fc600020f0eff */
[----:B------:R-:W4:Y:S04]  /*6a70*/  LDL.LU R29, [R1+0xb8] ;  /* 0x0000b800011d7983 */ /* 0x000f280000300800 */
[----:B------:R-:W4:Y:S04]  /*6a80*/  LDL.LU R23, [R1+0xb4] ;  /* 0x0000b40001177983 */ /* 0x000f280000300800 */
[----:B------:R-:W-:Y:S01]  /*6a90*/  STL [R1+0x18ec], R4 ;  /* 0x0018ec0401007387 */ /* 0x000fe20000100800 */
[----:B--2---:R-:W-:Y:S02]  /*6aa0*/  IMAD R28, R28, c[0x0][0x184], RZ ;  /* 0x000061001c1c7a24 */ /* 0x004fe400078e02ff */
[----:B---3--:R-:W-:-:S02]  /*6ab0*/  IMAD R0, R0, c[0x0][0x184], RZ ;  /* 0x0000610000007a24 */ /* 0x008fc400078e02ff */
[----:B------:R-:W-:-:S03]  /*6ac0*/  IMAD R3, R3, c[0x0][0x184], RZ ;  /* 0x0000610003037a24 */ /* 0x000fc600078e02ff */
[----:B------:R1:W-:Y:S04]  /*6ad0*/  STL [R1+0x1874], R0 ;  /* 0x0018740001007387 */ /* 0x0003e80000100800 */
[----:B------:R2:W-:Y:S01]  /*6ae0*/  STL [R1+0x1878], R3 ;  /* 0x0018780301007387 */ /* 0x0005e20000100800 */
[----:B------:R-:W-:-:S03]  /*6af0*/  IMAD R8, R8, c[0x0][0x190], RZ ;  /* 0x0000640008087a24 */ /* 0x000fc600078e02ff */
[----:B------:R-:W-:Y:S01]  /*6b00*/  STL [R1+0x187c], R28 ;  /* 0x00187c1c01007387 */ /* 0x000fe20000100800 */
[----:B------:R-:W-:-:S03]  /*6b10*/  IMAD R9, R9, c[0x0][0x190], RZ ;  /* 0x0000640009097a24 */ /* 0x000fc600078e02ff */
[----:B------:R-:W-:Y:S01]  /*6b20*/  STL [R1+0x18f0], R8 ;  /* 0x0018f00801007387 */ /* 0x000fe20000100800 */
[----:B------:R-:W-:-:S03]  /*6b30*/  IMAD R10, R10, c[0x0][0x190], RZ ;  /* 0x000064000a0a7a24 */ /* 0x000fc600078e02ff */
[----:B------:R-:W-:Y:S01]  /*6b40*/  STL [R1+0x18f4], R9 ;  /* 0x0018f40901007387 */ /* 0x000fe20000100800 */
[----:B------:R-:W-:-:S03]  /*6b50*/  IMAD R11, R11, c[0x0][0x190], RZ ;  /* 0x000064000b0b7a24 */ /* 0x000fc600078e02ff */
[----:B------:R-:W-:Y:S04]  /*6b60*/  STL [R1+0x18f8], R10 ;  /* 0x0018f80a01007387 */ /* 0x000fe80000100800 */
[----:B------:R-:W-:Y:S01]  /*6b70*/  STL [R1+0x18fc], R11 ;  /* 0x0018fc0b01007387 */ /* 0x000fe20000100800 */
[----:B----4-:R-:W-:Y:S02]  /*6b80*/  IMAD R12, R12, c[0x0][0x190], RZ ;  /* 0x000064000c0c7a24 */ /* 0x010fe400078e02ff */
[----:B------:R-:W-:-:S03]  /*6b90*/  IMAD R13, R13, c[0x0][0x190], RZ ;  /* 0x000064000d0d7a24 */ /* 0x000fc600078e02ff */
[----:B------:R-:W-:Y:S01]  /*6ba0*/  STL [R1+0x1900], R12 ;  /* 0x0019000c01007387 */ /* 0x000fe20000100800 */
[----:B------:R-:W-:-:S03]  /*6bb0*/  IMAD R14, R14, c[0x0][0x190], RZ ;  /* 0x000064000e0e7a24 */ /* 0x000fc600078e02ff */
[----:B------:R-:W-:Y:S01]  /*6bc0*/  STL [R1+0x1904], R13 ;  /* 0x0019040d01007387 */ /* 0x000fe20000100800 */
[----:B0-----:R-:W-:-:S03]  /*6bd0*/  IMAD R2, R19, c[0x0][0x190], RZ ;  /* 0x0000640013027a24 */ /* 0x001fc600078e02ff */
[----:B------:R-:W-:Y:S01]  /*6be0*/  STL [R1+0x1908], R14 ;  /* 0x0019080e01007387 */ /* 0x000fe20000100800 */
[----:B-1----:R-:W-:-:S03]  /*6bf0*/  IMAD R0, R18, c[0x0][0x190], RZ ;  /* 0x0000640012007a24 */ /* 0x002fc600078e02ff */
[----:B------:R0:W-:Y:S01]  /*6c00*/  STL [R1+0x1c], R2 ;  /* 0x00001c0201007387 */ /* 0x0001e20000100800 */
[----:B--2---:R-:W-:-:S03]  /*6c10*/  IMAD R3, R17, c[0x0][0x190], RZ ;  /* 0x0000640011037a24 */ /* 0x004fc600078e02ff */
[----:B------:R1:W-:Y:S01]  /*6c20*/  STL [R1+0x20], R0 ;  /* 0x0000200001007387 */ /* 0x0003e20000100800 */
[----:B0-----:R-:W-:-:S03]  /*6c30*/  IMAD R2, R16, c[0x0][0x190], RZ ;  /* 0x0000640010027a24 */ /* 0x001fc600078e02ff */
[----:B------:R0:W-:Y:S01]  /*6c40*/  STL [R1+0x24], R3 ;  /* 0x0000240301007387 */ /* 0x0001e20000100800 */
[----:B-1----:R-:W-:-:S03]  /*6c50*/  IMAD R0, R15, c[0x0][0x190], RZ ;  /* 0x000064000f007a24 */ /* 0x002fc600078e02ff */
[----:B------:R1:W-:Y:S01]  /*6c60*/  STL [R1+0x38], R2 ;  /* 0x0000380201007387 */ /* 0x0003e20000100800 */
[----:B0-----:R-:W-:-:S03]  /*6c70*/  IMAD R3, R26, c[0x0][0x190], RZ ;  /* 0x000064001a037a24 */ /* 0x001fc600078e02ff */
[----:B------:R0:W-:Y:S01]  /*6c80*/  STL [R1+0x3c], R0 ;  /* 0x00003c0001007387 */ /* 0x0001e20000100800 */
[----:B-1----:R-:W-:Y:S02]  /*6c90*/  IMAD R2, R27, c[0x0][0x190], RZ ;  /* 0x000064001b027a24 */ /* 0x002fe400078e02ff */
[----:B------:R-:W-:Y:S01]  /*6ca0*/  IMAD R4, R29, c[0x0][0x190], RZ ;  /* 0x000064001d047a24 */ /* 0x000fe200078e02ff */
[----:B0-----:R-:W2:Y:S04]  /*6cb0*/  LDL.LU R0, [R1+0xb0] ;  /* 0x0000b00001007983 */ /* 0x001ea80000300800 */
[----:B------:R0:W-:Y:S04]  /*6cc0*/  STL [R1+0x40], R3 ;  /* 0x0000400301007387 */ /* 0x0001e80000100800 */
[----:B------:R1:W-:Y:S01]  /*6cd0*/  STL [R1+0x44], R2 ;  /* 0x0000440201007387 */ /* 0x0003e20000100800 */
[----:B0-----:R-:W-:-:S03]  /*6ce0*/  IMAD R3, R23, c[0x0][0x190], RZ ;  /* 0x0000640017037a24 */ /* 0x001fc600078e02ff */
[----:B-1----:R-:W3:Y:S04]  /*6cf0*/  LDL.LU R2, [R1+0xac] ;  /* 0x0000ac0001027983 */ /* 0x002ee80000300800 */
[----:B------:R0:W-:Y:S04]  /*6d00*/  STL [R1+0x48], R4 ;  /* 0x0000480401007387 */ /* 0x0001e80000100800 */
[----:B------:R-:W4:Y:S04]  /*6d10*/  LDL.LU R14, [R1+0xa8] ;  /* 0x0000a800010e7983 */ /* 0x000f280000300800 */
[----:B------:R-:W4:Y:S04]  /*6d20*/  LDL.LU R13, [R1+0xa4] ;  /* 0x0000a400010d7983 */ /* 0x000f280000300800 */
[----:B------:R1:W-:Y:S04]  /*6d30*/  STL [R1+0x4c], R3 ;  /* 0x00004c0301007387 */ /* 0x0003e80000100800 */
[----:B------:R-:W4:Y:S04]  /*6d40*/  LDL.LU R12, [R1+0xa0] ;  /* 0x0000a000010c7983 */ /* 0x000f280000300800 */
[----:B------:R-:W4:Y:S04]  /*6d50*/  LDL.LU R11, [R1+0x9c] ;  /* 0x00009c00010b7983 */ /* 0x000f280000300800 */
[----:B------:R-:W4:Y:S04]  /*6d60*/  LDL.LU R10, [R1+0x98] ;  /* 0x00009800010a7983 */ /* 0x000f280000300800 */
[----:B------:R-:W4:Y:S04]  /*6d70*/  LDL.LU R9, [R1+0x94] ;  /* 0x0000940001097983 */ /* 0x000f280000300800 */
[----:B------:R-:W4:Y:S04]  /*6d80*/  LDL.LU R8, [R1+0x90] ;  /* 0x0000900001087983 */ /* 0x000f280000300800 */
[----:B0-----:R-:W4:Y:S04]  /*6d90*/  LDL.LU R4, [R1+0x8c] ;  /* 0x00008c0001047983 */ /* 0x001f280000300800 */
        /* <DEDUP_REMOVED lines=18> */
[----:B-1----:R-:W4:Y:S01]  /*6ec0*/  LDL.LU R3, [R1+0xc] ;  /* 0x00000c0001037983 */ /* 0x002f220000300800 */
[----:B--2---:R-:W-:-:S05]  /*6ed0*/  IMAD R0, R0, c[0x0][0x190], RZ ;  /* 0x0000640000007a24 */ /* 0x004fca00078e02ff */
[----:B------:R0:W-:Y:S04]  /*6ee0*/  STL [R1+0x54], R0 ;  /* 0x0000540001007387 */ /* 0x0001e80000100800 */
[----:B0-----:R-:W2:Y:S01]  /*6ef0*/  LDL.LU R0, [R1+0x8] ;  /* 0x0000080001007983 */ /* 0x001ea20000300800 */
[----:B---3--:R-:W-:-:S05]  /*6f00*/  IMAD R2, R2, c[0x0][0x190], RZ ;  /* 0x0000640002027a24 */ /* 0x008fca00078e02ff */
[----:B------:R0:W-:Y:S01]  /*6f10*/  STL [R1+0x58], R2 ;  /* 0x0000580201007387 */ /* 0x0001e20000100800 */
[----:B----4-:R-:W-:Y:S02]  /*6f20*/  IMAD R14, R14, c[0x0][0x190], RZ ;  /* 0x000064000e0e7a24 */ /* 0x010fe400078e02ff */
[----:B------:R-:W-:Y:S01]  /*6f30*/  IMAD R13, R13, c[0x0][0x190], RZ ;  /* 0x000064000d0d7a24 */ /* 0x000fe200078e02ff */
[----:B0-----:R-:W3:Y:S04]  /*6f40*/  LDL.LU R2, [R1+0x4] ;  /* 0x0000040001027983 */ /* 0x001ee80000300800 */
[----:B------:R0:W-:Y:S01]  /*6f50*/  STL [R1+0x5c], R14 ;  /* 0x00005c0e01007387 */ /* 0x0001e20000100800 */
[----:B------:R-:W-:Y:S02]  /*6f60*/  IMAD R12, R12, c[0x0][0x190], RZ ;  /* 0x000064000c0c7a24 */ /* 0x000fe400078e02ff */
[----:B------:R-:W-:Y:S01]  /*6f70*/  IMAD R11, R11, c[0x0][0x190], RZ ;  /* 0x000064000b0b7a24 */ /* 0x000fe200078e02ff */
[----:B0-----:R-:W4:Y:S01]  /*6f80*/  LDL.LU R14, [R1+0x1908] ;  /* 0x00190800010e7983 */ /* 0x001f220000300800 */
[----:B------:R-:W-:-:S03]  /*6f90*/  IMAD R10, R10, c[0x0][0x190], RZ ;  /* 0x000064000a0a7a24 */ /* 0x000fc600078e02ff */
[----:B------:R0:W-:Y:S01]  /*6fa0*/  STL [R1+0x64], R13 ;  /* 0x0000640d01007387 */ /* 0x0001e20000100800 */
[----:B------:R-:W-:Y:S02]  /*6fb0*/  IMAD R9, R9, c[0x0][0x190], RZ ;  /* 0x0000640009097a24 */ /* 0x000fe400078e02ff */
[----:B------:R-:W-:Y:S01]  /*6fc0*/  IMAD R8, R8, c[0x0][0x190], RZ ;  /* 0x0000640008087a24 */ /* 0x000fe200078e02ff */
[----:B0-----:R-:W2:Y:S04]  /*6fd0*/  LDL.LU R13, [R1+0x1904] ;  /* 0x00190400010d7983 */ /* 0x001ea80000300800 */
[----:B------:R0:W-:Y:S01]  /*6fe0*/  STL [R1+0xa0], R12 ;  /* 0x0000a00c01007387 */ /* 0x0001e20000100800 */
[----:B------:R-:W-:Y:S02]  /*6ff0*/  IMAD R4, R4, c[0x0][0x190], RZ ;  /* 0x0000640004047a24 */ /* 0x000fe400078e02ff */
[----:B------:R-:W-:Y:S01]  /*7000*/  IMAD R5, R5, c[0x0][0x190], RZ ;  /* 0x0000640005057a24 */ /* 0x000fe200078e02ff */
[----:B0-----:R-:W2:Y:S04]  /*7010*/  LDL.LU R12, [R1+0x1900] ;  /* 0x00190000010c7983 */ /* 0x001ea80000300800 */
[----:B------:R0:W-:Y:S01]  /*7020*/  STL [R1+0x9c], R11 ;  /* 0x00009c0b01007387 */ /* 0x0001e20000100800 */
[----:B------:R-:W-:-:S03]  /*7030*/  IMAD R7, R7, c[0x0][0x190], RZ ;  /* 0x0000640007077a24 */ /* 0x000fc600078e02ff */
[----:B0-----:R-:W2:Y:S04]  /*7040*/  LDL.LU R11, [R1+0x18fc] ;  /* 0x0018fc00010b7983 */ /* 0x001ea80000300800 */
[----:B------:R0:W-:Y:S01]  /*7050*/  STL [R1+0x98], R10 ;  /* 0x0000980a01007387 */ /* 0x0001e20000100800 */
[----:B------:R-:W-:-:S03]  /*7060*/  IMAD R6, R6, c[0x0][0x190], RZ ;  /* 0x0000640006067a24 */ /* 0x000fc600078e02ff */
[----:B0-----:R-:W3:Y:S04]  /*7070*/  LDL.LU R10, [R1+0x18f8] ;  /* 0x0018f800010a7983 */ /* 0x001ee80000300800 */
[----:B------:R0:W-:Y:S01]  /*7080*/  STL [R1+0x94], R9 ;  /* 0x0000940901007387 */ /* 0x0001e20000100800 */
[----:B------:R-:W-:-:S03]  /*7090*/  IMAD R25, R25, c[0x0][0x190], RZ ;  /* 0x0000640019197a24 */ /* 0x000fc600078e02ff */
[----:B0-----:R-:W4:Y:S04]  /*70a0*/  LDL.LU R9, [R1+0x18f4] ;  /* 0x0018f40001097983 */ /* 0x001f280000300800 */
        /* <DEDUP_REMOVED lines=39> */
[----:B------:R0:W-:Y:S04]  /*7320*/  STL [R1+0x34], R16 ;  /* 0x0000341001007387 */ /* 0x0001e80000100800 */
        /* <DEDUP_REMOVED lines=10> */
[----:B0-----:R-:W4:Y:S01]  /*73d0*/  LDL.LU R23, [R1+0x18a8] ;  /* 0x0018a80001177983 */ /* 0x001f220000300800 */
[----:B------:R-:W-:-:S05]  /*73e0*/  IMAD R28, R28, c[0x0][0x190], RZ ;  /* 0x000064001c1c7a24 */ /* 0x000fca00078e02ff */
[----:B------:R0:W-:Y:S02]  /*73f0*/  STL [R1+0x10], R28 ;  /* 0x0000101c01007387 */ /* 0x0001e40000100800 */
[----:B0-----:R-:W-:Y:S02]  /*7400*/  IMAD R28, R3, c[0x0][0x190], RZ ;  /* 0x00006400031c7a24 */ /* 0x001fe400078e02ff */
[----:B--2---:R-:W-:Y:S02]  /*7410*/  IMAD R3, R0, c[0x0][0x190], RZ ;  /* 0x0000640000037a24 */ /* 0x004fe400078e02ff */
[----:B---3--:R-:W-:Y:S01]  /*7420*/  IMAD R0, R2, c[0x0][0x190], RZ ;  /* 0x0000640002007a24 */ /* 0x008fe200078e02ff */
[----:B------:R-:W-:Y:S04]  /*7430*/  STL [R1+0x1880], R28 ;  /* 0x0018801c01007387 */ /* 0x000fe80000100800 */
[----:B------:R-:W-:Y:S04]  /*7440*/  STL [R1+0x1884], R3 ;  /* 0x0018840301007387 */ /* 0x000fe80000100800 */
[----:B------:R-:W-:Y:S01]  /*7450*/  STL [R1+0x1888], R0 ;  /* 0x0018880001007387 */ /* 0x000fe20000100800 */
[----:B----4-:R-:W-:-:S03]  /*7460*/  IMAD R2, R23, c[0x0][0x190], RZ ;  /* 0x0000640017027a24 */ /* 0x010fc600078e02ff */
[----:B------:R-:W2:Y:S01]  /*7470*/  LDL.LU R23, [R1+0x18a4] ;  /* 0x0018a40001177983 */ /* 0x000ea20000300800 */
[----:B------:R-:W-:Y:S02]  /*7480*/  IMAD R29, R29, c[0x0][0x190], RZ ;  /* 0x000064001d1d7a24 */ /* 0x000fe400078e02ff */
[----:B------:R-:W-:Y:S02]  /*7490*/  IMAD R27, R27, c[0x0][0x190], RZ ;  /* 0x000064001b1b7a24 */ /* 0x000fe400078e02ff */
[----:B------:R-:W-:Y:S01]  /*74a0*/  IMAD R26, R26, c[0x0][0x190], RZ ;  /* 0x000064001a1a7a24 */ /* 0x000fe200078e02ff */
[----:B------:R-:W-:Y:S01]  /*74b0*/  STL [R1+0x188c], R2 ;  /* 0x00188c0201007387 */ /* 0x000fe20000100800 */
[----:B------:R-:W-:Y:S02]  /*74c0*/  IMAD R15, R15, c[0x0][0x190], RZ ;  /* 0x000064000f0f7a24 */ /* 0x000fe400078e02ff */
[----:B------:R-:W-:Y:S01]  /*74d0*/  IMAD R19, R19, c[0x0][0x190], RZ ;  /* 0x0000640013137a24 */ /* 0x000fe200078e02ff */
[----:B------:R-:W-:Y:S01]  /*74e0*/  STL [R1+0x1890], R29 ;  /* 0x0018901d01007387 */ /* 0x000fe20000100800 */
[----:B------:R-:W-:-:S03]  /*74f0*/  IMAD R16, R16, c[0x0][0x190], RZ ;  /* 0x0000640010107a24 */ /* 0x000fc600078e02ff */
[----:B------:R-:W-:Y:S04]  /*7500*/  STL [R1+0x1894], R27 ;  /* 0x0018941b01007387 */ /* 0x000fe80000100800 */
[----:B------:R0:W-:Y:S04]  /*7510*/  STL [R1+0x1898], R26 ;  /* 0x0018981a01007387 */ /* 0x0001e80000100800 */
[----:B0-----:R-:W3:Y:S04]  /*7520*/  LDL.LU R26, [R1+0x38] ;  /* 0x00003800011a7983 */ /* 0x001ee80000300800 */
[----:B------:R0:W-:Y:S04]  /*7530*/  STL [R1+0x189c], R15 ;  /* 0x00189c0f01007387 */ /* 0x0001e80000100800 */
[----:B0-----:R-:W4:Y:S04]  /*7540*/  LDL.LU R15, [R1+0x24] ;  /* 0x00002400010f7983 */ /* 0x001f280000300800 */
[----:B------:R0:W-:Y:S04]  /*7550*/  STL [R1+0x18a0], R16 ;  /* 0x0018a01001007387 */ /* 0x0001e80000100800 */
[----:B0-----:R-:W3:Y:S04]  /*7560*/  LDL.LU R16, [R1+0x20] ;  /* 0x0000200001107983 */ /* 0x001ee80000300800 */
[----:B------:R-:W3:Y:S01]  /*7570*/  LDL.LU R27, [R1+0x40] ;  /* 0x00004000011b7983 */ /* 0x000ee20000300800 */
[----:B--2---:R-:W-:-:S02]  /*7580*/  LEA R2, P5, R19, R23, 0x1 ;  /* 0x0000001713027211 */ /* 0x004fc400078a08ff */
[----:B------:R-:W-:-:S03]  /*7590*/  LEA R0, P6, R8, R23, 0x1 ;  /* 0x0000001708007211 */ /* 0x000fc600078c08ff */
[----:B------:R0:W-:Y:S01]  /*75a0*/  STL [R1+0x1824], R2 ;  /* 0x0018240201007387 */ /* 0x0001e20000100800 */
[----:B------:R-:W-:-:S03]  /*75b0*/  LEA R3, P2, R11, R23, 0x1 ;  /* 0x000000170b037211 */ /* 0x000fc600078408ff */
[----:B------:R-:W2:Y:S04]  /*75c0*/  LDL.LU R29, [R1+0x44] ;  /* 0x00004400011d7983 */ /* 0x000ea80000300800 */
[----:B------:R1:W-:Y:S01]  /*75d0*/  STL [R1+0x1828], R0 ;  /* 0x0018280001007387 */ /* 0x0003e20000100800 */
[----:B0-----:R-:W-:-:S05]  /*75e0*/  LEA R2, P0, R9, R23, 0x1 ;  /* 0x0000001709027211 */ /* 0x001fca00078008ff */
[----:B------:R0:W-:Y:S01]  /*75f0*/  STL [R1+0x182c], R2 ;  /* 0x00182c0201007387 */ /* 0x0001e20000100800 */
[----:B-1----:R-:W-:-:S05]  /*7600*/  LEA R0, P1, R10, R23, 0x1 ;  /* 0x000000170a007211 */ /* 0x002fca00078208ff */
[----:B------:R1:W-:Y:S01]  /*7610*/  STL [R1+0x1830], R0 ;  /* 0x0018300001007387 */ /* 0x0003e20000100800 */
[----:B0-----:R-:W-:-:S03]  /*7620*/  LEA R2, P3, R12, R23, 0x1 ;  /* 0x000000170c027211 */ /* 0x001fc600078608ff */
[----:B------:R0:W-:Y:S01]  /*7630*/  STL [R1+0x1834], R3 ;  /* 0x0018340301007387 */ /* 0x0001e20000100800 */
[----:B-1----:R-:W-:-:S03]  /*7640*/  LEA R0, P4, R13, R23, 0x1 ;  /* 0x000000170d007211 */ /* 0x002fc600078808ff */
[----:B------:R1:W-:Y:S01]  /*7650*/  STL [R1+0x1838], R2 ;  /* 0x0018380201007387 */ /* 0x0003e20000100800 */
[----:B0-----:R-:W-:-:S03]  /*7660*/  LEA.HI.X.SX32 R3, R19, R4, 0x1, P5 ;  /* 0x0000000413037211 */ /* 0x001fc600028f0eff */
[----:B-1----:R-:W2:Y:S04]  /*7670*/  LDL.LU R2, [R1+0x48] ;  /* 0x0000480001027983 */ /* 0x002ea80000300800 */
[----:B------:R-:W-:Y:S04]  /*7680*/  STL [R1+0x183c], R0 ;  /* 0x00183c0001007387 */ /* 0x000fe80000100800 */
[----:B------:R0:W-:Y:S02]  /*7690*/  STL [R1+0x181c], R3 ;  /* 0x00181c0301007387 */ /* 0x0001e40000100800 */
[----:B0-----:R-:W-:-:S02]  /*76a0*/  LEA.HI.X.SX32 R3, R8, R4, 0x1, P6 ;  /* 0x0000000408037211 */ /* 0x001fc400030f0eff */
[----:B------:R-:W2:Y:S01]  /*76b0*/  LDL.LU R8, [R1+0x1c] ;  /* 0x00001c0001087983 */ /* 0x000ea20000300800 */
[----:B------:R-:W-:Y:S01]  /*76c0*/  IMAD R20, R20, c[0x0][0x190], RZ ;  /* 0x0000640014147a24 */ /* 0x000fe200078e02ff */
[-C--:B------:R-:W-:Y:S02]  /*76d0*/  LEA R0, P5, R14, R23.reuse, 0x1 ;  /* 0x000000170e007211 */ /* 0x080fe400078a08ff */
[-C--:B------:R-:W-:Y:S02]  /*76e0*/  LEA.HI.X.SX32 R19, R9, R4.reuse, 0x1, P0 ;  /* 0x0000000409137211 */ /* 0x080fe400000f0eff */
[----:B------:R-:W-:Y:S01]  /*76f0*/  LEA R28, P6, R20, R23, 0x1 ;  /* 0x00000017141c7211 */ /* 0x000fe200078c08ff */
[----:B------:R0:W-:Y:S04]  /*7700*/  STL [R1+0x1820], R0 ;  /* 0x0018200001007387 */ /* 0x0001e80000100800 */
[----:B0-----:R-:W4:Y:S04]  /*7710*/  LDL.LU R0, [R1+0x4c] ;  /* 0x00004c0001007983 */ /* 0x001f280000300800 */
[----:B------:R0:W-:Y:S04]  /*7720*/  STL [R1+0x1814], R3 ;  /* 0x0018140301007387 */ /* 0x0001e80000100800 */
[----:B0-----:R-:W4:Y:S04]  /*7730*/  LDL.LU R3, [R1+0x54] ;  /* 0x0000540001037983 */ /* 0x001f280000300800 */
[----:B------:R0:W-:Y:S04]  /*7740*/  STL [R1+0x1818], R28 ;  /* 0x0018181c01007387 */ /* 0x0001e80000100800 */
[----:B------:R1:W-:Y:S04]  /*7750*/  STL [R1+0x180c], R19 ;  /* 0x00180c1301007387 */ /* 0x0003e80000100800 */
[----:B0-----:R-:W4:Y:S01]  /*7760*/  LDL.LU R28, [R1+0x58] ;  /* 0x00005800011c7983 */ /* 0x001f220000300800 */
[----:B-1----:R-:W-:-:S02]  /*7770*/  LEA.HI.X.SX32 R19, R10, R4, 0x1, P1 ;  /* 0x000000040a137211 */ /* 0x002fc400008f0eff */
[----:B------:R-:W-:Y:S02]  /*7780*/  LEA.HI.X.SX32 R10, R11, R4, 0x1, P2 ;  /* 0x000000040b0a7211 */ /* 0x000fe400010f0eff */
[----:B--2---:R-:W-:-:S05]  /*7790*/  LEA R9, P0, R8, R23, 0x1 ;  /* 0x0000001708097211 */ /* 0x004fca00078008ff */
[----:B------:R3:W-:Y:S04]  /*77a0*/  STL [R1+0x1810], R9 ;  /* 0x0018100901007387 */ /* 0x0007e80000100800 */
[----:B------:R0:W-:Y:S04]  /*77b0*/  STL [R1+0x1804], R19 ;  /* 0x0018041301007387 */ /* 0x0001e80000100800 */
[----:B------:R-:W2:Y:S01]  /*77c0*/  LDL.LU R11, [R1+0x64] ;  /* 0x00006400010b7983 */ /* 0x000ea20000300800 */
[----:B---3--:R-:W-:-:S05]  /*77d0*/  LEA R9, P1, R16, R23, 0x1 ;  /* 0x0000001710097211 */ /* 0x008fca00078208ff */
[----:B------:R4:W-:Y:S01]  /*77e0*/  STL [R1+0x1808], R9 ;  /* 0x0018080901007387 */ /* 0x0009e20000100800 */
[----:B0-----:R-:W-:-:S03]  /*77f0*/  LEA.HI.X.SX32 R19, R12, R4, 0x1, P3 ;  /* 0x000000040c137211 */ /* 0x001fc600018f0eff */
[----:B------:R0:W-:Y:S01]  /*7800*/  STL [R1+0x17fc], R10 ;  /* 0x0017fc0a01007387 */ /* 0x0001e20000100800 */
[----:B----4-:R-:W-:-:S03]  /*7810*/  LEA R9, P2, R15, R23, 0x1 ;  /* 0x000000170f097211 */ /* 0x010fc600078408ff */
[----:B0-----:R-:W3:Y:S04]  /*7820*/  LDL.LU R10, [R1+0xa0] ;  /* 0x0000a000010a7983 */ /* 0x001ee80000300800 */
[----:B------:R-:W-:Y:S04]  /*7830*/  STL [R1+0x1800], R9 ;  /* 0x0018000901007387 */ /* 0x000fe80000100800 */
[----:B------:R-:W4:Y:S04]  /*7840*/  LDL.LU R12, [R1+0x5c] ;  /* 0x00005c00010c7983 */ /* 0x000f280000300800 */
[----:B------:R0:W-:Y:S02]  /*7850*/  STL [R1+0x17f4], R19 ;  /* 0x0017f41301007387 */ /* 0x0001e40000100800 */
[----:B0-----:R-:W-:-:S02]  /*7860*/  LEA.HI.X.SX32 R19, R13, R4, 0x1, P4 ;  /* 0x000000040d137211 */ /* 0x001fc400020f0eff */
[----:B------:R-:W2:Y:S01]  /*7870*/  LDL.LU R13, [R1+0x3c] ;  /* 0x00003c00010d7983 */ /* 0x000ea20000300800 */
[----:B------:R-:W-:-:S05]  /*7880*/  LEA R9, P3, R26, R23, 0x1 ;  /* 0x000000171a097211 */ /* 0x000fca00078608ff */
[----:B------:R-:W-:Y:S04]  /*7890*/  STL [R1+0x17f8], R9 ;  /* 0x0017f80901007387 */ /* 0x000fe80000100800 */
[----:B------:R0:W-:Y:S01]  /*78a0*/  STL [R1+0x17ec], R19 ;  /* 0x0017ec1301007387 */ /* 0x0001e20000100800 */
[-C--:B------:R-:W-:Y:S02]  /*78b0*/  LEA.HI.X.SX32 R20, R20, R4.reuse, 0x1, P6 ;  /* 0x0000000414147211 */ /* 0x080fe400030f0eff */
[----:B0-----:R-:W-:Y:S02]  /*78c0*/  LEA.HI.X.SX32 R19, R14, R4, 0x1, P5 ;  /* 0x000000040e137211 */ /* 0x001fe400028f0eff */
[-C--:B------:R-:W-:Y:S01]  /*78d0*/  LEA R14, P5, R27, R23.reuse, 0x1 ;  /* 0x000000171b0e7211 */ /* 0x080fe200078a08ff */
[----:B------:R-:W-:Y:S01]  /*78e0*/  IMAD R21, R21, c[0x0][0x190], RZ ;  /* 0x0000640015157a24 */ /* 0x000fe200078e02ff */
[----:B--2---:R-:W-:-:S05]  /*78f0*/  LEA R9, P4, R13, R23, 0x1 ;  /* 0x000000170d097211 */ /* 0x004fca00078808ff */
[----:B------:R0:W-:Y:S04]  /*7900*/  STL [R1+0x17f0], R9 ;  /* 0x0017f00901007387 */ /* 0x0001e80000100800 */
[----:B0-----:R-:W2:Y:S04]  /*7910*/  LDL.LU R9, [R1+0x9c] ;  /* 0x00009c0001097983 */ /* 0x001ea80000300800 */
[----:B------:R0:W-:Y:S04]  /*7920*/  STL [R1+0x17e4], R19 ;  /* 0x0017e41301007387 */ /* 0x0001e80000100800 */
[----:B0-----:R-:W2:Y:S04]  /*7930*/  LDL.LU R19, [R1+0x98] ;  /* 0x0000980001137983 */ /* 0x001ea80000300800 */
[----:B------:R0:W-:Y:S04]  /*7940*/  STL [R1+0x17e8], R14 ;  /* 0x0017e80e01007387 */ /* 0x0001e80000100800 */
[----:B------:R1:W-:Y:S01]  /*7950*/  STL [R1+0x165c], R20 ;  /* 0x00165c1401007387 */ /* 0x0003e20000100800 */
[----:B0-----:R-:W-:-:S02]  /*7960*/  LEA R14, P6, R29, R23, 0x1 ;  /* 0x000000171d0e7211 */ /* 0x001fc400078c08ff */
[----:B-1----:R-:W-:Y:S02]  /*7970*/  LEA.HI.X.SX32 R20, R8, R4, 0x1, P0 ;  /* 0x0000000408147211 */ /* 0x002fe400000f0eff */
[----:B------:R-:W2:Y:S04]  /*7980*/  LDL.LU R8, [R1+0x94] ;  /* 0x0000940001087983 */ /* 0x000ea80000300800 */
        /* <DEDUP_REMOVED lines=8> */
[-C--:B-1----:R-:W-:Y:S02]  /*7a10*/  LEA.HI.X.SX32 R20, R15, R4.reuse, 0x1, P2 ;  /* 0x000000040f147211 */ /* 0x082fe400010f0eff */
[----:B------:R-:W2:Y:S04]  /*7a20*/  LDL.LU R15, [R1+0x8c] ;  /* 0x00008c00010f7983 */ /* 0x000ea80000300800 */
[----:B------:R-:W-:Y:S04]  /*7a30*/  STL [R1+0x17cc], R14 ;  /* 0x0017cc0e01007387 */ /* 0x000fe80000100800 */
[----:B------:R0:W-:Y:S02]  /*7a40*/  STL [R1+0x17b0], R20 ;  /* 0x0017b01401007387 */ /* 0x0001e40000100800 */
[----:B0-----:R-:W-:-:S02]  /*7a50*/  LEA.HI.X.SX32 R20, R26, R4, 0x1, P3 ;  /* 0x000000041a147211 */ /* 0x001fc400018f0eff */
[----:B------:R-:W2:Y:S01]  /*7a60*/  LDL.LU R26, [R1+0x88] ;  /* 0x00008800011a7983 */ /* 0x000ea20000300800 */
[----:B------:R-:W-:-:S05]  /*7a70*/  LEA R14, P2, R0, R23, 0x1 ;  /* 0x00000017000e7211 */ /* 0x000fca00078408ff */
[----:B------:R0:W-:Y:S04]  /*7a80*/  STL [R1+0x17d0], R14 ;  /* 0x0017d00e01007387 */ /* 0x0001e80000100800 */
[----:B------:R1:W-:Y:S01]  /*7a90*/  STL [R1+0x17b4], R20 ;  /* 0x0017b41401007387 */ /* 0x0003e20000100800 */
[----:B0-----:R-:W-:Y:S02]  /*7aa0*/  LEA R14, P3, R3, R23, 0x1 ;  /* 0x00000017030e7211 */ /* 0x001fe400078608ff */
[----:B-1----:R-:W-:-:S03]  /*7ab0*/  LEA.HI.X.SX32 R20, R13, R4, 0x1, P4 ;  /* 0x000000040d147211 */ /* 0x002fc600020f0eff */
[----:B------:R0:W-:Y:S01]  /*7ac0*/  STL [R1+0x17d4], R14 ;  /* 0x0017d40e01007387 */ /* 0x0001e20000100800 */
[----:B------:R-:W-:-:S03]  /*7ad0*/  LEA.HI.X.SX32 R13, R27, R4, 0x1, P5 ;  /* 0x000000041b0d7211 */ /* 0x000fc600028f0eff */
[----:B------:R4:W-:Y:S04]  /*7ae0*/  STL [R1+0x17b8], R20 ;  /* 0x0017b81401007387 */ /* 0x0009e80000100800 */
[----:B------:R-:W2:Y:S01]  /*7af0*/  LDL.LU R27, [R1+0x84] ;  /* 0x00008400011b7983 */ /* 0x000ea20000300800 */
[-C--:B0-----:R-:W-:Y:S02]  /*7b00*/  LEA R14, P4, R28, R23.reuse, 0x1 ;  /* 0x000000171c0e7211 */ /* 0x081fe400078808ff */
[----:B----4-:R-:W-:-:S03]  /*7b10*/  LEA R20, P5, R12, R23, 0x1 ;  /* 0x000000170c147211 */ /* 0x010fc600078a08ff */
[----:B------:R0:W-:Y:S04]  /*7b20*/  STL [R1+0x17d8], R14 ;  /* 0x0017d80e01007387 */ /* 0x0001e80000100800 */
[----:B------:R1:W-:Y:S01]  /*7b30*/  STL [R1+0x17bc], R13 ;  /* 0x0017bc0d01007387 */ /* 0x0003e20000100800 */
[----:B0-----:R-:W-:-:S03]  /*7b40*/  LEA.HI.X.SX32 R14, R29, R4, 0x1, P6 ;  /* 0x000000041d0e7211 */ /* 0x001fc600030f0eff */
[----:B------:R0:W-:Y:S01]  /*7b50*/  STL [R1+0x17dc], R20 ;  /* 0x0017dc1401007387 */ /* 0x0001e20000100800 */
[----:B-1----:R-:W-:-:S03]  /*7b60*/  LEA R13, P6, R11, R23, 0x1 ;  /* 0x000000170b0d7211 */ /* 0x002fc600078c08ff */
[----:B------:R3:W-:Y:S01]  /*7b70*/  STL [R1+0x17c0], R14 ;  /* 0x0017c00e01007387 */ /* 0x0007e20000100800 */
[----:B------:R-:W-:Y:S01]  /*7b80*/  IMAD R22, R22, c[0x0][0x190], RZ ;  /* 0x0000640016167a24 */ /* 0x000fe200078e02ff */
[----:B0-----:R-:W-:Y:S02]  /*7b90*/  LEA.HI.X.SX32 R20, R21, R4, 0x1, P0 ;  /* 0x0000000415147211 */ /* 0x001fe400000f0eff */
[----:B------:R0:W-:Y:S01]  /*7ba0*/  STL [R1+0x17e0], R13 ;  /* 0x0017e00d01007387 */ /* 0x0001e20000100800 */
[----:B---3--:R-:W-:-:S03]  /*7bb0*/  LEA R14, P0, R10, R23, 0x1 ;  /* 0x000000170a0e7211 */ /* 0x008fc600078008ff */
[----:B------:R-:W-:Y:S04]  /*7bc0*/  STL [R1+0x1668], R20 ;  /* 0x0016681401007387 */ /* 0x000fe80000100800 */
[----:B------:R-:W-:Y:S01]  /*7bd0*/  STL [R1+0x1790], R14 ;  /* 0x0017900e01007387 */ /* 0x000fe20000100800 */
[----:B0-----:R-:W-:-:S03]  /*7be0*/  LEA.HI.X.SX32 R13, R2, R4, 0x1, P1 ;  /* 0x00000004020d7211 */ /* 0x001fc600008f0eff */
[----:B------:R-:W3:Y:S01]  /*7bf0*/  LDL.LU R29, [R1+0x80] ;  /* 0x00008000011d7983 */ /* 0x000ee20000300800 */
[----:B------:R-:W-:-:S03]  /*7c00*/  LEA R2, P1, R22, R23, 0x1 ;  /* 0x0000001716027211 */ /* 0x000fc600078208ff */
[----:B------:R0:W-:Y:S04]  /*7c10*/  STL [R1+0x166c], R13 ;  /* 0x00166c0d01007387 */ /* 0x0001e80000100800 */
[----:B------:R1:W-:Y:S01]  /*7c20*/  STL [R1+0x1794], R2 ;  /* 0x0017940201007387 */ /* 0x0003e20000100800 */
[----:B0-----:R-:W-:-:S03]  /*7c30*/  LEA.HI.X.SX32 R13, R0, R4, 0x1, P2 ;  /* 0x00000004000d7211 */ /* 0x001fc600010f0eff */
[----:B-1----:R-:W4:Y:S04]  /*7c40*/  LDL.LU R2, [R1+0x7c] ;  /* 0x00007c0001027983 */ /* 0x002f280000300800 */
[----:B------:R0:W-:Y:S01]  /*7c50*/  STL [R1+0x1778], R13 ;  /* 0x0017780d01007387 */ /* 0x0001e20000100800 */
[-C--:B------:R-:W-:Y:S02]  /*7c60*/  LEA.HI.X.SX32 R14, R28, R4.reuse, 0x1, P4 ;  /* 0x000000041c0e7211 */ /* 0x080fe400020f0eff */
[-C--:B0-----:R-:W-:Y:S02]  /*7c70*/  LEA.HI.X.SX32 R13, R3, R4.reuse, 0x1, P3 ;  /* 0x00000004030d7211 */ /* 0x081fe400018f0eff */
[-C--:B------:R-:W-:Y:S02]  /*7c80*/  LEA.HI.X.SX32 R12, R12, R4.reuse, 0x1, P5 ;  /* 0x000000040c0c7211 */ /* 0x080fe400028f0eff */
[----:B------:R-:W-:-:S02]  /*7c90*/  LEA.HI.X.SX32 R10, R10, R4, 0x1, P0 ;  /* 0x000000040a0a7211 */ /* 0x000fc400000f0eff */
[----:B--2---:R-:W-:-:S05]  /*7ca0*/  LEA R0, P2, R9, R23, 0x1 ;  /* 0x0000001709007211 */ /* 0x004fca00078408ff */
[----:B------:R0:W-:Y:S01]  /*7cb0*/  STL [R1+0x1798], R0 ;  /* 0x0017980001007387 */ /* 0x0001e20000100800 */
[----:B------:R-:W-:-:S03]  /*7cc0*/  LEA R3, P3, R19, R23, 0x1 ;  /* 0x0000001713037211 */ /* 0x000fc600078608ff */
[----:B0-----:R-:W2:Y:S04]  /*7cd0*/  LDL.LU R0, [R1+0x78] ;  /* 0x0000780001007983 */ /* 0x001ea80000300800 */
[----:B------:R-:W-:Y:S04]  /*7ce0*/  STL [R1+0x177c], R13 ;  /* 0x00177c0d01007387 */ /* 0x000fe80000100800 */
[----:B------:R0:W-:Y:S04]  /*7cf0*/  STL [R1+0x179c], R3 ;  /* 0x00179c0301007387 */ /* 0x0001e80000100800 */
[----:B0-----:R-:W2:Y:S01]  /*7d00*/  LDL.LU R3, [R1+0x74] ;  /* 0x0000740001037983 */ /* 0x001ea20000300800 */
[----:B------:R-:W-:-:S03]  /*7d10*/  LEA R13, P4, R8, R23, 0x1 ;  /* 0x00000017080d7211 */ /* 0x000fc600078808ff */
[----:B------:R-:W-:Y:S04]  /*7d20*/  STL [R1+0x1780], R14 ;  /* 0x0017800e01007387 */ /* 0x000fe80000100800 */
[----:B------:R-:W2:Y:S04]  /*7d30*/  LDL.LU R28, [R1+0x70] ;  /* 0x00007000011c7983 */ /* 0x000ea80000300800 */
[----:B------:R0:W-:Y:S04]  /*7d40*/  STL [R1+0x17a0], R13 ;  /* 0x0017a00d01007387 */ /* 0x0001e80000100800 */
[----:B------:R-:W2:Y:S04]  /*7d50*/  LDL.LU R21, [R1+0x68] ;  /* 0x0000680001157983 */ /* 0x000ea80000300800 */
[----:B------:R1:W-:Y:S01]  /*7d60*/  STL [R1+0x1784], R12 ;  /* 0x0017840c01007387 */ /* 0x0003e20000100800 */
[----:B0-----:R-:W-:-:S02]  /*7d70*/  LEA R13, P5, R16, R23, 0x1 ;  /* 0x00000017100d7211 */ /* 0x001fc400078a08ff */
[----:B-1----:R-:W-:-:S03]  /*7d80*/  LEA.HI.X.SX32 R12, R11, R4, 0x1, P6 ;  /* 0x000000040b0c7211 */ /* 0x002fc600030f0eff */
[----:B------:R-:W-:Y:S04]  /*7d90*/  STL [R1+0x17a4], R13 ;  /* 0x0017a40d01007387 */ /* 0x000fe80000100800 */
[----:B------:R-:W-:Y:S04]  /*7da0*/  STL [R1+0x1788], R12 ;  /* 0x0017880c01007387 */ /* 0x000fe80000100800 */
[----:B------:R-:W2:Y:S01]  /*7db0*/  LDL.LU R20, [R1+0x60] ;  /* 0x0000600001147983 */ /* 0x000ea20000300800 */
[----:B------:R-:W-:-:S05]  /*7dc0*/  LEA R11, P6, R15, R23, 0x1 ;  /* 0x000000170f0b7211 */ /* 0x000fca00078c08ff */
[----:B------:R0:W-:Y:S04]  /*7dd0*/  STL [R1+0x17a8], R11 ;  /* 0x0017a80b01007387 */ /* 0x0001e80000100800 */
[----:B------:R1:W-:Y:S04]  /*7de0*/  STL [R1+0x178c], R10 ;  /* 0x00178c0a01007387 */ /* 0x0003e80000100800 */
[----:B------:R-:W2:Y:S01]  /*7df0*/  LDL.LU R14, [R1+0x50] ;  /* 0x00005000010e7983 */ /* 0x000ea20000300800 */
[----:B0-----:R-:W-:Y:S02]  /*7e00*/  LEA R11, P0, R26, R23, 0x1 ;  /* 0x000000171a0b7211 */ /* 0x001fe400078008ff */
[----:B-1----:R-:W-:-:S03]  /*7e10*/  LEA.HI.X.SX32 R10, R22, R4, 0x1, P1 ;  /* 0x00000004160a7211 */ /* 0x002fc600008f0eff */
[----:B------:R-:W-:Y:S04]  /*7e20*/  STL [R1+0x17ac], R11 ;  /* 0x0017ac0b01007387 */ /* 0x000fe80000100800 */
[----:B------:R-:W2:Y:S04]  /*7e30*/  LDL.LU R22, [R1+0x6c] ;  /* 0x00006c0001167983 */ /* 0x000ea80000300800 */
[----:B------:R-:W2:Y:S01]  /*7e40*/  LDL.LU R13, [R1+0x34] ;  /* 0x00003400010d7983 */ /* 0x000ea20000300800 */
[----:B------:R-:W-:-:S03]  /*7e50*/  IMAD R24, R24, c[0x0][0x190], RZ ;  /* 0x0000640018187a24 */ /* 0x000fc600078e02ff */
[----:B------:R0:W-:Y:S04]  /*7e60*/  STL [R1+0x1670], R10 ;  /* 0x0016700a01007387 */ /* 0x0001e80000100800 */
[----:B------:R-:W2:Y:S01]  /*7e70*/  LDL.LU R12, [R1+0x30] ;  /* 0x00003000010c7983 */ /* 0x000ea20000300800 */
[----:B0-----:R-:W-:Y:S02]  /*7e80*/  LEA.HI.X.SX32 R10, R9, R4, 0x1, P2 ;  /* 0x00000004090a7211 */ /* 0x001fe400010f0eff */
[-C--:B------:R-:W-:Y:S02]  /*7e90*/  LEA R11, P1, R27, R23.reuse, 0x1 ;  /* 0x000000171b0b7211 */ /* 0x080fe400078208ff */
[----:B------:R-:W-:-:S03]  /*7ea0*/  LEA R9, P2, R24, R23, 0x1 ;  /* 0x0000001718097211 */ /* 0x000fc600078408ff */
[----:B------:R0:W-:Y:S04]  /*7eb0*/  STL [R1+0x1758], R11 ;  /* 0x0017580b01007387 */ /* 0x0001e80000100800 */
[----:B0-----:R-:W2:Y:S04]  /*7ec0*/  LDL.LU R11, [R1+0x2c] ;  /* 0x00002c00010b7983 */ /* 0x001ea80000300800 */
[----:B------:R0:W-:Y:S04]  /*7ed0*/  STL [R1+0x1674], R10 ;  /* 0x0016740a01007387 */ /* 0x0001e80000100800 */
[----:B0-----:R-:W2:Y:S04]  /*7ee0*/  LDL.LU R10, [R1+0x28] ;  /* 0x00002800010a7983 */ /* 0x001ea80000300800 */
[----:B------:R0:W-:Y:S02]  /*7ef0*/  STL [R1+0x175c], R9 ;  /* 0x00175c0901007387 */ /* 0x0001e40000100800 */
[----:B0-----:R-:W-:-:S02]  /*7f00*/  LEA.HI.X.SX32 R9, R19, R4, 0x1, P3 ;  /* 0x0000000413097211 */ /* 0x001fc400018f0eff */
[----:B------:R-:W2:Y:S04]  /*7f10*/  LDL.LU R19, [R1+0x18] ;  /* 0x0000180001137983 */ /* 0x000ea80000300800 */
[----:B------:R3:W-:Y:S02]  /*7f20*/  STL [R1+0x1740], R9 ;  /* 0x0017400901007387 */ /* 0x0007e40000100800 */
[----:B---3--:R-:W-:-:S05]  /*7f30*/  LEA R9, P3, R29, R23, 0x1 ;  /* 0x000000171d097211 */ /* 0x008fca00078608ff */
[----:B------:R0:W-:Y:S01]  /*7f40*/  STL [R1+0x1760], R9 ;  /* 0x0017600901007387 */ /* 0x0001e20000100800 */
[-C--:B------:R-:W-:Y:S02]  /*7f50*/  LEA.HI.X.SX32 R16, R16, R4.reuse, 0x1, P5 ;  /* 0x0000000410107211 */ /* 0x080fe400028f0eff */
[----:B0-----:R-:W-:Y:S02]  /*7f60*/  LEA.HI.X.SX32 R9, R8, R4, 0x1, P4 ;  /* 0x0000000408097211 */ /* 0x001fe400020f0eff */
[----:B----4-:R-:W-:-:S03]  /*7f70*/  LEA R8, P4, R2, R23, 0x1 ;  /* 0x0000001702087211 */ /* 0x010fc600078808ff */
[----:B------:R0:W-:Y:S01]  /*7f80*/  STL [R1+0x1744], R9 ;  /* 0x0017440901007387 */ /* 0x0001e20000100800 */
[----:B------:R-:W-:-:S03]  /*7f90*/  LEA.HI.X.SX32 R15, R15, R4, 0x1, P6 ;  /* 0x000000040f0f7211 */ /* 0x000fc600030f0eff */
[----:B0-----:R-:W3:Y:S04]  /*7fa0*/  LDL.LU R9, [R1+0x14] ;  /* 0x0000140001097983 */ /* 0x001ee80000300800 */
[----:B------:R0:W-:Y:S04]  /*7fb0*/  STL [R1+0x1764], R8 ;  /* 0x0017640801007387 */ /* 0x0001e80000100800 */
[----:B0-----:R-:W4:Y:S04]  /*7fc0*/  LDL.LU R8, [R1+0x10] ;  /* 0x0000100001087983 */ /* 0x001f280000300800 */
[----:B------:R2:W-:Y:S01]  /*7fd0*/  STL [R1+0x1748], R16 ;  /* 0x0017481001007387 */ /* 0x0005e20000100800 */
[----:B------:R-:W-:-:S02]  /*7fe0*/  LEA.HI.X.SX32 R26, R26, R4, 0x1, P0 ;  /* 0x000000041a1a7211 */ /* 0x000fc400000f0eff */
[-C--:B------:R-:W-:Y:S02]  /*7ff0*/  LEA.HI.X.SX32 R27, R27, R4.reuse, 0x1, P1 ;  /* 0x000000041b1b7211 */ /* 0x080fe400008f0eff */
[----:B------:R-:W-:Y:S01]  /*8000*/  LEA.HI.X.SX32 R24, R24, R4, 0x1, P2 ;  /* 0x0000000418187211 */ /* 0x000fe200010f0eff */
[----:B------:R-:W-:Y:S01]  /*8010*/  IMAD R25, R25, c[0x0][0x190], RZ ;  /* 0x0000640019197a24 */ /* 0x000fe200078e02ff */
[----:B--2---:R-:W-:-:S05]  /*8020*/  LEA R16, P5, R0, R23, 0x1 ;  /* 0x0000001700107211 */ /* 0x004fca00078a08ff */
[----:B------:R0:W-:Y:S04]  /*8030*/  STL [R1+0x1768], R16 ;  /* 0x0017681001007387 */ /* 0x0001e80000100800 */
[----:B0-----:R-:W2:Y:S04]  /*8040*/  LDL.LU R16, [R1+0x18a0] ;  /* 0x0018a00001107983 */ /* 0x001ea80000300800 */
[----:B------:R0:W-:Y:S02]  /*8050*/  STL [R1+0x174c], R15 ;  /* 0x00174c0f01007387 */ /* 0x0001e40000100800 */
[----:B0-----:R-:W-:-:S05]  /*8060*/  LEA R15, P6, R3, R23, 0x1 ;  /* 0x00000017030f7211 */ /* 0x001fca00078c08ff */
        /* <DEDUP_REMOVED lines=12> */
[----:B------:R0:W-:Y:S02]  /*8130*/  STL [R1+0x1698], R24 ;  /* 0x0016981801007387 */ /* 0x0001e40000100800 */
[----:B0-----:R-:W-:Y:S02]  /*8140*/  LEA.HI.X.SX32 R24, R29, R4, 0x1, P3 ;  /* 0x000000041d187211 */ /* 0x001fe400018f0eff */
[----:B------:R-:W2:Y:S04]  /*8150*/  LDL.LU R29, [R1+0x1890] ;  /* 0x00189000011d7983 */ /* 0x000ea80000300800 */
        /* <DEDUP_REMOVED lines=22> */
[----:B------:R0:W-:Y:S01]  /*82c0*/  STL [R1+0x16c0], R24 ;  /* 0x0016c01801007387 */ /* 0x0001e20000100800 */
[----:B------:R-:W-:Y:S01]  /*82d0*/  IMAD R6, R6, c[0x0][0x190], RZ ;  /* 0x0000640006067a24 */ /* 0x000fe200078e02ff */
[----:B0-----:R-:W-:Y:S02]  /*82e0*/  LEA.HI.X.SX32 R24, R22, R4, 0x1, P1 ;  /* 0x0000000416187211 */ /* 0x001fe400008f0eff */
[----:B------:R-:W-:-:S03]  /*82f0*/  LEA R22, P1, R11, R23, 0x1 ;  /* 0x000000170b167211 */ /* 0x000fc600078208ff */
[----:B------:R0:W-:Y:S04]  /*8300*/  STL [R1+0x1690], R24 ;  /* 0x0016901801007387 */ /* 0x0001e80000100800 */
[----:B------:R1:W-:Y:S01]  /*8310*/  STL [R1+0x16c8], R22 ;  /* 0x0016c81601007387 */ /* 0x0003e20000100800 */
[-C--:B0-----:R-:W-:Y:S02]  /*8320*/  LEA.HI.X.SX32 R24, R21, R4.reuse, 0x1, P2 ;  /* 0x0000000415187211 */ /* 0x081fe400010f0eff */
[----:B------:R-:W-:Y:S02]  /*8330*/  LEA.HI.X.SX32 R21, R25, R4, 0x1, P3 ;  /* 0x0000000419157211 */ /* 0x000fe400018f0eff */
[-C--:B-1----:R-:W-:Y:S01]  /*8340*/  LEA R22, P2, R10, R23.reuse, 0x1 ;  /* 0x000000170a167211 */ /* 0x082fe200078408ff */
[----:B------:R0:W-:Y:S04]  /*8350*/  STL [R1+0x1694], R24 ;  /* 0x0016941801007387 */ /* 0x0001e80000100800 */
[----:B------:R1:W-:Y:S04]  /*8360*/  STL [R1+0x16d0], R22 ;  /* 0x0016d01601007387 */ /* 0x0003e80000100800 */
[----:B------:R3:W-:Y:S01]  /*8370*/  STL [R1+0x169c], R21 ;  /* 0x00169c1501007387 */ /* 0x0007e20000100800 */
[----:B0-----:R-:W-:-:S02]  /*8380*/  LEA R24, P3, R19, R23, 0x1 ;  /* 0x0000001713187211 */ /* 0x001fc400078608ff */
[-C--:B-1----:R-:W-:Y:S02]  /*8390*/  LEA.HI.X.SX32 R22, R20, R4.reuse, 0x1, P4 ;  /* 0x0000000414167211 */ /* 0x082fe400020f0eff */
[-C--:B------:R-:W-:Y:S02]  /*83a0*/  LEA.HI.X.SX32 R20, R14, R4.reuse, 0x1, P5 ;  /* 0x000000040e147211 */ /* 0x080fe400028f0eff */
[-C--:B---3--:R-:W-:Y:S01]  /*83b0*/  LEA R21, P4, R6, R23.reuse, 0x1 ;  /* 0x0000001706157211 */ /* 0x088fe200078808ff */
[----:B------:R-:W-:Y:S01]  /*83c0*/  STL [R1+0x16d8], R24 ;  /* 0x0016d81801007387 */ /* 0x000fe20000100800 */
[-C--:B------:R-:W-:Y:S02]  /*83d0*/  LEA R14, P5, R9, R23.reuse, 0x1 ;  /* 0x00000017090e7211 */ /* 0x080fe400078a08ff */
[----:B------:R-:W-:Y:S01]  /*83e0*/  LEA.HI.X.SX32 R13, R13, R4, 0x1, P6 ;  /* 0x000000040d0d7211 */ /* 0x000fe200030f0eff */
[----:B------:R-:W-:Y:S04]  /*83f0*/  STL [R1+0x16a4], R22 ;  /* 0x0016a41601007387 */ /* 0x000fe80000100800 */
[----:B------:R-:W-:Y:S04]  /*8400*/  STL [R1+0x16e0], R21 ;  /* 0x0016e01501007387 */ /* 0x000fe80000100800 */
[----:B------:R4:W-:Y:S04]  /*8410*/  STL [R1+0x16ac], R20 ;  /* 0x0016ac1401007387 */ /* 0x0009e80000100800 */
[----:B------:R0:W-:Y:S04]  /*8420*/  STL [R1+0x16e8], R14 ;  /* 0x0016e80e01007387 */ /* 0x0001e80000100800 */
[----:B------:R1:W-:Y:S01]  /*8430*/  STL [R1+0x16b4], R13 ;  /* 0x0016b40d01007387 */ /* 0x0003e20000100800 */
[----:B----4-:R-:W-:-:S02]  /*8440*/  LEA R20, P6, R8, R23, 0x1 ;  /* 0x0000001708147211 */ /* 0x010fc400078c08ff */
[-C--:B0-----:R-:W-:Y:S02]  /*8450*/  LEA.HI.X.SX32 R14, R12, R4.reuse, 0x1, P0 ;  /* 0x000000040c0e7211 */ /* 0x081fe400000f0eff */
[-C--:B------:R-:W-:Y:S01]  /*8460*/  LEA.HI.X.SX32 R12, R11, R4.reuse, 0x1, P1 ;  /* 0x000000040b0c7211 */ /* 0x080fe200008f0eff */
[----:B------:R-:W-:Y:S01]  /*8470*/  STL [R1+0x16f0], R20 ;  /* 0x0016f01401007387 */ /* 0x000fe20000100800 */
[----:B------:R-:W-:-:S03]  /*8480*/  LEA.HI.X.SX32 R10, R10, R4, 0x1, P2 ;  /* 0x000000040a0a7211 */ /* 0x000fc600010f0eff */
[----:B------:R-:W-:Y:S01]  /*8490*/  STL [R1+0x16bc], R14 ;  /* 0x0016bc0e01007387 */ /* 0x000fe20000100800 */
[----:B------:R-:W-:Y:S01]  /*84a0*/  IMAD R7, R7, c[0x0][0x190], RZ ;  /* 0x0000640007077a24 */ /* 0x000fe200078e02ff */
[----:B------:R-:W-:Y:S02]  /*84b0*/  LEA.HI.X.SX32 R8, R8, R4, 0x1, P6 ;  /* 0x0000000408087211 */ /* 0x000fe400030f0eff */
[-C--:B--2---:R-:W-:Y:S02]  /*84c0*/  LEA R11, P1, R3, R23.reuse, 0x1 ;  /* 0x00000017030b7211 */ /* 0x084fe400078208ff */
[----:B-1----:R-:W-:-:S05]  /*84d0*/  LEA R13, P0, R28, R23, 0x1 ;  /* 0x000000171c0d7211 */ /* 0x002fca00078008ff */
[----:B------:R-:W-:Y:S04]  /*84e0*/  STL [R1+0x16f8], R13 ;  /* 0x0016f80d01007387 */ /* 0x000fe80000100800 */
[----:B------:R0:W-:Y:S04]  /*84f0*/  STL [R1+0x16c4], R12 ;  /* 0x0016c40c01007387 */ /* 0x0001e80000100800 */
[----:B------:R1:W-:Y:S04]  /*8500*/  STL [R1+0x1700], R11 ;  /* 0x0017000b01007387 */ /* 0x0003e80000100800 */
[----:B------:R2:W-:Y:S01]  /*8510*/  STL [R1+0x16cc], R10 ;  /* 0x0016cc0a01007387 */ /* 0x0005e20000100800 */
[----:B0-----:R-:W-:-:S02]  /*8520*/  LEA R12, P2, R0, R23, 0x1 ;  /* 0x00000017000c7211 */ /* 0x001fc400078408ff */
[----:B-1----:R-:W-:-:S03]  /*8530*/  LEA.HI.X.SX32 R11, R19, R4, 0x1, P3 ;  /* 0x00000004130b7211 */ /* 0x002fc600018f0eff */
[----:B------:R-:W-:Y:S01]  /*8540*/  STL [R1+0x1708], R12 ;  /* 0x0017080c01007387 */ /* 0x000fe20000100800 */
[----:B--2---:R-:W-:-:S03]  /*8550*/  LEA R10, P3, R2, R23, 0x1 ;  /* 0x00000017020a7211 */ /* 0x004fc600078608ff */
[----:B------:R-:W2:Y:S04]  /*8560*/  LDL.LU R19, [R1+0xec] ;  /* 0x0000ec0001137983 */ /* 0x000ea80000300800 */
[----:B------:R0:W-:Y:S04]  /*8570*/  STL [R1+0x16d4], R11 ;  /* 0x0016d40b01007387 */ /* 0x0001e80000100800 */
[----:B------:R1:W-:Y:S01]  /*8580*/  STL [R1+0x1710], R10 ;  /* 0x0017100a01007387 */ /* 0x0003e20000100800 */
[-C--:B0-----:R-:W-:Y:S02]  /*8590*/  LEA.HI.X.SX32 R11, R6, R4.reuse, 0x1, P4 ;  /* 0x00000004060b7211 */ /* 0x081fe400020f0eff */
[----:B------:R-:W-:-:S02]  /*85a0*/  LEA.HI.X.SX32 R6, R9, R4, 0x1, P5 ;  /* 0x0000000409067211 */ /* 0x000fc400028f0eff */
[-C--:B-1----:R-:W-:Y:S01]  /*85b0*/  LEA R10, P4, R29, R23.reuse, 0x1 ;  /* 0x000000171d0a7211 */ /* 0x082fe200078808ff */
[----:B------:R-:W-:Y:S01]  /*85c0*/  STL [R1+0x16dc], R11 ;  /* 0x0016dc0b01007387 */ /* 0x000fe20000100800 */
[----:B------:R-:W-:-:S03]  /*85d0*/  LEA R9, P5, R7, R23, 0x1 ;  /* 0x0000001707097211 */ /* 0x000fc600078a08ff */
[----:B------:R-:W-:Y:S04]  /*85e0*/  STL [R1+0x1718], R10 ;  /* 0x0017180a01007387 */ /* 0x000fe80000100800 */
[----:B------:R0:W-:Y:S04]  /*85f0*/  STL [R1+0x16e4], R6 ;  /* 0x0016e40601007387 */ /* 0x0001e80000100800 */
[----:B------:R1:W-:Y:S01]  /*8600*/  STL [R1+0x1720], R9 ;  /* 0x0017200901007387 */ /* 0x0003e20000100800 */
[----:B0-----:R-:W-:-:S03]  /*8610*/  LEA R6, P6, R27, R23, 0x1 ;  /* 0x000000171b067211 */ /* 0x001fc600078c08ff */
[----:B------:R0:W-:Y:S01]  /*8620*/  STL [R1+0x16ec], R8 ;  /* 0x0016ec0801007387 */ /* 0x0001e20000100800 */
[----:B-1----:R-:W-:-:S03]  /*8630*/  LEA.HI.X.SX32 R9, R28, R4, 0x1, P0 ;  /* 0x000000041c097211 */ /* 0x002fc600000f0eff */
[----:B------:R-:W3:Y:S04]  /*8640*/  LDL.LU R28, [R1+0x187c] ;  /* 0x00187c00011c7983 */ /* 0x000ee80000300800 */
[----:B------:R1:W-:Y:S01]  /*8650*/  STL [R1+0x1728], R6 ;  /* 0x0017280601007387 */ /* 0x0003e20000100800 */
[----:B0-----:R-:W-:-:S03]  /*8660*/  LEA.HI.X.SX32 R8, R3, R4, 0x1, P1 ;  /* 0x0000000403087211 */ /* 0x001fc600008f0eff */
[----:B------:R0:W-:Y:S04]  /*8670*/  STL [R1+0x16f4], R9 ;  /* 0x0016f40901007387 */ /* 0x0001e80000100800 */
[----:B------:R-:W4:Y:S01]  /*8680*/  LDL.LU R3, [R1+0x1878] ;  /* 0x0018780001037983 */ /* 0x000f220000300800 */
[----:B-1----:R-:W-:Y:S02]  /*8690*/  LEA R6, P0, R26, R23, 0x1 ;  /* 0x000000171a067211 */ /* 0x002fe400078008ff */
[----:B0-----:R-:W-:-:S03]  /*86a0*/  LEA.HI.X.SX32 R9, R0, R4, 0x1, P2 ;  /* 0x0000000400097211 */ /* 0x001fc600010f0eff */
[----:B------:R0:W-:Y:S04]  /*86b0*/  STL [R1+0x172c], R6 ;  /* 0x00172c0601007387 */ /* 0x0001e80000100800 */
[----:B------:R1:W-:Y:S04]  /*86c0*/  STL [R1+0x16fc], R8 ;  /* 0x0016fc0801007387 */ /* 0x0003e80000100800 */
[----:B------:R-:W2:Y:S01]  /*86d0*/  LDL.LU R0, [R1+0x1874] ;  /* 0x0018740001007983 */ /* 0x000ea20000300800 */
[----:B0-----:R-:W-:Y:S02]  /*86e0*/  LEA R6, P1, R15, R23, 0x1 ;  /* 0x000000170f067211 */ /* 0x001fe400078208ff */
[----:B-1----:R-:W-:-:S03]  /*86f0*/  LEA.HI.X.SX32 R8, R2, R4, 0x1, P3 ;  /* 0x0000000402087211 */ /* 0x002fc600018f0eff */
[----:B------:R0:W-:Y:S04]  /*8700*/  STL [R1+0x1730], R6 ;  /* 0x0017300601007387 */ /* 0x0001e80000100800 */
[----:B------:R1:W-:Y:S04]  /*8710*/  STL [R1+0x1704], R9 ;  /* 0x0017040901007387 */ /* 0x0003e80000100800 */
[----:B------:R-:W2:Y:S01]  /*8720*/  LDL.LU R2, [R1+0x1870] ;  /* 0x0018700001027983 */ /* 0x000ea20000300800 */
[----:B------:R-:W-:Y:S01]  /*8730*/  IMAD R17, R17, c[0x0][0x190], RZ ;  /* 0x0000640011117a24 */ /* 0x000fe200078e02ff */
[----:B0-----:R-:W-:Y:S01]  /*8740*/  LEA R6, P2, R16, R23, 0x1 ;  /* 0x0000001710067211 */ /* 0x001fe200078408ff */
[----:B------:R-:W-:-:S04]  /*8750*/  IMAD R18, R18, c[0x0][0x190], RZ ;  /* 0x0000640012127a24 */ /* 0x000fc800078e02ff */
[----:B------:R0:W-:Y:S01]  /*8760*/  STL [R1+0x1734], R6 ;  /* 0x0017340601007387 */ /* 0x0001e20000100800 */
[----:B-1----:R-:W-:-:S03]  /*8770*/  LEA.HI.X.SX32 R9, R29, R4, 0x1, P4 ;  /* 0x000000041d097211 */ /* 0x002fc600020f0eff */
[----:B------:R1:W-:Y:S01]  /*8780*/  STL [R1+0x170c], R8 ;  /* 0x00170c0801007387 */ /* 0x0003e20000100800 */
[-C--:B0-----:R-:W-:Y:S01]  /*8790*/  LEA R6, P3, R17, R23.reuse, 0x1 ;  /* 0x0000001711067211 */ /* 0x081fe200078608ff */
[----:B------:R-:W-:Y:S01]  /*87a0*/  IMAD R5, R5, c[0x0][0x190], RZ ;  /* 0x0000640005057a24 */ /* 0x000fe200078e02ff */
[----:B-1----:R-:W-:-:S03]  /*87b0*/  LEA R8, P4, R18, R23, 0x1 ;  /* 0x0000001712087211 */ /* 0x002fc600078808ff */
[----:B------:R0:W-:Y:S04]  /*87c0*/  STL [R1+0x1738], R6 ;  /* 0x0017380601007387 */ /* 0x0001e80000100800 */
[----:B------:R-:W-:Y:S04]  /*87d0*/  STL [R1+0x1714], R9 ;  /* 0x0017140901007387 */ /* 0x000fe80000100800 */
[----:B------:R1:W-:Y:S01]  /*87e0*/  STL [R1+0x173c], R8 ;  /* 0x00173c0801007387 */ /* 0x0003e20000100800 */
[----:B0-----:R-:W-:-:S05]  /*87f0*/  LEA.HI.X.SX32 R6, R7, R4, 0x1, P5 ;  /* 0x0000000407067211 */ /* 0x001fca00028f0eff */
[----:B------:R0:W-:Y:S01]  /*8800*/  STL [R1+0x171c], R6 ;  /* 0x00171c0601007387 */ /* 0x0001e20000100800 */
[----:B-1----:R-:W-:Y:S02]  /*8810*/  LEA.HI.X.SX32 R8, R27, R4, 0x1, P6 ;  /* 0x000000041b087211 */ /* 0x002fe400030f0eff */
[----:B------:R-:W-:-:S03]  /*8820*/  LEA R7, P6, R5, R23, 0x1 ;  /* 0x0000001705077211 */ /* 0x000fc600078c08ff */
[----:B------:R1:W-:Y:S01]  /*8830*/  STL [R1+0x1724], R8 ;  /* 0x0017240801007387 */ /* 0x0003e20000100800 */
[----:B0-----:R-:W-:-:S03]  /*8840*/  LEA.HI.X.SX32 R6, R26, R4, 0x1, P0 ;  /* 0x000000041a067211 */ /* 0x001fc600000f0eff */
[----:B------:R0:W-:Y:S04]  /*8850*/  STL [R1+0x1658], R7 ;  /* 0x0016580701007387 */ /* 0x0001e80000100800 */
[----:B------:R0:W-:Y:S01]  /*8860*/  STL [R1+0x1644], R6 ;  /* 0x0016440601007387 */ /* 0x0001e20000100800 */
[-C--:B-1----:R-:W-:Y:S02]  /*8870*/  LEA.HI.X.SX32 R8, R15, R4.reuse, 0x1, P1 ;  /* 0x000000040f087211 */ /* 0x082fe400008f0eff */
[-C--:B0-----:R-:W-:Y:S02]  /*8880*/  LEA.HI.X.SX32 R7, R16, R4.reuse, 0x1, P2 ;  /* 0x0000000410077211 */ /* 0x081fe400010f0eff */
[-C--:B------:R-:W-:Y:S02]  /*8890*/  LEA.HI.X.SX32 R6, R17, R4.reuse, 0x1, P3 ;  /* 0x0000000411067211 */ /* 0x080fe400018f0eff */
[----:B------:R-:W-:Y:S01]  /*88a0*/  LEA.HI.X.SX32 R5, R5, R4, 0x1, P6 ;  /* 0x0000000405057211 */ /* 0x000fe200030f0eff */
[----:B------:R-:W-:-:S06]  /*88b0*/  UIMAD UR7, UR4, 0x1e, URZ ;  /* 0x0000001e040778a4 */ /* 0x000fcc000f8e023f */
[----:B------:R-:W-:Y:S01]  /*88c0*/  IMAD.U32 R11, RZ, RZ, UR7 ;  /* 0x00000007ff0b7e24 */ /* 0x000fe2000f8e00ff */
[----:B------:R-:W-:-:S06]  /*88d0*/  UIMAD UR7, UR4, 0x1d, URZ ;  /* 0x0000001d040778a4 */ /* 0x000fcc000f8e023f */
[----:B------:R-:W-:Y:S01]  /*88e0*/  IMAD.U32 R10, RZ, RZ, UR7 ;  /* 0x00000007ff0a7e24 */ /* 0x000fe2000f8e00ff */
[----:B------:R-:W-:Y:S01]  /*88f0*/  UIMAD UR7, UR4, 0x1c, URZ ;  /* 0x0000001c040778a4 */ /* 0x000fe2000f8e023f */
[----:B---3--:R-:W-:-:S04]  /*8900*/  LEA R14, P1, R28, c[0x0][0x160], 0x1 ;  /* 0x000058001c0e7a11 */ /* 0x008fc800078208ff */
[----:B------:R-:W-:Y:S02]  /*8910*/  LEA.HI.X.SX32 R15, R28, c[0x0][0x164], 0x1, P1 ;  /* 0x000059001c0f7a11 */ /* 0x000fe400008f0eff */
[----:B----4-:R-:W-:Y:S02]  /*8920*/  LEA R20, P0, R3, c[0x0][0x160], 0x1 ;  /* 0x0000580003147a11 */ /* 0x010fe400078008ff */
[----:B--2---:R-:W-:-:S04]  /*8930*/  LEA R24, P5, R0, c[0x0][0x160], 0x1 ;  /* 0x0000580000187a11 */ /* 0x004fc800078a08ff */
[----:B------:R-:W-:Y:S02]  /*8940*/  LEA.HI.X.SX32 R25, R0, c[0x0][0x164], 0x1, P5 ;  /* 0x0000590000197a11 */ /* 0x000fe400028f0eff */
[----:B------:R-:W2:Y:S04]  /*8950*/  LDL.LU R0, [R1+0x186c] ;  /* 0x00186c0001007983 */ /* 0x000ea80000300800 */
[----:B------:R0:W-:Y:S04]  /*8960*/  STL [R1+0x1648], R8 ;  /* 0x0016480801007387 */ /* 0x0001e80000100800 */
[----:B------:R-:W-:Y:S04]  /*8970*/  STL.64 [R1+0x10e8], R24 ;  /* 0x0010e81801007387 */ /* 0x000fe80000100a00 */
[----:B------:R-:W-:Y:S01]  /*8980*/  STL [R1+0x164c], R7 ;  /* 0x00164c0701007387 */ /* 0x000fe20000100800 */
[----:B0-----:R-:W-:Y:S01]  /*8990*/  LEA.HI.X.SX32 R8, R18, R4, 0x1, P4 ;  /* 0x0000000412087211 */ /* 0x001fe200020f0eff */
[----:B------:R-:W-:-:S02]  /*89a0*/  IMAD R4, R19, c[0x0][0x184], RZ ;  /* 0x0000610013047a24 */ /* 0x000fc400078e02ff */
[----:B------:R0:W-:Y:S01]  /*89b0*/  STL [R1+0x1650], R6 ;  /* 0x0016500601007387 */ /* 0x0001e20000100800 */
[----:B------:R-:W-:-:S03]  /*89c0*/  LEA.HI.X.SX32 R21, R3, c[0x0][0x164], 0x1, P0 ;  /* 0x0000590003157a11 */ /* 0x000fc600000f0eff */
[----:B------:R1:W-:Y:S01]  /*89d0*/  STL [R1+0x1654], R8 ;  /* 0x0016540801007387 */ /* 0x0003e20000100800 */
[----:B0-----:R-:W-:-:S03]  /*89e0*/  IMAD.WIDE R6, R2, 0x2, R24 ;  /* 0x0000000202067825 */ /* 0x001fc600078e0218 */
[----:B------:R-:W-:Y:S01]  /*89f0*/  STL [R1+0x1634], R5 ;  /* 0x0016340501007387 */ /* 0x000fe20000100800 */
[----:B-1----:R-:W-:-:S03]  /*8a00*/  LEA R8, P0, R4, c[0x0][0x160], 0x1 ;  /* 0x0000580004087a11 */ /* 0x002fc600078008ff */
[----:B------:R0:W5:Y:S04]  /*8a10*/  LDL.LU R3, [R1+0x1868] ;  /* 0x0018680001037983 */ /* 0x0001680000300800 */
[----:B------:R-:W-:Y:S01]  /*8a20*/  STL [R1+0x1640], R6 ;  /* 0x0016400601007387 */ /* 0x000fe20000100800 */
[----:B------:R-:W-:-:S03]  /*8a30*/  LEA.HI.X.SX32 R9, R4, c[0x0][0x164], 0x1, P0 ;  /* 0x0000590004097a11 */ /* 0x000fc600000f0eff */
[----:B------:R1:W-:Y:S04]  /*8a40*/  STL [R1+0x1638], R7 ;  /* 0x0016380701007387 */ /* 0x0003e80000100800 */
[----:B------:R-:W-:Y:S04]  /*8a50*/  STL.64 [R1+0x10f0], R20 ;  /* 0x0010f01401007387 */ /* 0x000fe80000100a00 */
[----:B------:R0:W5:Y:S01]  /*8a60*/  LDL.LU R28, [R1+0x1864] ;  /* 0x00186400011c7983 */ /* 0x0001620000300800 */
[----:B-1----:R-:W-:-:S03]  /*8a70*/  IMAD.WIDE R6, R2, 0x2, R20 ;  /* 0x0000000202067825 */ /* 0x002fc600078e0214 */
[----:B------:R-:W-:Y:S04]  /*8a80*/  STL [R1+0x125c], R8 ;  /* 0x00125c0801007387 */ /* 0x000fe80000100800 */
[----:B------:R-:W-:Y:S04]  /*8a90*/  STL.64 [R1+0x10f8], R14 ;  /* 0x0010f80e01007387 */ /* 0x000fe80000100a00 */
[----:B------:R1:W-:Y:S04]  /*8aa0*/  STL [R1+0x163c], R6 ;  /* 0x00163c0601007387 */ /* 0x0003e80000100800 */
[----:B------:R-:W-:Y:S01]  /*8ab0*/  STL [R1+0x1258], R9 ;  /* 0x0012580901007387 */ /* 0x000fe20000100800 */
[----:B------:R-:W-:-:S03]  /*8ac0*/  IMAD.WIDE R4, R2, 0x2, R14 ;  /* 0x0000000202047825 */ /* 0x000fc600078e020e */
[----:B------:R3:W-:Y:S01]  /*8ad0*/  STL [R1+0x1630], R7 ;  /* 0x0016300701007387 */ /* 0x0007e20000100800 */
[----:B-1----:R-:W-:Y:S02]  /*8ae0*/  IMAD.MOV.U32 R6, RZ, RZ, R8 ;  /* 0x000000ffff067224 */ /* 0x002fe400078e0008 */
[----:B---3--:R-:W-:Y:S01]  /*8af0*/  IMAD.MOV.U32 R7, RZ, RZ, R9 ;  /* 0x000000ffff077224 */ /* 0x008fe200078e0009 */
[----:B------:R-:W-:Y:S01]  /*8b00*/  STL [R1+0x162c], R4 ;  /* 0x00162c0401007387 */ /* 0x000fe20000100800 */
[----:B------:R-:W-:-:S04]  /*8b10*/  IMAD.WIDE R8, R11, 0x2, R24 ;  /* 0x000000020b087825 */ /* 0x000fc800078e0218 */
[----:B------:R-:W-:Y:S01]  /*8b20*/  IMAD.WIDE R12, R2, 0x2, R6 ;  /* 0x00000002020c7825 */ /* 0x000fe200078e0206 */
[----:B------:R1:W-:Y:S04]  /*8b30*/  STL [R1+0x161c], R5 ;  /* 0x00161c0501007387 */ /* 0x0003e80000100800 */
[----:B------:R-:W-:Y:S04]  /*8b40*/  STL [R1+0x1624], R12 ;  /* 0x0016240c01007387 */ /* 0x000fe80000100800 */
[----:B------:R-:W-:Y:S01]  /*8b50*/  STL [R1+0x1620], R13 ;  /* 0x0016200d01007387 */ /* 0x000fe20000100800 */
[----:B-1----:R-:W-:-:S03]  /*8b60*/  IMAD.WIDE R4, R11, 0x2, R20 ;  /* 0x000000020b047825 */ /* 0x002fc600078e0214 */
[----:B------:R-:W-:Y:S04]  /*8b70*/  STL [R1+0x1628], R8 ;  /* 0x0016280801007387 */ /* 0x000fe80000100800 */
[----:B------:R1:W-:Y:S04]  /*8b80*/  STL [R1+0x1614], R9 ;  /* 0x0016140901007387 */ /* 0x0003e80000100800 */
[----:B------:R-:W-:Y:S01]  /*8b90*/  STL [R1+0x1618], R4 ;  /* 0x0016180401007387 */ /* 0x000fe20000100800 */
[----:B-1----:R-:W-:-:S03]  /*8ba0*/  IMAD.WIDE R8, R11, 0x2, R14 ;  /* 0x000000020b087825 */ /* 0x002fc600078e020e */
[----:B------:R1:W-:Y:S04]  /*8bb0*/  STL [R1+0x160c], R5 ;  /* 0x00160c0501007387 */ /* 0x0003e80000100800 */
[----:B------:R-:W-:Y:S04]  /*8bc0*/  STL [R1+0x1610], R8 ;  /* 0x0016100801007387 */ /* 0x000fe80000100800 */
[----:B------:R3:W-:Y:S01]  /*8bd0*/  STL [R1+0x15fc], R9 ;  /* 0x0015fc0901007387 */ /* 0x0007e20000100800 */
[----:B-1----:R-:W-:-:S05]  /*8be0*/  IMAD.WIDE R4, R11, 0x2, R6 ;  /* 0x000000020b047825 */ /* 0x002fca00078e0206 */
[----:B------:R-:W-:Y:S01]  /*8bf0*/  STL [R1+0x1604], R4 ;  /* 0x0016040401007387 */ /* 0x000fe20000100800 */
[----:B---3--:R-:W-:-:S03]  /*8c00*/  IMAD.WIDE R8, R10, 0x2, R24 ;  /* 0x000000020a087825 */ /* 0x008fc600078e0218 */
[----:B------:R1:W-:Y:S04]  /*8c10*/  STL [R1+0x1600], R5 ;  /* 0x0016000501007387 */ /* 0x0003e80000100800 */
[----:B------:R-:W-:Y:S04]  /*8c20*/  STL [R1+0x1608], R8 ;  /* 0x0016080801007387 */ /* 0x000fe80000100800 */
[----:B------:R3:W-:Y:S01]  /*8c30*/  STL [R1+0x15f4], R9 ;  /* 0x0015f40901007387 */ /* 0x0007e20000100800 */
[----:B-1----:R-:W-:-:S04]  /*8c40*/  IMAD.WIDE R4, R10, 0x2, R20 ;  /* 0x000000020a047825 */ /* 0x002fc800078e0214 */
[----:B------:R-:W-:Y:S01]  /*8c50*/  IMAD.U32 R2, RZ, RZ, UR7 ;  /* 0x00000007ff027e24 */ /* 0x000fe2000f8e00ff */
[----:B------:R-:W-:Y:S01]  /*8c60*/  STL [R1+0x15f8], R4 ;  /* 0x0015f80401007387 */ /* 0x000fe20000100800 */
[----:B---3--:R-:W-:-:S03]  /*8c70*/  IMAD.WIDE R8, R10, 0x2, R14 ;  /* 0x000000020a087825 */ /* 0x008fc600078e020e */
[----:B------:R1:W-:Y:S01]  /*8c80*/  STL [R1+0x15f0], R5 ;  /* 0x0015f00501007387 */ /* 0x0003e20000100800 */
[----:B------:R-:W-:-:S03]  /*8c90*/  IMAD.WIDE R10, R10, 0x2, R6 ;  /* 0x000000020a0a7825 */ /* 0x000fc600078e0206 */
[----:B------:R-:W-:Y:S04]  /*8ca0*/  STL [R1+0x15ec], R8 ;  /* 0x0015ec0801007387 */ /* 0x000fe80000100800 */
[----:B------:R3:W-:Y:S01]  /*8cb0*/  STL [R1+0x15dc], R9 ;  /* 0x0015dc0901007387 */ /* 0x0007e20000100800 */
[----:B------:R-:W-:Y:S01]  /*8cc0*/  UIMAD UR7, UR4, 0x1b, URZ ;  /* 0x0000001b040778a4 */ /* 0x000fe2000f8e023f */
[C---:B-1----:R-:W-:Y:S02]  /*8cd0*/  IMAD.WIDE R4, R2.reuse, 0x2, R20 ;  /* 0x0000000202047825 */ /* 0x042fe400078e0214 */
[----:B------:R1:W-:Y:S02]  /*8ce0*/  STL [R1+0x15e4], R10 ;  /* 0x0015e40a01007387 */ /* 0x0003e40000100800 */
[----:B---3--:R-:W-:-:S02]  /*8cf0*/  IMAD.WIDE R8, R2, 0x2, R24 ;  /* 0x0000000202087825 */ /* 0x008fc400078e0218 */
[----:B------:R-:W-:Y:S04]  /*8d00*/  STL [R1+0x15e0], R11 ;  /* 0x0015e00b01007387 */ /* 0x000fe80000100800 */
[----:B------:R-:W-:Y:S04]  /*8d10*/  STL [R1+0x15e8], R8 ;  /* 0x0015e80801007387 */ /* 0x000fe80000100800 */
[----:B------:R3:W-:Y:S01]  /*8d20*/  STL [R1+0x15d4], R9 ;  /* 0x0015d40901007387 */ /* 0x0007e20000100800 */
[----:B-1----:R-:W-:-:S03]  /*8d30*/  IMAD.U32 R10, RZ, RZ, UR7 ;  /* 0x00000007ff0a7e24 */ /* 0x002fc6000f8e00ff */
[----:B------:R-:W-:Y:S01]  /*8d40*/  STL [R1+0x15d8], R4 ;  /* 0x0015d80401007387 */ /* 0x000fe20000100800 */
[----:B---3--:R-:W-:-:S03]  /*8d50*/  IMAD.WIDE R8, R2, 0x2, R14 ;  /* 0x0000000202087825 */ /* 0x008fc600078e020e */
[----:B------:R1:W-:Y:S04]  /*8d60*/  STL [R1+0x15d0], R5 ;  /* 0x0015d00501007387 */ /* 0x0003e80000100800 */
[----:B------:R-:W-:Y:S04]  /*8d70*/  STL [R1+0x15cc], R8 ;  /* 0x0015cc0801007387 */ /* 0x000fe80000100800 */
[----:B------:R3:W-:Y:S01]  /*8d80*/  STL [R1+0x15bc], R9 ;  /* 0x0015bc0901007387 */ /* 0x0007e20000100800 */
[----:B-1----:R-:W-:Y:S01]  /*8d90*/  IMAD.WIDE R4, R2, 0x2, R6 ;  /* 0x0000000202047825 */ /* 0x002fe200078e0206 */
[----:B------:R-:W-:-:S04]  /*8da0*/  UIMAD UR7, UR4, 0x1a, URZ ;  /* 0x0000001a040778a4 */ /* 0x000fc8000f8e023f */
        /* <DEDUP_REMOVED lines=23> */
[----:B------:R1:W-:Y:S01]  /*8f20*/  STL [R1+0x1590], R5 ;  /* 0x0015900501007387 */ /* 0x0003e20000100800 */
[----:B------:R-:W-:-:S03]  /*8f30*/  UIMAD UR7, UR4, 0x18, URZ ;  /* 0x00000018040778a4 */ /* 0x000fc6000f8e023f */
[----:B------:R-:W-:Y:S04]  /*8f40*/  STL [R1+0x158c], R8 ;  /* 0x00158c0801007387 */ /* 0x000fe80000100800 */
[----:B------:R3:W-:Y:S01]  /*8f50*/  STL [R1+0x157c], R9 ;  /* 0x00157c0901007387 */ /* 0x0007e20000100800 */
[----:B-1----:R-:W-:-:S05]  /*8f60*/  IMAD.WIDE R4, R2, 0x2, R6 ;  /* 0x0000000202047825 */ /* 0x002fca00078e0206 */
[----:B------:R-:W-:Y:S01]  /*8f70*/  STL [R1+0x1584], R4 ;  /* 0x0015840401007387 */ /* 0x000fe20000100800 */
[----:B---3--:R-:W-:-:S03]  /*8f80*/  IMAD.WIDE R8, R10, 0x2, R24 ;  /* 0x000000020a087825 */ /* 0x008fc600078e0218 */
[----:B------:R1:W-:Y:S04]  /*8f90*/  STL [R1+0x1580], R5 ;  /* 0x0015800501007387 */ /* 0x0003e80000100800 */
[----:B------:R-:W-:Y:S01]  /*8fa0*/  STL [R1+0x1588], R8 ;  /* 0x0015880801007387 */ /* 0x000fe20000100800 */
[----:B------:R-:W-:-:S03]  /*8fb0*/  IMAD.U32 R2, RZ, RZ, UR7 ;  /* 0x00000007ff027e24 */ /* 0x000fc6000f8e00ff */
[----:B------:R3:W-:Y:S01]  /*8fc0*/  STL [R1+0x1574], R9 ;  /* 0x0015740901007387 */ /* 0x0007e20000100800 */
[----:B-1----:R-:W-:Y:S01]  /*8fd0*/  IMAD.WIDE R4, R10, 0x2, R20 ;  /* 0x000000020a047825 */ /* 0x002fe200078e0214 */
[----:B------:R-:W-:-:S04]  /*8fe0*/  UIMAD UR7, UR4, 0x17, URZ ;  /* 0x00000017040778a4 */ /* 0x000fc8000f8e023f */
[----:B------:R-:W-:Y:S01]  /*8ff0*/  STL [R1+0x1578], R4 ;  /* 0x0015780401007387 */ /* 0x000fe20000100800 */
[----:B---3--:R-:W-:-:S03]  /*9000*/  IMAD.WIDE R8, R10, 0x2, R14 ;  /* 0x000000020a087825 */ /* 0x008fc600078e020e */
[----:B------:R1:W-:Y:S01]  /*9010*/  STL [R1+0x1570], R5 ;  /* 0x0015700501007387 */ /* 0x0003e20000100800 */
[----:B------:R-:W-:-:S03]  /*9020*/  IMAD.WIDE R10, R10, 0x2, R6 ;  /* 0x000000020a0a7825 */ /* 0x000fc600078e0206 */
[----:B------:R-:W-:Y:S04]  /*9030*/  STL [R1+0x156c], R8 ;  /* 0x00156c0801007387 */ /* 0x000fe80000100800 */
[----:B------:R3:W-:Y:S01]  /*9040*/  STL [R1+0x155c], R9 ;  /* 0x00155c0901007387 */ /* 0x0007e20000100800 */
[----:B-1----:R-:W-:-:S03]  /*9050*/  IMAD.WIDE R4, R2, 0x2, R24 ;  /* 0x0000000202047825 */ /* 0x002fc600078e0218 */
[----:B------:R-:W-:Y:S04]  /*9060*/  STL [R1+0x1564], R10 ;  /* 0x0015640a01007387 */ /* 0x000fe80000100800 */
[----:B------:R1:W-:Y:S01]  /*9070*/  STL [R1+0x1560], R11 ;  /* 0x0015600b01007387 */ /* 0x0003e20000100800 */
[----:B---3--:R-:W-:-:S03]  /*9080*/  IMAD.WIDE R8, R2, 0x2, R20 ;  /* 0x0000000202087825 */ /* 0x008fc600078e0214 */
[----:B------:R3:W-:Y:S01]  /*9090*/  STL [R1+0x1568], R4 ;  /* 0x0015680401007387 */ /* 0x0007e20000100800 */
[----:B------:R-:W-:-:S03]  /*90a0*/  IMAD.WIDE R12, R2, 0x2, R6 ;  /* 0x00000002020c7825 */ /* 0x000fc600078e0206 */
[----:B------:R-:W-:Y:S01]  /*90b0*/  STL [R1+0x1280], R5 ;  /* 0x0012800501007387 */ /* 0x000fe20000100800 */
[----:B-1----:R-:W-:-:S03]  /*90c0*/  IMAD.WIDE R10, R2, 0x2, R14 ;  /* 0x00000002020a7825 */ /* 0x002fc600078e020e */
[----:B------:R-:W-:Y:S01]  /*90d0*/  STL [R1+0x1288], R8 ;  /* 0x0012880801007387 */ /* 0x000fe20000100800 */
[----:B---3--:R-:W-:-:S03]  /*90e0*/  IMAD.U32 R4, RZ, RZ, UR7 ;  /* 0x00000007ff047e24 */ /* 0x008fc6000f8e00ff */
[----:B------:R1:W-:Y:S01]  /*90f0*/  STL [R1+0x1284], R9 ;  /* 0x0012840901007387 */ /* 0x0003e20000100800 */
[----:B------:R-:W-:-:S03]  /*9100*/  UIMAD UR7, UR4, 0x16, URZ ;  /* 0x00000016040778a4 */ /* 0x000fc6000f8e023f */
[----:B------:R-:W-:Y:S04]  /*9110*/  STL [R1+0x1290], R10 ;  /* 0x0012900a01007387 */ /* 0x000fe80000100800 */
[----:B------:R3:W-:Y:S01]  /*9120*/  STL [R1+0x128c], R11 ;  /* 0x00128c0b01007387 */ /* 0x0007e20000100800 */
[----:B-1----:R-:W-:-:S03]  /*9130*/  IMAD.WIDE R8, R4, 0x2, R24 ;  /* 0x0000000204087825 */ /* 0x002fc600078e0218 */
[----:B------:R-:W-:Y:S04]  /*9140*/  STL [R1+0x1298], R12 ;  /* 0x0012980c01007387 */ /* 0x000fe80000100800 */
[----:B------:R-:W-:Y:S01]  /*9150*/  STL [R1+0x1294], R13 ;  /* 0x0012940d01007387 */ /* 0x000fe20000100800 */
[----:B---3--:R-:W-:-:S03]  /*9160*/  IMAD.WIDE R10, R4, 0x2, R20 ;  /* 0x00000002040a7825 */ /* 0x008fc600078e0214 */
[----:B------:R-:W-:Y:S01]  /*9170*/  STL [R1+0x12a0], R8 ;  /* 0x0012a00801007387 */ /* 0x000fe20000100800 */
[----:B------:R-:W-:-:S03]  /*9180*/  IMAD.U32 R2, RZ, RZ, UR7 ;  /* 0x00000007ff027e24 */ /* 0x000fc6000f8e00ff */
[----:B------:R1:W-:Y:S04]  /*9190*/  STL [R1+0x129c], R9 ;  /* 0x00129c0901007387 */ /* 0x0003e80000100800 */
[----:B------:R-:W-:Y:S01]  /*91a0*/  STL [R1+0x1558], R10 ;  /* 0x0015580a01007387 */ /* 0x000fe20000100800 */
[----:B------:R-:W-:-:S03]  /*91b0*/  UIMAD UR7, UR4, 0x15, URZ ;  /* 0x00000015040778a4 */ /* 0x000fc6000f8e023f */
[----:B------:R3:W-:Y:S01]  /*91c0*/  STL [R1+0x12a4], R11 ;  /* 0x0012a40b01007387 */ /* 0x0007e20000100800 */
[----:B-1----:R-:W-:-:S05]  /*91d0*/  IMAD.WIDE R8, R4, 0x2, R14 ;  /* 0x0000000204087825 */ /* 0x002fca00078e020e */
[----:B------:R-:W-:Y:S01]  /*91e0*/  STL [R1+0x153c], R8 ;  /* 0x00153c0801007387 */ /* 0x000fe20000100800 */
[----:B---3--:R-:W-:-:S03]  /*91f0*/  IMAD.WIDE R10, R4, 0x2, R6 ;  /* 0x00000002040a7825 */ /* 0x008fc600078e0206 */
[----:B------:R1:W-:Y:S01]  /*9200*/  STL [R1+0x1538], R9 ;  /* 0x0015380901007387 */ /* 0x0003e20000100800 */
[----:B------:R-:W-:-:S03]  /*9210*/  IMAD.WIDE R4, R2, 0x2, R24 ;  /* 0x0000000202047825 */ /* 0x000fc600078e0218 */
[----:B------:R-:W-:Y:S04]  /*9220*/  STL [R1+0x1544], R10 ;  /* 0x0015440a01007387 */ /* 0x000fe80000100800 */
[----:B------:R3:W-:Y:S01]  /*9230*/  STL [R1+0x1540], R11 ;  /* 0x0015400b01007387 */ /* 0x0007e20000100800 */
[----:B-1----:R-:W-:-:S03]  /*9240*/  IMAD.WIDE R8, R2, 0x2, R20 ;  /* 0x0000000202087825 */ /* 0x002fc600078e0214 */
[----:B------:R1:W-:Y:S01]  /*9250*/  STL [R1+0x154c], R4 ;  /* 0x00154c0401007387 */ /* 0x0003e20000100800 */
[----:B------:R-:W-:-:S03]  /*9260*/  IMAD.WIDE R12, R2, 0x2, R6 ;  /* 0x00000002020c7825 */ /* 0x000fc600078e0206 */
[----:B------:R-:W-:Y:S01]  /*9270*/  STL [R1+0x1548], R5 ;  /* 0x0015480501007387 */ /* 0x000fe20000100800 */
[----:B---3--:R-:W-:-:S03]  /*9280*/  IMAD.WIDE R10, R2, 0x2, R14 ;  /* 0x00000002020a7825 */ /* 0x008fc600078e020e */
[----:B------:R-:W-:Y:S01]  /*9290*/  STL [R1+0x1554], R8 ;  /* 0x0015540801007387 */ /* 0x000fe20000100800 */
[----:B-1----:R-:W-:-:S03]  /*92a0*/  IMAD.U32 R4, RZ, RZ, UR7 ;  /* 0x00000007ff047e24 */ /* 0x002fc6000f8e00ff */
        /* <DEDUP_REMOVED lines=57> */
[----:B------:R-:W-:-:S03]  /*9640*/  USHF.L.U32 UR7, UR4, 0x4, URZ ;  /* 0x0000000404077899 */ /* 0x000fc6000800063f */
        /* <DEDUP_REMOVED lines=200> */
[----:B------:R1:W-:Y:S01]  /*a2d0*/  STL [R1+0x1334], R13 ;  /* 0x0013340d01007387 */ /* 0x0003e20000100800 */
[----:B---3--:R-:W-:-:S03]  /*a2e0*/  IMAD.WIDE R10, R4, 0x2, R20 ;  /* 0x00000002040a7825 */ /* 0x008fc600078e0214 */
[----:B------:R-:W-:Y:S01]  /*a2f0*/  STL [R1+0x1340], R8 ;  /* 0x0013400801007387 */ /* 0x000fe20000100800 */
[----:B------:R-:W-:-:S03]  /*a300*/  IMAD.U32 R2, RZ, RZ, UR7 ;  /* 0x00000007ff027e24 */ /* 0x000fc6000f8e00ff */
[----:B------:R3:W-:Y:S01]  /*a310*/  STL [R1+0x133c], R9 ;  /* 0x00133c0901007387 */ /* 0x0007e20000100800 */
[----:B-1----:R-:W-:-:S03]  /*a320*/  IMAD.WIDE R12, R4, 0x2, R6 ;  /* 0x00000002040c7825 */ /* 0x002fc600078e0206 */
[----:B------:R-:W-:Y:S01]  /*a330*/  STL [R1+0x1348], R10 ;  /* 0x0013480a01007387 */ /* 0x000fe20000100800 */
[----:B---3--:R-:W-:-:S03]  /*a340*/  IMAD.WIDE R8, R4, 0x2, R14 ;  /* 0x0000000204087825 */ /* 0x008fc600078e020e */
[----:B------:R-:W-:Y:S01]  /*a350*/  STL [R1+0x1344], R11 ;  /* 0x0013440b01007387 */ /* 0x000fe20000100800 */
[----:B------:R-:W-:-:S03]  /*a360*/  IMAD.WIDE R4, R2, 0x2, R24 ;  /* 0x0000000202047825 */ /* 0x000fc600078e0218 */
[----:B------:R-:W1:Y:S04]  /*a370*/  S2R R19, SR_TID.X ;  /* 0x0000000000137919 */ /* 0x000e680000002100 */
[----:B------:R-:W-:Y:S04]  /*a380*/  STL [R1+0x1350], R8 ;  /* 0x0013500801007387 */ /* 0x000fe80000100800 */
[----:B------:R3:W-:Y:S04]  /*a390*/  STL [R1+0x134c], R9 ;  /* 0x00134c0901007387 */ /* 0x0007e80000100800 */
[----:B------:R4:W-:Y:S04]  /*a3a0*/  STL [R1+0x1358], R12 ;  /* 0x0013580c01007387 */ /* 0x0009e80000100800 */
[----:B------:R-:W-:Y:S01]  /*a3b0*/  STL [R1+0x1354], R13 ;  /* 0x0013540d01007387 */ /* 0x000fe20000100800 */
[----:B---3--:R-:W-:-:S03]  /*a3c0*/  IMAD.WIDE R8, R2, 0x2, R20 ;  /* 0x0000000202087825 */ /* 0x008fc600078e0214 */
[----:B------:R-:W-:Y:S04]  /*a3d0*/  STL [R1+0x1360], R4 ;  /* 0x0013600401007387 */ /* 0x000fe80000100800 */
[----:B------:R3:W-:Y:S01]  /*a3e0*/  STL [R1+0x135c], R5 ;  /* 0x00135c0501007387 */ /* 0x0007e20000100800 */
[----:B----4-:R-:W-:Y:S02]  /*a3f0*/  IMAD.U32 R12, RZ, RZ, UR4 ;  /* 0x00000004ff0c7e24 */ /* 0x010fe4000f8e00ff */
[C---:B------:R-:W-:Y:S01]  /*a400*/  IMAD.WIDE R10, R2.reuse, 0x2, R6 ;  /* 0x00000002020a7825 */ /* 0x040fe200078e0206 */
[----:B------:R-:W-:Y:S03]  /*a410*/  STL [R1+0x1368], R8 ;  /* 0x0013680801007387 */ /* 0x000fe60000100800 */
[----:B---3--:R-:W-:Y:S01]  /*a420*/  IMAD.WIDE R4, R2, 0x2, R14 ;  /* 0x0000000202047825 */ /* 0x008fe200078e020e */
[----:B------:R3:W-:Y:S04]  /*a430*/  STL [R1+0x1364], R9 ;  /* 0x0013640901007387 */ /* 0x0007e80000100800 */
[----:B------:R-:W-:Y:S04]  /*a440*/  STL [R1+0x1370], R4 ;  /* 0x0013700401007387 */ /* 0x000fe80000100800 */
[----:B------:R4:W-:Y:S01]  /*a450*/  STL [R1+0x136c], R5 ;  /* 0x00136c0501007387 */ /* 0x0009e20000100800 */
[----:B---3--:R-:W-:-:S03]  /*a460*/  IMAD.WIDE R8, R12, 0x2, R20 ;  /* 0x000000020c087825 */ /* 0x008fc600078e0214 */
[----:B------:R-:W-:Y:S04]  /*a470*/  STL [R1+0x1378], R10 ;  /* 0x0013780a01007387 */ /* 0x000fe80000100800 */
[----:B------:R3:W-:Y:S01]  /*a480*/  STL [R1+0x1374], R11 ;  /* 0x0013740b01007387 */ /* 0x0007e20000100800 */
[----:B----4-:R-:W-:-:S05]  /*a490*/  IMAD.WIDE R4, R12, 0x2, R24 ;  /* 0x000000020c047825 */ /* 0x010fca00078e0218 */
[----:B------:R1:W-:Y:S01]  /*a4a0*/  STL [R1+0x1264], R4 ;  /* 0x0012640401007387 */ /* 0x0003e20000100800 */
[----:B---3--:R-:W-:-:S03]  /*a4b0*/  IMAD.WIDE R10, R12, 0x2, R6 ;  /* 0x000000020c0a7825 */ /* 0x008fc600078e0206 */
[----:B------:R-:W-:Y:S01]  /*a4c0*/  STL [R1+0x1260], R5 ;  /* 0x0012600501007387 */ /* 0x000fe20000100800 */
[----:B------:R-:W-:-:S03]  /*a4d0*/  IMAD.WIDE R6, R12, 0x2, R14 ;  /* 0x000000020c067825 */ /* 0x000fc600078e020e */
[----:B------:R-:W-:Y:S04]  /*a4e0*/  STL [R1+0x126c], R8 ;  /* 0x00126c0801007387 */ /* 0x000fe80000100800 */
[----:B------:R-:W-:Y:S01]  /*a4f0*/  STL [R1+0x1268], R9 ;  /* 0x0012680901007387 */ /* 0x000fe20000100800 */
[----:B-1----:R-:W-:-:S03]  /*a500*/  IMAD.SHL.U32 R4, R19, 0x200, RZ ;  /* 0x0000020013047824 */ /* 0x002fc600078e00ff */
[----:B------:R-:W-:Y:S04]  /*a510*/  STL [R1+0x1274], R6 ;  /* 0x0012740601007387 */ /* 0x000fe80000100800 */
[----:B------:R-:W-:Y:S04]  /*a520*/  STL [R1+0x1270], R7 ;  /* 0x0012700701007387 */ /* 0x000fe80000100800 */
[----:B------:R-:W-:Y:S04]  /*a530*/  STL [R1+0x127c], R10 ;  /* 0x00127c0a01007387 */ /* 0x000fe80000100800 */
[----:B------:R-:W-:Y:S04]  /*a540*/  STL [R1+0x1278], R11 ;  /* 0x0012780b01007387 */ /* 0x000fe80000100800 */
[----:B------:R-:W-:Y:S04]  /*a550*/  STL [R1+0x1254], RZ ;  /* 0x001254ff01007387 */ /* 0x000fe80000100800 */
[----:B------:R-:W-:Y:S04]  /*a560*/  STL [R1+0x10b0], RZ ;  /* 0x0010b0ff01007387 */ /* 0x000fe80000100800 */
[----:B------:R1:W-:Y:S04]  /*a570*/  STL [R1+0x1860], R4 ;  /* 0x0018600401007387 */ /* 0x0003e80000100800 */
        /* <DEDUP_REMOVED lines=763> */
[----:B------:R0:W-:Y:S04]  /*d530*/  STL [R1], RZ ;  /* 0x000000ff01007387 */ /* 0x0001e80000100800 */
        /* <DEDUP_REMOVED lines=206> */
[----:B------:R-:W3:Y:S04]  /*e220*/  S2R R14, SR_TID.X ;  /* 0x00000000000e7919 */ /* 0x000ee80000002100 */
        /* <DEDUP_REMOVED lines=21> */
[----:B---3--:R-:W-:-:S03]  /*e380*/  LOP3.LUT R14, R14, 0x7f, RZ, 0xc0, !PT ;  /* 0x0000007f0e0e7812 */ /* 0x008fc600078ec0ff */
[----:B------:R0:W-:Y:S04]  /*e390*/  STL [R1+0x160], RZ ;  /* 0x000160ff01007387 */ /* 0x0001e80000100800 */
[----:B------:R0:W-:Y:S04]  /*e3a0*/  STL [R1+0x164], RZ ;  /* 0x000164ff01007387 */ /* 0x0001e80000100800 */
[----:B------:R0:W-:Y:S01]  /*e3b0*/  STL [R1+0x168], RZ ;  /* 0x000168ff01007387 */ /* 0x0001e20000100800 */
[----:B------:R-:W-:-:S03]  /*e3c0*/  IMAD.SHL.U32 R20, R19, 0x2, RZ ;  /* 0x0000000213147824 */ /* 0x000fc600078e00ff */
[----:B------:R0:W-:Y:S04]  /*e3d0*/  STL [R1+0x16c], RZ ;  /* 0x00016cff01007387 */ /* 0x0001e80000100800 */
[----:B------:R0:W-:Y:S01]  /*e3e0*/  STL [R1+0x150], RZ ;  /* 0x000150ff01007387 */ /* 0x0001e20000100800 */
[----:B------:R-:W-:-:S03]  /*e3f0*/  IMAD.SHL.U32 R2, R14, 0x2, RZ ;  /* 0x000000020e027824 */ /* 0x000fc600078e00ff */
[----:B------:R0:W-:Y:S01]  /*e400*/  STL [R1+0x154], RZ ;  /* 0x000154ff01007387 */ /* 0x0001e20000100800 */
[----:B------:R-:W-:-:S03]  /*e410*/  LOP3.LUT R14, R19, 0x7, RZ, 0xc0, !PT ;  /* 0x00000007130e7812 */ /* 0x000fc600078ec0ff */
[----:B------:R0:W-:Y:S04]  /*e420*/  STL [R1+0x158], RZ ;  /* 0x000158ff01007387 */ /* 0x0001e80000100800 */
[----:B------:R0:W-:Y:S01]  /*e430*/  STL [R1+0x15c], RZ ;  /* 0x00015cff01007387 */ /* 0x0001e20000100800 */
[----:B------:R-:W-:-:S03]  /*e440*/  LOP3.LUT R19, R19, 0x40, RZ, 0xc0, !PT ;  /* 0x0000004013137812 */ /* 0x000fc600078ec0ff */
[----:B------:R0:W-:Y:S01]  /*e450*/  STL [R1+0x140], RZ ;  /* 0x000140ff01007387 */ /* 0x0001e20000100800 */
[----:B------:R-:W-:-:S03]  /*e460*/  LOP3.LUT R20, R20, 0x10, RZ, 0xc0, !PT ;  /* 0x0000001014147812 */ /* 0x000fc600078ec0ff */
[----:B------:R0:W-:Y:S04]  /*e470*/  STL [R1+0x144], RZ ;  /* 0x000144ff01007387 */ /* 0x0001e80000100800 */
[----:B------:R0:W-:Y:S01]  /*e480*/  STL [R1+0x148], RZ ;  /* 0x000148ff01007387 */ /* 0x0001e20000100800 */
[----:B------:R-:W-:-:S03]  /*e490*/  IMAD R14, R14, 0x410, RZ ;  /* 0x000004100e0e7824 */ /* 0x000fc600078e02ff */
[----:B------:R0:W-:Y:S01]  /*e4a0*/  STL [R1+0x14c], RZ ;  /* 0x00014cff01007387 */ /* 0x0001e20000100800 */
[----:B------:R-:W-:-:S03]  /*e4b0*/  LEA.HI R19, R19, R20, RZ, 0x1f ;  /* 0x0000001413137211 */ /* 0x000fc600078ff8ff */
[----:B------:R0:W-:Y:S04]  /*e4c0*/  STL [R1+0x8b0], RZ ;  /* 0x0008b0ff01007387 */ /* 0x0001e80000100800 */
[----:B------:R0:W-:Y:S04]  /*e4d0*/  STL [R1+0x8b4], RZ ;  /* 0x0008b4ff01007387 */ /* 0x0001e80000100800 */
[----:B------:R0:W-:Y:S04]  /*e4e0*/  STL [R1+0x8b8], RZ ;  /* 0x0008b8ff01007387 */ /* 0x0001e80000100800 */
[----:B------:R0:W-:Y:S01]  /*e4f0*/  STL [R1+0x8bc], RZ ;  /* 0x0008bcff01007387 */ /* 0x0001e20000100800 */
[----:B------:R-:W-:-:S03]  /*e500*/  LOP3.LUT R19, R14, R19, RZ, 0x3c, !PT ;  /* 0x000000130e137212 */ /* 0x000fc600078e3cff */
[----:B------:R0:W-:Y:S04]  /*e510*/  STL [R1+0x8a0], RZ ;  /* 0x0008a0ff01007387 */ /* 0x0001e80000100800 */
[----:B------:R0:W-:Y:S04]  /*e520*/  STL [R1+0x8a4], RZ ;  /* 0x0008a4ff01007387 */ /* 0x0001e80000100800 */
[----:B------:R0:W-:Y:S04]  /*e530*/  STL [R1+0x8a8], RZ ;  /* 0x0008a8ff01007387 */ /* 0x0001e80000100800 */
[----:B------:R0:W-:Y:S01]  /*e540*/  STL [R1+0x8ac], RZ ;  /* 0x0008acff01007387 */ /* 0x0001e20000100800 */
[----:B------:R-:W-:-:S03]  /*e550*/  LOP3.LUT R29, R19, 0x2000, R4, 0xf8, !PT ;  /* 0x00002000131d7812 */ /* 0x000fc600078ef804 */
[----:B------:R0:W-:Y:S04]  /*e560*/  STL [R1+0x890], RZ ;  /* 0x000890ff01007387 */ /* 0x0001e80000100800 */
[----:B------:R0:W-:Y:S01]  /*e570*/  STL [R1+0x894], RZ ;  /* 0x000894ff01007387 */ /* 0x0001e20000100800 */
[----:B-1----:R-:W-:-:S03]  /*e580*/  LOP3.LUT R4, R2, 0x30, RZ, 0x3c, !PT ;  /* 0x0000003002047812 */ /* 0x002fc600078e3cff */
[----:B------:R0:W-:Y:S01]  /*e590*/  STL [R1+0x898], RZ ;  /* 0x000898ff01007387 */ /* 0x0001e20000100800 */
[----:B------:R-:W-:-:S03]  /*e5a0*/  LOP3.LUT R4, R2, 0x60, RZ, 0x3c, !PT ;  /* 0x0000006002047812 */ /* 0x000fc600078e3cff */
[----:B------:R0:W-:Y:S01]  /*e5b0*/  STL [R1+0x89c], RZ ;  /* 0x00089cff01007387 */ /* 0x0001e20000100800 */
[----:B------:R-:W-:-:S03]  /*e5c0*/  LOP3.LUT R4, R29, 0x40, RZ, 0x3c, !PT ;  /* 0x000000401d047812 */ /* 0x000fc600078e3cff */
        /* <DEDUP_REMOVED lines=8> */
[----:B------:R0:W-:Y:S01]  /*e650*/  STL [R1+0x10d4], R4 ;  /* 0x0010d40401007387 */ /* 0x0001e20000100800 */
[----:B------:R-:W-:-:S02]  /*e660*/  USHF.R.S32.HI UR7, URZ, 0x1f, UR6 ;  /* 0x0000001f3f077899 */ /* 0x000fc40008011406 */
[----:B------:R-:W-:Y:S02]  /*e670*/  USHF.L.U32 UR5, UR5, 0x5, URZ ;  /* 0x0000000505057899 */ /* 0x000fe4000800063f */
[----:B------:R-:W-:Y:S01]  /*e680*/  USHF.L.U32 UR4, UR4, 0x5, URZ ;  /* 0x0000000504047899 */ /* 0x000fe2000800063f */
[C---:B------:R-:W-:Y:S01]  /*e690*/  LOP3.LUT R6, R2.reuse, 0x10, RZ, 0x3c, !PT ;  /* 0x0000001002067812 */ /* 0x040fe200078e3cff */
[----:B------:R-:W-:Y:S01]  /*e6a0*/  ULEA.HI UR7, UR7, UR6, URZ, 0x5 ;  /* 0x0000000607077291 */ /* 0x000fe2000f8f283f */
[C---:B------:R-:W-:Y:S01]  /*e6b0*/  LOP3.LUT R5, R2.reuse, 0x20, RZ, 0x3c, !PT ;  /* 0x0000002002057812 */ /* 0x040fe200078e3cff */
[----:B------:R-:W-:Y:S01]  /*e6c0*/  USHF.R.S32.HI UR6, URZ, 0x1f, UR4 ;  /* 0x0000001f3f067899 */ /* 0x000fe20008011404 */
[C---:B------:R-:W-:Y:S01]  /*e6d0*/  LOP3.LUT R6, R2.reuse, 0x40, RZ, 0x3c, !PT ;  /* 0x0000004002067812 */ /* 0x040fe200078e3cff */
[----:B------:R-:W-:Y:S01]  /*e6e0*/  USHF.R.S32.HI UR8, URZ, 0x1f, UR5 ;  /* 0x0000001f3f087899 */ /* 0x000fe20008011405 */
[C---:B------:R-:W-:Y:S02]  /*e6f0*/  LOP3.LUT R5, R2.reuse, 0x50, RZ, 0x3c, !PT ;  /* 0x0000005002057812 */ /* 0x040fe400078e3cff */
[----:B------:R-:W-:-:S02]  /*e700*/  LOP3.LUT R6, R2, 0x70, RZ, 0x3c, !PT ;  /* 0x0000007002067812 */ /* 0x000fc400078e3cff */
[----:B--2---:R-:W-:Y:S01]  /*e710*/  LOP3.LUT R5, R0, 0x20, RZ, 0x3c, !PT ;  /* 0x0000002000057812 */ /* 0x004fe200078e3cff */
[----:B------:R-:W-:Y:S02]  /*e720*/  USHF.L.U32 UR12, UR4, 0x1, URZ ;  /* 0x00000001040c7899 */ /* 0x000fe4000800063f */
[----:B------:R-:W-:Y:S02]  /*e730*/  USHF.L.U32 UR9, UR5, 0x1, URZ ;  /* 0x0000000105097899 */ /* 0x000fe4000800063f */
[----:B------:R-:W-:Y:S02]  /*e740*/  USHF.R.S32.HI UR7, URZ, 0x5, UR7 ;  /* 0x000000053f077899 */ /* 0x000fe40008011407 */
[----:B------:R-:W-:Y:S02]  /*e750*/  USHF.L.U64.HI UR6, UR4, 0x1, UR6 ;  /* 0x0000000104067899 */ /* 0x000fe40008010206 */
[----:B0-----:R-:W-:Y:S02]  /*e760*/  USHF.L.U64.HI UR8, UR5, 0x1, UR8 ;  /* 0x0000000105087899 */ /* 0x001fe40008010208 */
.L_x_3:
[----:B-----5:R-:W2:Y:S04]  /*e770*/  LDL R7, [R1+0x1258] ;  /* 0x0012580001077983 */ /* 0x020ea80000100800 */
[----:B--2---:R0:W-:Y:S04]  /*e780*/  STL [R1+0x3d14], R7 ;  /* 0x003d140701007387 */ /* 0x0041e80000100800 */
[----:B------:R-:W2:Y:S04]  /*e790*/  LDL R6, [R1+0x125c] ;  /* 0x00125c0001067983 */ /* 0x000ea80000100800 */
[----:B0-----:R-:W3:Y:S04]  /*e7a0*/  LDL R7, [R1+0x1254] ;  /* 0x0012540001077983 */ /* 0x001ee80000100800 */
[----:B------:R-:W-:Y:S04]  /*e7b0*/  STL [R1+0x3ca8], R24 ;  /* 0x003ca81801007387 */ /* 0x000fe80000100800 */
        /* <DEDUP_REMOVED lines=98> */
[----:B-----5:R-:W-:Y:S04]  /*ede0*/  STL [R1+0x1868], R28 ;  /* 0x0018681c01007387 */ /* 0x020fe80000100800 */
[----:B------:R0:W-:Y:S04]  /*edf0*/  STL [R1+0x1864], R3 ;  /* 0x0018640301007387 */ /* 0x0001e80000100800 */
[----:B0-----:R-:W4:Y:S01]  /*ee00*/  LDL.LU R3, [R1+0x181c] ;  /* 0x00181c0001037983 */ /* 0x001f220000300800 */
[----:B------:R-:W-:-:S04]  /*ee10*/  IMAD.MOV.U32 R4, RZ, RZ, -0x20 ;  /* 0xffffffe0ff047424 */ /* 0x000fc800078e00ff */
[----:B---3--:R-:W-:Y:S01]  /*ee20*/  IMAD R4, R7, R4, c[0x0][0x180] ;  /* 0x0000600007047624 */ /* 0x008fe200078e0204 */
[----:B----4-:R-:W-:Y:S04]  /*ee30*/  STL [R1+0x3b94], R3 ;  /* 0x003b940301007387 */ /* 0x010fe80000100800 */
[----:B------:R-:W-:Y:S04]  /*ee40*/  STL [R1+0x3b98], R3 ;  /* 0x003b980301007387 */ /* 0x000fe80000100800 */
[----:B------:R-:W-:Y:S04]  /*ee50*/  STL [R1+0x3b9c], R3 ;  /* 0x003b9c0301007387 */ /* 0x000fe80000100800 */
[----:B------:R-:W-:Y:S04]  /*ee60*/  STL [R1+0x3ba0], R3 ;  /* 0x003ba00301007387 */ /* 0x000fe80000100800 */
[----:B------:R-:W-:Y:S04]  /*ee70*/  STL [R1+0x3ba4], R3 ;  /* 0x003ba40301007387 */ /* 0x000fe80000100800 */
[----:B------:R-:W-:Y:S04]  /*ee80*/  STL [R1+0x3ba8], R3 ;  /* 0x003ba80301007387 */ /* 0x000fe80000100800 */
[----:B------:R-:W-:Y:S04]  /*ee90*/  STL [R1+0x3bac], R3 ;  /* 0x003bac0301007387 */ /* 0x000fe80000100800 */
[----:B------:R-:W-:Y:S04]  /*eea0*/  STL [R1+0x3bb0], R3 ;  /* 0x003bb00301007387 */ /* 0x000fe80000100800 */
[----:B------:R-:W2:Y:S01]  /*eeb0*/  LDL.LU R7, [R1+0x3d14] ;  /* 0x003d140001077983 */ /* 0x000ea20000300800 */
[----:B------:R-:W-:-:S02]  /*eec0*/  ISETP.GT.AND P0, PT, R4, RZ, PT ;  /* 0x000000ff0400720c */ /* 0x000fc40003f04270 */
[----:B------:R-:W-:-:S11]  /*eed0*/  PRMT R24, RZ, 0x7610, R24 ;  /* 0x00007610ff187816 */ /* 0x000fd60000000018 */
[----:B--2---:R-:W2:Y:S01]  /*eee0*/  @P0 LDG.E.U16 R24, [R6.64] ;  /* 0x0000000a06180981 */ /* 0x004ea2000c1e1500 */
[----:B------:R-:W-:-:S03]  /*eef0*/  PRMT R25, RZ, 0x7610, R25 ;  /* 0x00007610ff197816 */ /* 0x000fc60000000019 */
[----:B--2---:R0:W-:Y:S04]  /*ef00*/  STL [R1+0x20], R24 ;  /* 0x0000201801007387 */ /* 0x0041e80000100800 */
[----:B0-----:R-:W2:Y:S04]  /*ef10*/  LDL.LU R24, [R1+0x3d10] ;  /* 0x003d100001187983 */ /* 0x001ea80000300800 */
[----:B------:R-:W3:Y:S04]  /*ef20*/  LDL.64 R6, [R1+0x10f8] ;  /* 0x0010f80001067983 */ /* 0x000ee80000100a00 */
[----:B---3--:R-:W3:Y:S01]  /*ef30*/  @P0 LDG.E.U16 R25, [R6.64] ;  /* 0x0000000a06190981 */ /* 0x008ee2000c1e1500 */
[----:B--2---:R-:W-:-:S03]  /*ef40*/  PRMT R24, RZ, 0x7610, R24 ;  /* 0x00007610ff187816 */ /* 0x004fc60000000018 */
[----:B---3--:R0:W-:Y:S04]  /*ef50*/  STL [R1+0x24], R25 ;  /* 0x0000241901007387 */ /* 0x0081e80000100800 */
        /* <DEDUP_REMOVED lines=8> */
[----:B------:R-:W-:-:S03]  /*efe0*/  ISETP.GT.AND P1, PT, R4, 0x1, PT ;  /* 0x000000010400780c */ /* 0x000fc60003f24270 */
[----:B---3--:R0:W-:Y:S04]  /*eff0*/  STL [R1+0x2c], R25 ;  /* 0x00002c1901007387 */ /* 0x0081e80000100800 */
[----:B0-----:R-:W3:Y:S04]  /*f000*/  LDL.LU R25, [R1+0x3d04] ;  /* 0x003d040001197983 */ /* 0x001ee80000300800 */
[----:B------:R-:W4:Y:S04]  /*f010*/  LDL R6, [R1+0x1278] ;  /* 0x0012780001067983 */ /* 0x000f280000100800 */
[----:B------:R-:W4:Y:S01]  /*f020*/  LDL R7, [R1+0x127c] ;  /* 0x00127c0001077983 */ /* 0x000f220000100800 */
[----:B--2---:R-:W-:-:S02]  /*f030*/  PRMT R24, RZ, 0x7610, R24 ;  /* 0x00007610ff187816 */ /* 0x004fc40000000018 */
[----:B----4-:R-:W-:-:S04]  /*f040*/  @P1 LOP3.LUT R7, R7, R6, RZ, 0x3c, !PT ;  /* 0x0000000607071212 */ /* 0x010fc800078e3cff */
[----:B------:R-:W-:-:S04]  /*f050*/  @P1 LOP3.LUT R6, R7, R6, RZ, 0x3c, !PT ;  /* 0x0000000607061212 */ /* 0x000fc800078e3cff */
[----:B------:R-:W-:-:S05]  /*f060*/  @P1 LOP3.LUT R7, R7, R6, RZ, 0x3c, !PT ;  /* 0x0000000607071212 */ /* 0x000fca00078e3cff */
[----:B------:R-:W2:Y:S04]  /*f070*/  @P1 LDG.E.U16 R24, [R6.64] ;  /* 0x0000000a06181981 */ /* 0x000ea8000c1e1500 */
[----:B--2---:R0:W-:Y:S04]  /*f080*/  STL [R1+0x30], R24 ;  /* 0x0000301801007387 */ /* 0x0041e80000100800 */
[----:B0-----:R-:W2:Y:S04]  /*f090*/  LDL.LU R24, [R1+0x3d00] ;  /* 0x003d000001187983 */ /* 0x001ea80000300800 */
[----:B------:R-:W4:Y:S04]  /*f0a0*/  LDL R6, [R1+0x1270] ;  /* 0x0012700001067983 */ /* 0x000f280000100800 */
[----:B------:R-:W4:Y:S01]  /*f0b0*/  LDL R7, [R1+0x1274] ;  /* 0x0012740001077983 */ /* 0x000f220000100800 */
[----:B---3--:R-:W-:-:S02]  /*f0c0*/  PRMT R25, RZ, 0x7610, R25 ;  /* 0x00007610ff197816 */ /* 0x008fc40000000019 */
[----:B----4-:R-:W-:-:S04]  /*f0d0*/  @P1 LOP3.LUT R7, R7, R6, RZ, 0x3c, !PT ;  /* 0x0000000607071212 */ /* 0x010fc800078e3cff */
[----:B------:R-:W-:-:S04]  /*f0e0*/  @P1 LOP3.LUT R6, R7, R6, RZ, 0x3c, !PT ;  /* 0x0000000607061212 */ /* 0x000fc800078e3cff */
[----:B------:R-:W-:-:S05]  /*f0f0*/  @P1 LOP3.LUT R7, R7, R6, RZ, 0x3c, !PT ;  /* 0x0000000607071212 */ /* 0x000fca00078e3cff */
[----:B------:R-:W3:Y:S04]  /*f100*/  @P1 LDG.E.U16 R25, [R6.64] ;  /* 0x0000000a06191981 */ /* 0x000ee8000c1e1500 */
        /* <DEDUP_REMOVED lines=17> */
[----:B------:R-:W3:Y:S01]  /*f220*/  @P1 LDG.E.U16 R25, [R6.64] ;  /* 0x0000000a06191981 */ /* 0x000ee2000c1e1500 */
        /* <DEDUP_REMOVED lines=14> */
[----:B------:R-:W-:-:S02]  /*f310*/  PRMT R29, RZ, 0x7610, R29 ;  /* 0x00007610ff1d7816 */ /* 0x000fc4000000001d */
[----:B----4-:R-:W-:-:S04]  /*f320*/  @P0 LOP3.LUT R7, R7, R6, RZ, 0x3c, !PT ;  /* 0x0000000607070212 */ /* 0x010fc800078e3cff */
[----:B------:R-:W-:-:S04]  /*f330*/  @P0 LOP3.LUT R6, R7, R6, RZ, 0x3c, !PT ;  /* 0x0000000607060212 */ /* 0x000fc800078e3cff */
[----:B------:R-:W-:-:S05]  /*f340*/  @P0 LOP3.LUT R7, R7, R6, RZ, 0x3c, !PT ;  /* 0x0000000607070212 */ /* 0x000fca00078e3cff */
[----:B------:R0:W4:Y:S04]  /*f350*/  @P0 LDG.E.U16 R29, [R6.64] ;  /* 0x0000000a061d0981 */ /* 0x000128000c1e1500 */
[----:B0-----:R-:W3:Y:S04]  /*f360*/  LDL R6, [R1+0x1364] ;  /* 0x0013640001067983 */ /* 0x001ee80000100800 */
[----:B------:R-:W3:Y:S01]  /*f370*/  LDL R7, [R1+0x1368] ;  /* 0x0013680001077983 */ /* 0x000ee20000100800 */
[----:B--2---:R-:W-:Y:S02]  /*f380*/  PRMT R24, RZ, 0x7610, R24 ;  /* 0x00007610ff187816 */ /* 0x004fe40000000018 */
[----:B---3--:R-:W-:-:S04]  /*f390*/  @P0 LOP3.LUT R7, R7, R6, RZ, 0x3c, !PT ;  /* 0x0000000607070212 */ /* 0x008fc800078e3cff */
[----:B------:R-:W-:-:S04]  /*f3a0*/  @P0 LOP3.LUT R6, R7, R6, RZ, 0x3c, !PT ;  /* 0x0000000607060212 */ /* 0x000fc800078e3cff */
[----:B------:R-:W-:-:S05]  /*f3b0*/  @P0 LOP3.LUT R7, R7, R6, RZ, 0x3c, !PT ;  /* 0x0000000607070212 */ /* 0x000fca00078e3cff */
[----:B------:R-:W2:Y:S04]  /*f3c0*/  @P0 LDG.E.U16 R24, [R6.64] ;  /* 0x0000000a06180981 */ /* 0x000ea8000c1e1500 */
        /* <DEDUP_REMOVED lines=8> */
[----:B--2---:R0:W-:Y:S04]  /*f450*/  STL [R1+0x11fc], R24 ;  /* 0x0011fc1801007387 */ /* 0x0041e80000100800 */
[----:B0-----:R-:W2:Y:S04]  /*f460*/  LDL.LU R24, [R1+0x3cec] ;  /* 0x003cec0001187983 */ /* 0x001ea80000300800 */
[----:B------:R-:W3:Y:S04]  /*f470*/  LDL R6, [R1+0x135c] ;  /* 0x00135c0001067983 */ /* 0x000ee80000100800 */
[----:B------:R-:W3:Y:S01]  /*f480*/  LDL R7, [R1+0x1360] ;  /* 0x0013600001077983 */ /* 0x000ee20000100800 */
[----:B------:R-:W-:-:S02]  /*f490*/  PRMT R25, RZ, 0x7610, R25 ;  /* 0x00007610ff197816 */ /* 0x000fc40000000019 */
[----:B---3--:R-:W-:-:S04]  /*f4a0*/  @P0 LOP3.LUT R7, R7, R6, RZ, 0x3c, !PT ;  /* 0x0000000607070212 */ /* 0x008fc800078e3cff */
        /* <DEDUP_REMOVED lines=42> */
[----:B------:R-:W-:Y:S02]  /*f750*/  ISETP.GT.AND P0, PT, R4, 0x4, PT ;  /* 0x000000040400780c */ /* 0x000fe40003f04270 */
[----:B--2---:R-:W-:-:S11]  /*f760*/  PRMT R24, RZ, 0x7610, R24 ;  /* 0x00007610ff187816 */ /* 0x004fd60000000018 */
[----:B---3--:R-:W-:-:S04]  /*f770*/  @P0 LOP3.LUT R7, R7, R6, RZ, 0x3c, !PT ;  /* 0x0000000607070212 */ /* 0x008fc800078e3cff */
[----:B------:R-:W-:-:S04]  /*f780*/  @P0 LOP3.LUT R6, R7, R6, RZ, 0x3c, !PT ;  /* 0x0000000607060212 */ /* 0x000fc800078e3cff */
[----:B------:R-:W-:-:S05]  /*f790*/  @P0 LOP3.LUT R7, R7, R6, RZ, 0x3c, !PT ;  /* 0x0000000607070212 */ /* 0x000fca00078e3cff */
[----:B------:R-:W2:Y:S04]  /*f7a0*/  @P0 LDG.E.U16 R24, [R6.64] ;  /* 0x0000000a06180981 */ /* 0x000ea8000c1e1500 */
[----:B----4-:R-:W-:Y:S04]  /*f7b0*/  STL [R1+0x3b00], R28 ;  /* 0x003b001c01007387 */ /* 0x010fe80000100800 */
        /* <DEDUP_REMOVED lines=124> */
[----:B------:R-:W-:-:S02]  /*ff80*/  PRMT R26, RZ, 0x7610, R26 ;  /* 0x00007610ff1a7816 */ /* 0x000fc4000000001a */
[----:B----4-:R-:W-:-:S04]  /*ff90*/  @P1 LOP3.LUT R7, R7, R6, RZ, 0x3c, !PT ;  /* 0x0000000607071212 */ /* 0x010fc800078e3cff */
[----:B------:R-:W-:-:S04]  /*ffa0*/  @P1 LOP3.LUT R6, R7, R6, RZ, 0x3c, !PT ;  /* 0x0000000607061212 */ /* 0x000fc800078e3cff */
[----:B------:R-:W-:-:S05]  /*ffb0*/  @P1 LOP3.LUT R7, R7, R6, RZ, 0x3c, !PT ;  /* 0x0000000607071212 */ /* 0x000fca00078e3cff */
[----:B------:R-:W4:Y:S04]  /*ffc0*/  @P1 LDG.E.U16 R26, [R6.64] ;  /* 0x0000000a061a1981 */ /* 0x000f28000c1e1500 */
[----:B----4-:R0:W-:Y:S04]  /*ffd0*/  STL [R1+0x1208], R26 ;  /* 0x0012081a01007387 */ /* 0x0101e80000100800 */
[----:B0-----:R-:W4:Y:S04]  /*ffe0*/  LDL.LU R26, [R1+0x3ca0] ;  /* 0x003ca000011a7983 */ /* 0x001f280000300800 */
[----:B------:R-:W2:Y:S04]  /*fff0*/  LDL R6, [R1+0x12bc] ;  /* 0x0012bc0001067983 */ /* 0x000ea80000100800 */
[----:B------:R-:W2:Y:S01]  /*10000*/  LDL R7, [R1+0x12c0] ;  /* 0x0012c00001077983 */ /* 0x000ea20000100800 */
[----:B------:R-:W-:-:S02]  /*10010*/  PRMT R27, RZ, 0x7610, R27 ;  /* 0x00007610ff1b7816 */ /* 0x000fc4000000001b */
[----:B--2---:R-:W-:-:S04]  /*10020*/  @P1 LOP3.LUT R7, R7, R6, RZ, 0x3c, !PT ;  /* 0x0000000607071212 */ /* 0x004fc800078e3cff */
[----:B------:R-:W-:-:S04]  /*10030*/  @P1 LOP3.LUT R6, R7, R6, RZ, 0x3c, !PT ;  /* 0x0000000607061212 */ /* 0x000fc800078e3cff */
[----:B------:R-:W-:-:S05]  /*10040*/  @P1 LOP3.LUT R7, R7, R6, RZ, 0x3c, !PT ;  /* 0x0000000607071212 */ /* 0x000fca00078e3cff */
[----:B------:R-:W2:Y:S01]  /*10050*/  @P1 LDG.E.U16 R27, [R6.64] ;  /* 0x0000000a061b1981 */ /* 0x000ea2000c1e1500 */
[----:B------:R-:W-:-:S03]  /*10060*/  ISETP.GT.AND P0, PT, R4, 0x8, PT ;  /* 0x000000080400780c */ /* 0x000fc60003f04270 */
[----:B--2---:R0:W-:Y:S04]  /*10070*/  STL [R1+0x1204], R27 ;  /* 0x0012041b01007387 */ /* 0x0041e80000100800 */
[----:B0-----:R-:W2:Y:S04]  /*10080*/  LDL.LU R27, [R1+0x3c9c] ;  /* 0x003c9c00011b7983 */ /* 0x001ea80000300800 */
[----:B------:R-:W2:Y:S04]  /*10090*/  LDL R6, [R1+0x12b4] ;  /* 0x0012b40001067983 */ /* 0x000ea80000100800 */
[----:B------:R-:W2:Y:S01]  /*100a0*/  LDL R7, [R1+0x12b8] ;  /* 0x0012b80001077983 */ /* 0x000ea20000100800 */
[----:B------:R-:W-:-:S02]  /*100b0*/  PRMT R24, RZ, 0x7610, R24 ;  /* 0x00007610ff187816 */ /* 0x000fc40000000018 */
[----:B--2---:R-:W-:-:S04]  /*100c0*/  @P0 LOP3.LUT R7, R7, R6, RZ, 0x3c, !PT ;  /* 0x0000000607070212 */ /* 0x004fc800078e3cff */
[----:B------:R-:W-:-:S04]  /*100d0*/  @P0 LOP3.LUT R6, R7, R6, RZ, 0x3c, !PT ;  /* 0x0000000607060212 */ /* 0x000fc800078e3cff */
[----:B------:R-:W-:-:S05]  /*100e0*/  @P0 LOP3.LUT R7, R7, R6, RZ, 0x3c, !PT ;  /* 0x0000000607070212 */ /* 0x000fca00078e3cff */
[----:B------:R0:W2:Y:S04]  /*100f0*/  @P0 LDG.E.U16 R24, [R6.64] ;  /* 0x0000000a06180981 */ /* 0x0000a8000c1e1500 */
[----:B0-----:R-:W4:Y:S04]  /*10100*/  LDL R6, [R1+0x12ac] ;  /* 0x0012ac0001067983 */ /* 0x001f280000100800 */
[----:B------:R-:W4:Y:S01]  /*10110*/  LDL R7, [R1+0x12b0] ;  /* 0x0012b00001077983 */ /* 0x000f220000100800 */
[----:B---3--:R-:W-:-:S03]  /*10120*/  PRMT R25, RZ, 0x7610, R25 ;  /* 0x00007610ff197816 */ /* 0x008fc60000000019 */
[----:B--2---:R-:W-:Y:S01]  /*10130*/  STL [R1+0x3b68], R24 ;  /* 0x003b681801007387 */ /* 0x004fe20000100800 */
[----:B----4-:R-:W-:-:S04]  /*10140*/  @P0 LOP3.LUT R7, R7, R6, RZ, 0x3c, !PT ;  /* 0x0000000607070212 */ /* 0x010fc800078e3cff */
[----:B------:R-:W-:-:S04]  /*10150*/  @P0 LOP3.LUT R6, R7, R6, RZ, 0x3c, !PT ;  /* 0x0000000607060212 */ /* 0x000fc800078e3cff */
[----:B------:R-:W-:-:S05]  /*10160*/  @P0 LOP3.LUT R7, R7, R6, RZ, 0x3c, !PT ;  /* 0x0000000607070212 */ /* 0x000fca00078e3cff */
[----:B------:R0:W2:Y:S04]  /*10170*/  @P0 LDG.E.U16 R25, [R6.64] ;  /* 0x0000000a06190981 */ /* 0x0000a8000c1e1500 */
[----:B0-----:R-:W3:Y:S04]  /*10180*/  LDL R6, [R1+0x1390] ;  /* 0x0013900001067983 */ /* 0x001ee80000100800 */
[----:B------:R-:W3:Y:S01]  /*10190*/  LDL R7, [R1+0x1394] ;  /* 0x0013940001077983 */ /* 0x000ee20000100800 */
[----:B------:R-:W-:-:S03]  /*101a0*/  PRMT R26, RZ, 0x7610, R26 ;  /* 0x00007610ff1a7816 */ /* 0x000fc6000000001a */
[----:B--2---:R-:W-:Y:S01]  /*101b0*/  STL [R1+0x3b6c], R25 ;  /* 0x003b6c1901007387 */ /* 0x004fe20000100800 */
[----:B---3--:R-:W-:-:S04]  /*101c0*/  @P0 LOP3.LUT R7, R7, R6, RZ, 0x3c, !PT ;  /* 0x0000000607070212 */ /* 0x008fc800078e3cff */
        /* <DEDUP_REMOVED lines=13> */
[----:B------:R-:W-:Y:S02]  /*102a0*/  ISETP.GT.AND P1, PT, R4, 0x9, PT ;  /* 0x000000090400780c */ /* 0x000fe40003f24270 */
[----:B------:R-:W-:-:S11]  /*102b0*/  PRMT R17, RZ, 0x7610, R17 ;  /* 0x00007610ff117816 */ /* 0x000fd60000000011 */
        /* <DEDUP_REMOVED lines=17> */
[----:B----4-:R-:W-:-:S02]  /*103d0*/  PRMT R16, RZ, 0x7610, R16 ;  /* 0x00007610ff107816 */ /* 0x010fc40000000010 */
[----:B--2---:R-:W-:-:S04]  /*103e0*/  @P1 LOP3.LUT R7, R7, R6, RZ, 0x3c, !PT ;  /* 0x0000000607071212 */ /* 0x004fc800078e3cff */
        /* <DEDUP_REMOVED lines=21> */
[----:B------:R-:W-:Y:S04]  /*10540*/  STL [R1+0x3b34], R29 ;  /* 0x003b341d01007387 */ /* 0x000fe80000100800 */
[----:B--2---:R0:W-:Y:S04]  /*10550*/  STL [R1+0x1194], R16 ;  /* 0x0011941001007387 */ /* 0x0041e80000100800 */
[----:B0-----:R-:W2:Y:S04]  /*10560*/  LDL.LU R16, [R1+0x3c8c] ;  /* 0x003c8c0001107983 */ /* 0x001ea80000300800 */
[----:B------:R-:W3:Y:S04]  /*10570*/  LDL R6, [R1+0x1398] ;  /* 0x0013980001067983 */ /* 0x000ee80000100800 */
[----:B------:R-:W3:Y:S01]  /*10580*/  LDL R7, [R1+0x139c] ;  /* 0x00139c0001077983 */ /* 0x000ee20000100800 */
[----:B--2---:R-:W-:-:S02]  /*10590*/  PRMT R16, RZ, 0x7610, R16 ;  /* 0x00007610ff107816 */ /* 0x004fc40000000010 */
[----:B---3--:R-:W-:-:S04]  /*105a0*/  @P0 LOP3.LUT R7, R7, R6, RZ, 0x3c, !PT ;  /* 0x0000000607070212 */ /* 0x008fc800078e3cff */
[----:B------:R-:W-:-:S04]  /*105b0*/  @P0 LOP3.LUT R6, R7, R6, RZ, 0x3c, !PT ;  /* 0x0000000607060212 */ /* 0x000fc800078e3cff */
[----:B------:R-:W-:-:S05]  /*105c0*/  @P0 LOP3.LUT R7, R7, R6, RZ, 0x3c, !PT ;  /* 0x0000000607070212 */ /* 0x000fca00078e3cff */
[----:B------:R-:W2:Y:S04]  /*105d0*/  @P0 LDG.E.U16 R16, [R6.64] ;  /* 0x0000000a06100981 */ /* 0x000ea8000c1e1500 */
        /* <DEDUP_REMOVED lines=17> */
[----:B------:R-:W2:Y:S01]  /*106f0*/  @P0 LDG.E.U16 R16, [R6.64] ;  /* 0x0000000a06100981 */ /* 0x000ea2000c1e1500 */
[----:B------:R-:W-:-:S03]  /*10700*/  ISETP.GT.AND P1, PT, R4, 0xb, PT ;  /* 0x0000000b0400780c */ /* 0x000fc60003f24270 */
        /* <DEDUP_REMOVED lines=137> */
[----:B------:R-:W2:Y:S04]  /*10fa0*/  @P0 LDG.E.U16 R19, [R6.64] ;  /* 0x0000000a06130981 */ /* 0x000ea8000c1e1500 */
        /* <DEDUP_REMOVED lines=37> */
[----:B0-----:R-:W2:Y:S04]  /*11200*/  LDL R6, [R1+0x1468] ;  /* 0x0014680001067983 */ /* 0x001ea80000100800 */
[----:B------:R-:W2:Y:S01]  /*11210*/  LDL R7, [R1+0x146c] ;  /* 0x00146c0001077983 */ /* 0x000ea20000100800 */
[----:B------:R-:W-:Y:S02]  /*11220*/  PRMT R23, RZ, 0x7610, R23 ;  /* 0x00007610ff177816 */ /* 0x000fe40000000017 */
[----:B--2---:R-:W-:-:S04]  /*11230*/  @P1 LOP3.LUT R7, R7, R6, RZ, 0x3c, !PT ;  /* 0x0000000607071212 */ /* 0x004fc800078e3cff */
[----:B------:R-:W-:-:S04]  /*11240*/  @P1 LOP3.LUT R6, R7, R6, RZ, 0x3c, !PT ;  /* 0x0000000607061212 */ /* 0x000fc800078e3cff */
[----:B------:R-:W-:-:S05]  /*11250*/  @P1 LOP3.LUT R7, R7, R6, RZ, 0x3c, !PT ;  /* 0x0000000607071212 */ /* 0x000fca00078e3cff */
[----:B------:R-:W2:Y:S04]  /*11260*/  @P1 LDG.E.U16 R23, [R6.64] ;  /* 0x0000000a06171981 */ /* 0x000ea8000c1e1500 */
[----:B------:R-:W-:Y:S01]  /*11270*/  STL [R1+0x3afc], R0 ;  /* 0x003afc0001007387 */ /* 0x000fe20000100800 */
        /* <DEDUP_REMOVED lines=12> */
[----:B---3--:R-:W-:Y:S02]  /*11340*/  PRMT R17, RZ, 0x7610, R17 ;  /* 0x00007610ff117816 */ /* 0x008fe40000000011 */
[----:B--2---:R-:W-:-:S04]  /*11350*/  @P0 LOP3.LUT R7, R7, R6, RZ, 0x3c, !PT ;  /* 0x0000000607070212 */ /* 0x004fc800078e3cff */
[----:B------:R-:W-:-:S04]  /*11360*/  @P0 LOP3.LUT R6, R7, R6, RZ, 0x3c, !PT ;  /* 0x0000000607060212 */ /* 0x000fc800078e3cff */
[----:B------:R-:W-:-:S05]  /*11370*/  @P0 LOP3.LUT R7, R7, R6, RZ, 0x3c, !PT ;  /* 0x0000000607070212 */ /* 0x000fca00078e3cff */
[----:B------:R0:W2:Y:S04]  /*11380*/  @P0 LDG.E.U16 R17, [R6.64] ;  /* 0x0000000a06110981 */ /* 0x0000a8000c1e1500 */
[----:B0-----:R-:W3:Y:S04]  /*11390*/  LDL R6, [R1+0x1490] ;  /* 0x0014900001067983 */ /* 0x001ee80000100800 */
[----:B------:R-:W3:Y:S01]  /*113a0*/  LDL R7, [R1+0x1494] ;  /* 0x0014940001077983 */ /* 0x000ee20000100800 */
[----:B----4-:R-:W-:Y:S02]  /*113b0*/  PRMT R18, RZ, 0x7610, R18 ;  /* 0x00007610ff127816 */ /* 0x010fe40000000012 */
[----:B---3--:R-:W-:-:S04]  /*113c0*/  @P0 LOP3.LUT R7, R7, R6, RZ, 0x3c, !PT ;  /* 0x0000000607070212 */ /* 0x008fc800078e3cff */
[----:B------:R-:W-:-:S04]  /*113d0*/  @P0 LOP3.LUT R6, R7, R6, RZ, 0x3c, !PT ;  /* 0x0000000607060212 */ /* 0x000fc800078e3cff */
[----:B------:R-:W-:-:S05]  /*113e0*/  @P0 LOP3.LUT R7, R7, R6, RZ, 0x3c, !PT ;  /* 0x0000000607070212 */ /* 0x000fca00078e3cff */
[----:B------:R0:W3:Y:S04]  /*113f0*/  @P0 LDG.E.U16 R18, [R6.64] ;  /* 0x0000000a06120981 */ /* 0x0000e8000c1e1500 */
[----:B0-----:R-:W4:Y:S04]  /*11400*/  LDL R6, [R1+0x1488] ;  /* 0x0014880001067983 */ /* 0x001f280000100800 */
[----:B------:R-:W4:Y:S01]  /*11410*/  LDL R7, [R1+0x148c] ;  /* 0x00148c0001077983 */ /* 0x000f220000100800 */
[----:B------:R-:W-:Y:S02]  /*11420*/  PRMT R19, RZ, 0x7610, R19 ;  /* 0x00007610ff137816 */ /* 0x000fe40000000013 */
[----:B----4-:R-:W-:-:S04]  /*11430*/  @P0 LOP3.LUT R7, R7, R6, RZ, 0x3c, !PT ;  /* 0x0000000607070212 */ /* 0x010fc800078e3cff */
[----:B------:R-:W-:-:S04]  /*11440*/  @P0 LOP3.LUT R6, R7, R6, RZ, 0x3c, !PT ;  /* 0x0000000607060212 */ /* 0x000fc800078e3cff */
[----:B------:R-:W-:-:S05]  /*11450*/  @P0 LOP3.LUT R7, R7, R6, RZ, 0x3c, !PT ;  /* 0x0000000607070212 */ /* 0x000fca00078e3cff */
[----:B------:R0:W4:Y:S04]  /*11460*/  @P0 LDG.E.U16 R19, [R6.64] ;  /* 0x0000000a06130981 */ /* 0x000128000c1e1500 */
[----:B0-----:R-:W2:Y:S04]  /*11470*/  LDL R6, [R1+0x1480] ;  /* 0x0014800001067983 */ /* 0x001ea80000100800 */
[----:B------:R-:W2:Y:S01]  /*11480*/  LDL R7, [R1+0x1484] ;  /* 0x0014840001077983 */ /* 0x000ea20000100800 */
[----:B------:R-:W-:Y:S02]  /*11490*/  ISETP.GT.AND P1, PT, R4, 0x11, PT ;  /* 0x000000110400780c */ /* 0x000fe40003f24270 */
[----:B------:R-:W-:-:S11]  /*114a0*/  PRMT R20, RZ, 0x7610, R20 ;  /* 0x00007610ff147816 */ /* 0x000fd60000000014 */
[----:B--2---:R-:W-:-:S04]  /*114b0*/  @P1 LOP3.LUT R7, R7, R6, RZ, 0x3c, !PT ;  /* 0x0000000607071212 */ /* 0x004fc800078e3cff */
        /* <DEDUP_REMOVED lines=9> */
[----:B------:R-:W-:Y:S01]  /*11550*/  @P1 LOP3.LUT R7, R7, R6, RZ, 0x3c, !PT ;  /* 0x0000000607071212 */ /* 0x000fe200078e3cff */
[----:B------:R-:W-:Y:S04]  /*11560*/  STL [R1+0x3b3c], R20 ;  /* 0x003b3c1401007387 */ /* 0x000fe80000100800 */
        /* <DEDUP_REMOVED lines=22> */
[----:B------:R-:W-:-:S02]  /*116d0*/  ISETP.GT.AND P0, PT, R4, 0x12, PT ;  /* 0x000000120400780c */ /* 0x000fc40003f04270 */
[----:B------:R-:W-:-:S11]  /*116e0*/  PRMT R11, RZ, 0x7610, R11 ;  /* 0x00007610ff0b7816 */ /* 0x000fd6000000000b */
[----:B---3--:R-:W-:-:S04]  /*116f0*/  @P0 LOP3.LUT R7, R7, R6, RZ, 0x3c, !PT ;  /* 0x0000000607070212 */ /* 0x008fc800078e3cff */
[----:B------:R-:W-:-:S04]  /*11700*/  @P0 LOP3.LUT R6, R7, R6, RZ, 0x3c, !PT ;  /* 0x0000000607060212 */ /* 0x000fc800078e3cff */
[----:B------:R-:W-:-:S05]  /*11710*/  @P0 LOP3.LUT R7, R7, R6, RZ, 0x3c, !PT ;  /* 0x0000000607070212 */ /* 0x000fca00078e3cff */
[----:B------:R-:W3:Y:S04]  /*11720*/  @P0 LDG.E.U16 R11, [R6.64] ;  /* 0x0000000a060b0981 */ /* 0x000ee8000c1e1500 */
[----:B--2---:R-:W-:Y:S04]  /*11730*/  STL [R1+0x3b54], R23 ;  /* 0x003b541701007387 */ /* 0x004fe80000100800 */
[----:B------:R-:W-:Y:S04]  /*11740*/  STL [R1+0x3b58], R23 ;  /* 0x003b581701007387 */ /* 0x000fe80000100800 */
[----:B---3--:R0:W-:Y:S04]  /*11750*/  STL [R1+0x1134], R11 ;  /* 0x0011340b01007387 */ /* 0x0081e80000100800 */
        /* <DEDUP_REMOVED lines=172> */
[----:B------:R0:W-:Y:S04]  /*12220*/  STL [R1+0x1158], R29 ;  /* 0x0011581d01007387 */ /* 0x0001e80000100800 */
[----:B0-----:R-:W3:Y:S04]  /*12230*/  LDL R29, [R1+0x1298] ;  /* 0x00129800011d7983 */ /* 0x001ee80000100800 */
[----:B--2---:R0:W-:Y:S04]  /*12240*/  STL [R1+0x1154], R8 ;  /* 0x0011540801007387 */ /* 0x0041e80000100800 */
[----:B0-----:R-:W2:Y:S04]  /*12250*/  LDL.LU R8, [R1+0x3be8] ;  /* 0x003be80001087983 */ /* 0x001ea80000300800 */
[----:B------:R-:W2:Y:S04]  /*12260*/  LDL R6, [R1+0x1540] ;  /* 0x0015400001067983 */ /* 0x000ea80000100800 */
[----:B------:R-:W2:Y:S01]  /*12270*/  LDL R7, [R1+0x1544] ;  /* 0x0015440001077983 */ /* 0x000ea20000100800 */
[----:B------:R-:W-:-:S02]  /*12280*/  ISETP.GT.AND P1, PT, R4, 0x17, PT ;  /* 0x000000170400780c */ /* 0x000fc40003f24270 */
[----:B------:R-:W-:-:S11]  /*12290*/  PRMT R12, RZ, 0x7610, R12 ;  /* 0x00007610ff0c7816 */ /* 0x000fd6000000000c */
        /* <DEDUP_REMOVED lines=31> */
[----:B------:R-:W-:Y:S02]  /*12490*/  ISETP.GT.AND P0, PT, R4, 0x18, PT ;  /* 0x000000180400780c */ /* 0x000fe40003f04270 */
[----:B------:R-:W-:Y:S01]  /*124a0*/  PRMT R11, RZ, 0x7610, R11 ;  /* 0x00007610ff0b7816 */ /* 0x000fe2000000000b */
[----:B--2---:R0:W-:Y:S04]  /*124b0*/  STL [R1+0x113c], R15 ;  /* 0x00113c0f01007387 */ /* 0x0041e80000100800 */
[----:B0-----:R-:W2:Y:S04]  /*124c0*/  LDL.LU R15, [R1+0x3bd8] ;  /* 0x003bd800010f7983 */ /* 0x001ea80000300800 */
[----:B------:R-:W2:Y:S02]  /*124d0*/  LDL R7, [R1+0x1294] ;  /* 0x0012940001077983 */ /* 0x000ea40000100800 */
[----:B---3--:R-:W-:Y:S01]  /*124e0*/  @P0 IMAD.MOV.U32 R6, RZ, RZ, R29 ;  /* 0x000000ffff060224 */ /* 0x008fe200078e001d */
[----:B------:R-:W-:-:S02]  /*124f0*/  PRMT R10, RZ, 0x7610, R10 ;  /* 0x00007610ff0a7816 */ /* 0x000fc4000000000a */
[----:B------:R-:W-:Y:S01]  /*12500*/  PRMT R9, RZ, 0x7610, R9 ;  /* 0x00007610ff097816 */ /* 0x000fe20000000009 */
[----:B------:R-:W3:Y:S04]  /*12510*/  LDL R29, [R1+0x156c] ;  /* 0x00156c00011d7983 */ /* 0x000ee80000100800 */
[----:B--2---:R0:W2:Y:S04]  /*12520*/  @P0 LDG.E.U16 R11, [R6.64] ;  /* 0x0000000a060b0981 */ /* 0x0040a8000c1e1500 */
[----:B0-----:R-:W2:Y:S04]  /*12530*/  LDL R6, [R1+0x128c] ;  /* 0x00128c0001067983 */ /* 0x001ea80000100800 */
[----:B------:R-:W2:Y:S02]  /*12540*/  LDL R7, [R1+0x1290] ;  /* 0x0012900001077983 */ /* 0x000ea40000100800 */
[----:B--2---:R-:W-:-:S04]  /*12550*/  @P0 LOP3.LUT R7, R7, R6, RZ, 0x3c, !PT ;  /* 0x0000000607070212 */ /* 0x004fc800078e3cff */
[----:B------:R-:W-:-:S04]  /*12560*/  @P0 LOP3.LUT R6, R7, R6, RZ, 0x3c, !PT ;  /* 0x0000000607060212 */ /* 0x000fc800078e3cff */
[----:B------:R-:W-:-:S05]  /*12570*/  @P0 LOP3.LUT R7, R7, R6, RZ, 0x3c, !PT ;  /* 0x0000000607070212 */ /* 0x000fca00078e3cff */
[----:B------:R0:W2:Y:S04]  /*12580*/  @P0 LDG.E.U16 R10, [R6.64] ;  /* 0x0000000a060a0981 */ /* 0x0000a8000c1e1500 */
[----:B0-----:R-:W2:Y:S04]  /*12590*/  LDL R6, [R1+0x1284] ;  /* 0x0012840001067983 */ /* 0x001ea80000100800 */
[----:B------:R-:W2:Y:S02]  /*125a0*/  LDL R7, [R1+0x1288] ;  /* 0x0012880001077983 */ /* 0x000ea40000100800 */
        /* <DEDUP_REMOVED lines=10> */
[----:B------:R0:W2:Y:S04]  /*12650*/  @P0 LDG.E.U16 R8, [R6.64] ;  /* 0x0000000a06080981 */ /* 0x0000a8000c1e1500 */
        /* <DEDUP_REMOVED lines=8> */
[----:B0-----:R-:W4:Y:S01]  /*126e0*/  LDL R7, [R1+0x155c] ;  /* 0x00155c0001077983 */ /* 0x001f220000100800 */
[----:B------:R-:W-:Y:S01]  /*126f0*/  PRMT R13, RZ, 0x7610, R13 ;  /* 0x00007610ff0d7816 */ /* 0x000fe2000000000d */
[----:B---3--:R-:W-:Y:S02]  /*12700*/  @P1 IMAD.MOV.U32 R6, RZ, RZ, R29 ;  /* 0x000000ffff061224 */ /* 0x008fe400078e001d */
[----:B--2---:R-:W-:Y:S04]  /*12710*/  STL [R1+0x3b5c], R12 ;  /* 0x003b5c0c01007387 */ /* 0x004fe80000100800 */
[----:B------:R-:W-:Y:S01]  /*12720*/  STL [R1+0x3b60], R12 ;  /* 0x003b600c01007387 */ /* 0x000fe20000100800 */
[----:B------:R-:W-:-:S03]  /*12730*/  PRMT R14, RZ, 0x7610, R14 ;  /* 0x00007610ff0e7816 */ /* 0x000fc6000000000e */
[----:B------:R-:W2:Y:S04]  /*12740*/  LDL R29, [R1+0x1598] ;  /* 0x00159800011d7983 */ /* 0x000ea80000100800 */
[----:B----4-:R0:W3:Y:S04]  /*12750*/  @P1 LDG.E.U16 R13, [R6.64] ;  /* 0x0000000a060d1981 */ /* 0x0100e8000c1e1500 */
[----:B0-----:R-:W4:Y:S04]  /*12760*/  LDL R6, [R1+0x1570] ;  /* 0x0015700001067983 */ /* 0x001f280000100800 */
[----:B------:R-:W4:Y:S04]  /*12770*/  LDL R7, [R1+0x1578] ;  /* 0x0015780001077983 */ /* 0x000f280000100800 */
[----:B---3--:R-:W-:Y:S01]  /*12780*/  STL [R1+0x3b64], R13 ;  /* 0x003b640d01007387 */ /* 0x008fe20000100800 */
[----:B----4-:R-:W-:-:S04]  /*12790*/  @P1 LOP3.LUT R7, R7, R6, RZ, 0x3c, !PT ;  /* 0x0000000607071212 */ /* 0x010fc800078e3cff */
        /* <DEDUP_REMOVED lines=29> */
[----:B------:R-:W3:Y:S01]  /*12970*/  LDL R7, [R1+0x1590] ;  /* 0x0015900001077983 */ /* 0x000ee20000100800 */
[----:B------:R-:W-:Y:S01]  /*12980*/  @P0 IMAD.MOV.U32 R6, RZ, RZ, R29 ;  /* 0x000000ffff060224 */ /* 0x000fe200078e001d */
[----:B------:R-:W-:-:S02]  /*12990*/  PRMT R28, RZ, 0x7610, R28 ;  /* 0x00007610ff1c7816 */ /* 0x000fc4000000001c */
[----:B------:R-:W4:Y:S01]  /*129a0*/  LDL R29, [R1+0x15b4] ;  /* 0x0015b400011d7983 */ /* 0x000f220000100800 */
[----:B--2---:R-:W-:-:S06]  /*129b0*/  PRMT R5, RZ, 0x7610, R5 ;  /* 0x00007610ff057816 */ /* 0x004fcc0000000005 */
[----:B---3--:R0:W2:Y:S04]  /*129c0*/  @P0 LDG.E.U16 R5, [R6.64] ;  /* 0x0000000a06050981 */ /* 0x0080a8000c1e1500 */
[----:B0-----:R-:W3:Y:S04]  /*129d0*/  LDL R6, [R1+0x1594] ;  /* 0x0015940001067983 */ /* 0x001ee80000100800 */
[----:B------:R-:W3:Y:S04]  /*129e0*/  LDL R7, [R1+0x15a8] ;  /* 0x0015a80001077983 */ /* 0x000ee80000100800 */
[----:B--2---:R0:W-:Y:S01]  /*129f0*/  STL [R1+0x10cc], R5 ;  /* 0x0010cc0501007387 */ /* 0x0041e20000100800 */
[----:B------:R-:W-:-:S02]  /*12a00*/  ISETP.GT.AND P1, PT, R4, 0x1b, PT ;  /* 0x0000001b0400780c */ /* 0x000fc40003f24270 */
[----:B------:R-:W-:Y:S01]  /*12a10*/  PRMT R2, RZ, 0x7610, R2 ;  /* 0x00007610ff027816 */ /* 0x000fe20000000002 */
[----:B0-----:R-:W2:Y:S01]  /*12a20*/  LDL R5, [R1+0x15c8] ;  /* 0x0015c80001057983 */ /* 0x001ea20000100800 */
[----:B---3--:R-:W-:-:S04]  /*12a30*/  @P0 LOP3.LUT R7, R7, R6, RZ, 0x3c, !PT ;  /* 0x0000000607070212 */ /* 0x008fc800078e3cff */
[----:B------:R-:W-:-:S04]  /*12a40*/  @P0 LOP3.LUT R6, R7, R6, RZ, 0x3c, !PT ;  /* 0x0000000607060212 */ /* 0x000fc800078e3cff */
[----:B------:R-:W-:-:S05]  /*12a50*/  @P0 LOP3.LUT R7, R7, R6, RZ, 0x3c, !PT ;  /* 0x0000000607070212 */ /* 0x000fca00078e3cff */
[----:B------:R0:W3:Y:S04]  /*12a60*/  @P0 LDG.E.U16 R28, [R6.64] ;  /* 0x0000000a061c0981 */ /* 0x0000e8000c1e1500 */
[----:B0-----:R-:W2:Y:S04]  /*12a70*/  LDL R6, [R1+0x15a0] ;  /* 0x0015a00001067983 */ /* 0x001ea80000100800 */
[----:B------:R-:W2:Y:S02]  /*12a80*/  LDL R7, [R1+0x15a4] ;  /* 0x0015a40001077983 */ /* 0x000ea40000100800 */
[----:B--2---:R-:W-:-:S04]  /*12a90*/  @P1 LOP3.LUT R7, R7, R6, RZ, 0x3c, !PT ;  /* 0x0000000607071212 */ /* 0x004fc800078e3cff */
[----:B------:R-:W-:-:S04]  /*12aa0*/  @P1 LOP3.LUT R6, R7, R6, RZ, 0x3c, !PT ;  /* 0x0000000607061212 */ /* 0x000fc800078e3cff */
[----:B------:R-:W-:-:S05]  /*12ab0*/  @P1 LOP3.LUT R7, R7, R6, RZ, 0x3c, !PT ;  /* 0x0000000607071212 */ /* 0x000fca00078e3cff */
[----:B------:R-:W2:Y:S04]  /*12ac0*/  @P1 LDG.E.U16 R2, [R6.64] ;  /* 0x0000000a06021981 */ /* 0x000ea8000c1e1500 */
[----:B---3--:R-:W-:Y:S04]  /*12ad0*/  STL [R1+0x3b04], R28 ;  /* 0x003b041c01007387 */ /* 0x008fe80000100800 */
        /* <DEDUP_REMOVED lines=19> */
[----:B0-----:R-:W2:Y:S01]  /*12c10*/  LDL.LU R2, [R1+0x3bc4] ;  /* 0x003bc40001027983 */ /* 0x001ea20000300800 */
[----:B------:R-:W-:Y:S02]  /*12c20*/  @P1 IMAD.MOV.U32 R6, RZ, RZ, R5 ;  /* 0x000000ffff061224 */ /* 0x000fe400078e0005 */
[----:B----4-:R-:W-:Y:S01]  /*12c30*/  @P1 IMAD.MOV.U32 R7, RZ, RZ, R29 ;  /* 0x000000ffff071224 */ /* 0x010fe200078e001d */
[----:B------:R-:W3:Y:S04]  /*12c40*/  LDL R5, [R1+0x15e4] ;  /* 0x0015e40001057983 */ /* 0x000ee80000100800 */
[----:B------:R-:W4:Y:S01]  /*12c50*/  LDL R29, [R1+0x15e0] ;  /* 0x0015e000011d7983 */ /* 0x000f220000100800 */
[----:B--2---:R-:W-:-:S06]  /*12c60*/  PRMT R2, RZ, 0x7610, R2 ;  /* 0x00007610ff027816 */ /* 0x004fcc0000000002 */
        /* <DEDUP_REMOVED lines=33> */
[----:B------:R-:W-:-:S02]  /*12e80*/  ISETP.GT.AND P1, PT, R4, 0x1d, PT ;  /* 0x0000001d0400780c */ /* 0x000fc40003f24270 */
[----:B------:R-:W-:Y:S02]  /*12e90*/  PRMT R3, RZ, 0x7610, R3 ;  /* 0x00007610ff037816 */ /* 0x000fe40000000003 */
[----:B--2---:R-:W-:Y:S02]  /*12ea0*/  PRMT R2, RZ, 0x7610, R2 ;  /* 0x00007610ff027816 */ /* 0x004fe40000000002 */
[----:B---3--:R-:W-:-:S04]  /*12eb0*/  @P0 LOP3.LUT R7, R7, R6, RZ, 0x3c, !PT ;  /* 0x0000000607070212 */ /* 0x008fc800078e3cff */
[----:B------:R-:W-:-:S04]  /*12ec0*/  @P0 LOP3.LUT R6, R7, R6, RZ, 0x3c, !PT ;  /* 0x0000000607060212 */ /* 0x000fc800078e3cff */
[----:B------:R-:W-:-:S05]  /*12ed0*/  @P0 LOP3.LUT R7, R7, R6, RZ, 0x3c, !PT ;  /* 0x0000000607070212 */ /* 0x000fca00078e3cff */
[----:B------:R0:W2:Y:S02]  /*12ee0*/  @P0 LDG.E.U16 R2, [R6.64] ;  /* 0x0000000a06020981 */ /* 0x0000a4000c1e1500 */
[----:B0-----:R-:W-:Y:S02]  /*12ef0*/  @P1 IMAD.MOV.U32 R6, RZ, RZ, R5 ;  /* 0x000000ffff061224 */ /* 0x001fe400078e0005 */
[----:B----4-:R-:W-:-:S05]  /*12f00*/  @P1 IMAD.MOV.U32 R7, RZ, RZ, R29 ;  /* 0x000000ffff071224 */ /* 0x010fca00078e001d */
[----:B------:R-:W3:Y:S04]  /*12f10*/  @P1 LDG.E.U16 R3, [R6.64] ;  /* 0x0000000a06031981 */ /* 0x000ee8000c1e1500 */
[----:B--2---:R0:W-:Y:S04]  /*12f20*/  STL [R1+0x1114], R2 ;  /* 0x0011140201007387 */ /* 0x0041e80000100800 */
[----:B------:R-:W2:Y:S04]  /*12f30*/  LDL R29, [R1+0x15fc] ;  /* 0x0015fc00011d7983 */ /* 0x000ea80000100800 */
[----:B------:R-:W4:Y:S04]  /*12f40*/  LDL R5, [R1+0x1610] ;  /* 0x0016100001057983 */ /* 0x000f280000100800 */
[----:B0-----:R-:W2:Y:S04]  /*12f50*/  LDL R2, [R1+0x1604] ;  /* 0x0016040001027983 */ /* 0x001ea80000100800 */
[----:B---3--:R0:W-:Y:S04]  /*12f60*/  STL [R1+0x1110], R3 ;  /* 0x0011100301007387 */ /* 0x0081e80000100800 */
[----:B0-----:R-:W3:Y:S04]  /*12f70*/  LDL.LU R3, [R1+0x3bb0] ;  /* 0x003bb00001037983 */ /* 0x001ee80000300800 */
[----:B------:R-:W2:Y:S04]  /*12f80*/  LDL R6, [R1+0x15dc] ;  /* 0x0015dc0001067983 */ /* 0x000ea80000100800 */
[----:B------:R-:W2:Y:S01]  /*12f90*/  LDL R7, [R1+0x15ec] ;  /* 0x0015ec0001077983 */ /* 0x000ea20000100800 */
[----:B---3--:R-:W-:-:S02]  /*12fa0*/  PRMT R3, RZ, 0x7610, R3 ;  /* 0x00007610ff037816 */ /* 0x008fc40000000003 */
        /* <DEDUP_REMOVED lines=25> */
[----:B------:R-:W3:Y:S02]  /*13140*/  LDL R7, [R1+0x1600] ;  /* 0x0016000001077983 */ /* 0x000ee40000100800 */
[----:B------:R-:W-:Y:S01]  /*13150*/  @P0 IMAD.MOV.U32 R6, RZ, RZ, R2 ;  /* 0x000000ffff060224 */ /* 0x000fe200078e0002 */
[----:B------:R-:W-:Y:S01]  /*13160*/  PRMT R0, RZ, 0x7610, R0 ;  /* 0x00007610ff007816 */ /* 0x000fe20000000000 */
[----:B------:R-:W4:Y:S01]  /*13170*/  LDL R2, [R1+0x1624] ;  /* 0x0016240001027983 */ /* 0x000f220000100800 */
[----:B--2---:R-:W-:-:S06]  /*13180*/  PRMT R3, RZ, 0x7610, R3 ;  /* 0x00007610ff037816 */ /* 0x004fcc0000000003 */
[----:B---3--:R4:W2:Y:S02]  /*13190*/  @P0 LDG.E.U16 R3, [R6.64] ;  /* 0x0000000a06030981 */ /* 0x0088a4000c1e1500 */
[----:B----4-:R-:W-:Y:S02]  /*131a0*/  @P0 IMAD.MOV.U32 R6, RZ, RZ, R5 ;  /* 0x000000ffff060224 */ /* 0x010fe400078e0005 */
[----:B------:R-:W-:-:S05]  /*131b0*/  @P0 IMAD.MOV.U32 R7, RZ, RZ, R29 ;  /* 0x000000ffff070224 */ /* 0x000fca00078e001d */
[----:B------:R0:W3:Y:S04]  /*131c0*/  @P0 LDG.E.U16 R0, [R6.64] ;  /* 0x0000000a06000981 */ /* 0x0000e8000c1e1500 */
[----:B--2---:R1:W-:Y:S04]  /*131d0*/  STL [R1+0x1100], R3 ;  /* 0x0011000301007387 */ /* 0x0043e80000100800 */
[----:B-1----:R-:W2:Y:S04]  /*131e0*/  LDL.LU R3, [R1+0x3ba0] ;  /* 0x003ba00001037983 */ /* 0x002ea80000300800 */
[----:B0-----:R-:W4:Y:S04]  /*131f0*/  LDL R6, [R1+0x160c] ;  /* 0x00160c0001067983 */ /* 0x001f280000100800 */
[----:B------:R-:W4:Y:S04]  /*13200*/  LDL R7, [R1+0x1618] ;  /* 0x0016180001077983 */ /* 0x000f280000100800 */
[----:B------:R-:W3:Y:S04]  /*13210*/  LDL R29, [R1+0x162c] ;  /* 0x00162c00011d7983 */ /* 0x000ee80000100800 */
[----:B------:R-:W3:Y:S01]  /*13220*/  LDL R5, [R1+0x163c] ;  /* 0x00163c0001057983 */ /* 0x000ee20000100800 */
[----:B--2---:R-:W-:-:S02]  /*13230*/  PRMT R3, RZ, 0x7610, R3 ;  /* 0x00007610ff037816 */ /* 0x004fc40000000003 */
[----:B----4-:R-:W-:-:S04]  /*13240*/  @P0 LOP3.LUT R7, R7, R6, RZ, 0x3c, !PT ;  /* 0x0000000607070212 */ /* 0x010fc800078e3cff */
        /* <DEDUP_REMOVED lines=8> */
[----:B------:R-:W-:-:S02]  /*132d0*/  PRMT R25, RZ, 0x7610, R25 ;  /* 0x00007610ff197816 */ /* 0x000fc40000000019 */
[----:B------:R-:W-:Y:S02]  /*132e0*/  ISETP.GT.AND P1, PT, R4, 0x1f, PT ;  /* 0x0000001f0400780c */ /* 0x000fe40003f24270 */
[----:B---3--:R-:W-:-:S04]  /*132f0*/  @P0 LOP3.LUT R7, R7, R6, RZ, 0x3c, !PT ;  /* 0x0000000607070212 */ /* 0x008fc800078e3cff */
[----:B------:R-:W-:-:S04]  /*13300*/  @P0 LOP3.LUT R6, R7, R6, RZ, 0x3c, !PT ;  /* 0x0000000607060212 */ /* 0x000fc800078e3cff */
[----:B------:R-:W-:-:S05]  /*13310*/  @P0 LOP3.LUT R7, R7, R6, RZ, 0x3c, !PT ;  /* 0x0000000607070212 */ /* 0x000fca00078e3cff */
[----:B------:R0:W3:Y:S04]  /*13320*/  @P0 LDG.E.U16 R25, [R6.64] ;  /* 0x0000000a06190981 */ /* 0x0000e8000c1e1500 */
[----:B0-----:R-:W4:Y:S01]  /*13330*/  LDL R7, [R1+0x1620] ;  /* 0x0016200001077983 */ /* 0x001f220000100800 */
[----:B--2---:R-:W-:Y:S01]  /*13340*/  PRMT R3, RZ, 0x7610, R3 ;  /* 0x00007610ff037816 */ /* 0x004fe20000000003 */
[----:B------:R-:W-:-:S05]  /*13350*/  @P1 IMAD.MOV.U32 R6, RZ, RZ, R2 ;  /* 0x000000ffff061224 */ /* 0x000fca00078e0002 */
[----:B----4-:R-:W2:Y:S04]  /*13360*/  @P1 LDG.E.U16 R3, [R6.64] ;  /* 0x0000000a06031981 */ /* 0x010ea8000c1e1500 */
[----:B---3--:R0:W-:Y:S04]  /*13370*/  STL [R1+0xc8], R25 ;  /* 0x0000c81901007387 */ /* 0x0081e80000100800 */
[----:B0-----:R-:W3:Y:S04]  /*13380*/  LDL R25, [R1+0x1824] ;  /* 0x0018240001197983 */ /* 0x001ee80000100800 */
[----:B--2---:R0:W-:Y:S04]  /*13390*/  STL [R1+0xc4], R3 ;  /* 0x0000c40301007387 */ /* 0x0041e80000100800 */
[----:B0-----:R-:W2:Y:S04]  /*133a0*/  LDL.LU R3, [R1+0x3b98] ;  /* 0x003b980001037983 */ /* 0x001ea80000300800 */
[----:B------:R-:W4:Y:S01]  /*133b0*/  LDL R7, [R1+0x161c] ;  /* 0x00161c0001077983 */ /* 0x000f220000100800 */
[----:B------:R-:W-:-:S03]  /*133c0*/  @P1 IMAD.MOV.U32 R6, RZ, RZ, R29 ;  /* 0x000000ffff061224 */ /* 0x000fc600078e001d */
[----:B------:R-:W0:Y:S04]  /*133d0*/  S2R R2, SR_TID.X ;  /* 0x0000000000027919 */ /* 0x000e280000002100 */
[----:B------:R-:W3:Y:S01]  /*133e0*/  LDL R29, [R1+0x1658] ;  /* 0x00165800011d7983 */ /* 0x000ee20000100800 */
[----:B--2---:R-:W-:-:S06]  /*133f0*/  PRMT R3, RZ, 0x7610, R3 ;  /* 0x00007610ff037816 */ /* 0x004fcc0000000003 */
[----:B----4-:R-:W2:Y:S01]  /*13400*/  @P1 LDG.E.U16 R3, [R6.64] ;  /* 0x0000000a06031981 */ /* 0x010ea2000c1e1500 */
[----:B0-----:R-:W-:-:S04]  /*13410*/  LOP3.LUT R2, R2, 0x1f, RZ, 0xc0, !PT ;  /* 0x0000001f02027812 */ /* 0x001fc800078ec0ff */
[----:B------:R-:W-:Y:S01]  /*13420*/  ISETP.GE.AND P0, PT, R2, R4, PT ;  /* 0x000000040200720c */ /* 0x000fe20003f06270 */
[----:B--2---:R0:W-:Y:S04]  /*13430*/  STL [R1+0xc0], R3 ;  /* 0x0000c00301007387 */ /* 0x0041e80000100800 */
[----:B0-----:R-:W2:Y:S04]  /*13440*/  LDL.LU R3, [R1+0x3b94] ;  /* 0x003b940001037983 */ /* 0x001ea80000300800 */
[----:B------:R-:W4:Y:S04]  /*13450*/  LDL.LU R2, [R1+0x3b90] ;  /* 0x003b900001027983 */ /* 0x000f280000300800 */
[----:B------:R-:W2:Y:S02]  /*13460*/  LDL R4, [R1+0x1630] ;  /* 0x0016300001047983 */ /* 0x000ea40000100800 */
[----:B--2---:R-:W-:-:S04]  /*13470*/  @P1 LOP3.LUT R5, R5, R4, RZ, 0x3c, !PT ;  /* 0x0000000405051212 */ /* 0x004fc800078e3cff */
[C---:B------:R-:W-:Y:S02]  /*13480*/  @P1 LOP3.LUT R4, R5.reuse, R4, RZ, 0x3c, !PT ;  /* 0x0000000405041212 */ /* 0x040fe400078e3cff */
[----:B----4-:R-:W-:Y:S02]  /*13490*/  PRMT R2, RZ, 0x7610, R2 ;  /* 0x00007610ff027816 */ /* 0x010fe40000000002 */
        /* <DEDUP_REMOVED lines=10> */
[----:B------:R3:W4:Y:S01]  /*13540*/  @P1 LDG.E.U16 R26, [R4.64] ;  /* 0x0000000a041a1981 */ /* 0x000722000c1e1500 */
[----:B--2---:R-:W-:Y:S01]  /*13550*/  PRMT R2, RZ, 0x7610, R2 ;  /* 0x00007610ff027816 */ /* 0x004fe20000000002 */
[----:B---3--:R-:W-:Y:S02]  /*13560*/  @!P0 IMAD.MOV.U32 R4, RZ, RZ, R25 ;  /* 0x000000ffff048224 */ /* 0x008fe400078e0019 */
[----:B------:R-:W-:Y:S01]  /*13570*/  @!P0 IMAD.MOV.U32 R5, RZ, RZ, R3 ;  /* 0x000000ffff058224 */ /* 0x000fe200078e0003 */
[----:B------:R-:W-:Y:S06]  /*13580*/  BAR.SYNC.DEFER_BLOCKING 0x0 ;  /* 0x0000000000007b1d */ /* 0x000fec0000010000 */
[----:B------:R-:W2:Y:S04]  /*13590*/  @!P0 LDG.E.U16 R2, [R4.64] ;  /* 0x0000000a04028981 */ /* 0x000ea8000c1e1500 */
[----:B----4-:R0:W-:Y:S04]  /*135a0*/  STL [R1+0xb8], R26 ;  /* 0x0000b81a01007387 */ /* 0x0101e80000100800 */
[----:B0-----:R-:W3:Y:S04]  /*135b0*/  LDL.LU R26, [R1+0x20] ;  /* 0x00002000011a7983 */ /* 0x001ee80000300800 */
[----:B------:R-:W4:Y:S04]  /*135c0*/  LDL.LU R25, [R1+0x24] ;  /* 0x0000240001197983 */ /* 0x000f280000300800 */
[----:B------:R-:W-:Y:S04]  /*135d0*/  STL [R1+0x186c], R3 ;  /* 0x00186c0301007387 */ /* 0x000fe80000100800 */
[----:B--2---:R0:W-:Y:S04]  /*135e0*/  STL [R1+0xb4], R2 ;  /* 0x0000b40201007387 */ /* 0x0041e80000100800 */
[----:B0-----:R-:W2:Y:S04]  /*135f0*/  LDL.LU R2, [R1+0x3b88] ;  /* 0x003b880001027983 */ /* 0x001ea80000300800 */
[----:B------:R-:W3:Y:S01]  /*13600*/  LDL R5, [R1+0x1634] ;  /* 0x0016340001057983 */ /* 0x000ee20000100800 */
[----:B------:R-:W-:-:S03]  /*13610*/  @!P0 IMAD.MOV.U32 R4, RZ, RZ, R29 ;  /* 0x000000ffff048224 */ /* 0x000fc600078e001d */
[----:B------:R-:W4:Y:S01]  /*13620*/  LDL.LU R29, [R1+0x28] ;  /* 0x00002800011d7983 */ /* 0x000f220000300800 */
[----:B--2---:R-:W-:-:S06]  /*13630*/  PRMT R2, RZ, 0x7610, R2 ;  /* 0x00007610ff027816 */ /* 0x004fcc0000000002 */
[----:B---3--:R-:W2:Y:S04]  /*13640*/  @!P0 LDG.E.U16 R2, [R4.64] ;  /* 0x0000000a04028981 */ /* 0x008ea8000c1e1500 */
[----:B--2---:R0:W-:Y:S04]  /*13650*/  STL [R1+0xb0], R2 ;  /* 0x0000b00201007387 */ /* 0x0041e80000100800 */
[----:B0-----:R-:W2:Y:S04]  /*13660*/  LDL.LU R2, [R1+0x3b84] ;  /* 0x003b840001027983 */ /* 0x001ea80000300800 */
[----:B------:R-:W3:Y:S04]  /*13670*/  LDL R4, [R1+0x1650] ;  /* 0x0016500001047983 */ /* 0x000ee80000100800 */
[----:B------:R-:W3:Y:S01]  /*13680*/  LDL R5, [R1+0x1738] ;  /* 0x0017380001057983 */ /* 0x000ee20000100800 */
[----:B------:R-:W-:-:S02]  /*13690*/  PRMT R24, RZ, 0x7610, R24 ;  /* 0x00007610ff187816 */ /* 0x000fc40000000018 */
[----:B---3--:R-:W-:-:S04]  /*136a0*/  @!P0 LOP3.LUT R5, R5, R4, RZ, 0x3c, !PT ;  /* 0x0000000405058212 */ /* 0x008fc800078e3cff */
[----:B------:R-:W-:-:S04]  /*136b0*/  @!P0 LOP3.LUT R4, R5, R4, RZ, 0x3c, !PT ;  /* 0x0000000405048212 */ /* 0x000fc800078e3cff */
[----:B------:R-:W-:-:S05]  /*136c0*/  @!P0 LOP3.LUT R5, R5, R4, RZ, 0x3c, !PT ;  /* 0x0000000405058212 */ /* 0x000fca00078e3cff */
[----:B------:R0:W3:Y:S04]  /*136d0*/  @!P0 LDG.E.U16 R24, [R4.64] ;  /* 0x0000000a04188981 */ /* 0x0000e8000c1e1500 */
[----:B0-----:R-:W3:Y:S04]  /*136e0*/  LDL R4, [R1+0x1648] ;  /* 0x0016480001047983 */ /* 0x001ee80000100800 */
[----:B------:R-:W3:Y:S01]  /*136f0*/  LDL R5, [R1+0x1730] ;  /* 0x0017300001057983 */ /* 0x000ee20000100800 */
[----:B--2---:R-:W-:Y:S02]  /*13700*/  PRMT R2, RZ, 0x7610, R2 ;  /* 0x00007610ff027816 */ /* 0x004fe40000000002 */
[----:B---3--:R-:W-:-:S04]  /*13710*/  @!P0 LOP3.LUT R5, R5, R4, RZ, 0x3c, !PT ;  /* 0x0000000405058212 */ /* 0x008fc800078e3cff */
[----:B------:R-:W-:-:S04]  /*13720*/  @!P0 LOP3.LUT R4, R5, R4, RZ, 0x3c, !PT ;  /* 0x0000000405048212 */ /* 0x000fc800078e3cff */
[----:B------:R-:W-:-:S05]  /*13730*/  @!P0 LOP3.LUT R5, R5, R4, RZ, 0x3c, !PT ;  /* 0x0000000405058212 */ /* 0x000fca00078e3cff */
[----:B------:R-:W2:Y:S04]  /*13740*/  @!P0 LDG.E.U16 R2, [R4.64] ;  /* 0x0000000a04028981 */ /* 0x000ea8000c1e1500 */
[----:B------:R0:W-:Y:S04]  /*13750*/  STL [R1+0xac], R24 ;  /* 0x0000ac1801007387 */ /* 0x0001e80000100800 */
[----:B0-----:R-:W3:Y:S04]  /*13760*/  LDL.LU R24, [R1+0x2c] ;  /* 0x00002c0001187983 */ /* 0x001ee80000300800 */
[----:B--2---:R0:W-:Y:S04]  /*13770*/  STL [R1+0xa8], R2 ;  /* 0x0000a80201007387 */ /* 0x0041e80000100800 */
[----:B0-----:R-:W2:Y:S04]  /*13780*/  LDL.LU R2, [R1+0x3b80] ;  /* 0x003b800001027983 */ /* 0x001ea80000300800 */
[----:B------:R-:W3:Y:S04]  /*13790*/  LDL R4, [R1+0x1724] ;  /* 0x0017240001047983 */ /* 0x000ee80000100800 */
[----:B------:R-:W3:Y:S01]  /*137a0*/  LDL R5, [R1+0x1728] ;  /* 0x0017280001057983 */ /* 0x000ee20000100800 */
[----:B--2---:R-:W-:-:S02]  /*137b0*/  PRMT R2, RZ, 0x7610, R2 ;  /* 0x00007610ff027816 */ /* 0x004fc40000000002 */
[----:B---3--:R-:W-:-:S04]  /*137c0*/  @!P0 LOP3.LUT R5, R5, R4, RZ, 0x3c, !PT ;  /* 0x0000000405058212 */ /* 0x008fc800078e3cff */
[----:B------:R-:W-:-:S04]  /*137d0*/  @!P0 LOP3.LUT R4, R5, R4, RZ, 0x3c, !PT ;  /* 0x0000000405048212 */ /* 0x000fc800078e3cff */
[----:B------:R-:W-:-:S05]  /*137e0*/  @!P0 LOP3.LUT R5, R5, R4, RZ, 0x3c, !PT ;  /* 0x0000000405058212 */ /* 0x000fca00078e3cff */
[----:B------:R-:W2:Y:S04]  /*137f0*/  @!P0 LDG.E.U16 R2, [R4.64] ;  /* 0x0000000a04028981 */ /* 0x000ea8000c1e1500 */
        /* <DEDUP_REMOVED lines=28> */
[----:B------:R-:W2:Y:S04]  /*139c0*/  LDL R4, [R1+0x16e4] ;  /* 0x0016e40001047983 */ /* 0x000ea80000100800 */
[----:B------:R-:W2:Y:S04]  /*139d0*/  LDL R5, [R1+0x16e8] ;  /* 0x0016e80001057983 */ /* 0x000ea80000100800 */
[----:B0-----:R-:W0:Y:S02]  /*139e0*/  S2R R2, SR_TID.X ;  /* 0x0000000000027919 */ /* 0x001e240000002100 */
[----:B0-----:R-:W-:-:S05]  /*139f0*/  LOP3.LUT R2, R2, 0x7f, RZ, 0xc0, !PT ;  /* 0x0000007f02027812 */ /* 0x001fca00078ec0ff */
[----:B------:R-:W-:-:S05]  /*13a00*/  IMAD.SHL.U32 R2, R2, 0x2, RZ ;  /* 0x0000000202027824 */ /* 0x000fca00078e00ff */
[----:B------:R0:W-:Y:S02]  /*13a10*/  STS.U16 [R2], R26 ;  /* 0x0000001a02007388 */ /* 0x0001e40000000400 */
[----:B0-----:R-:W-:Y:S02]  /*13a20*/  PRMT R2, RZ, 0x7610, R2 ;  /* 0x00007610ff027816 */ /* 0x001fe40000000002 */
[----:B------:R-:W3:Y:S01]  /*13a30*/  LDL.LU R26, [R1+0x3b70] ;  /* 0x003b7000011a7983 */ /* 0x000ee20000300800 */
[----:B--2---:R-:W-:-:S04]  /*13a40*/  @!P0 LOP3.LUT R5, R5, R4, RZ, 0x3c, !PT ;  /* 0x0000000405058212 */ /* 0x004fc800078e3cff */
[----:B------:R-:W-:-:S04]  /*13a50*/  @!P0 LOP3.LUT R4, R5, R4, RZ, 0x3c, !PT ;  /* 0x0000000405048212 */ /* 0x000fc800078e3cff */
[----:B------:R-:W-:-:S05]  /*13a60*/  @!P0 LOP3.LUT R5, R5, R4, RZ, 0x3c, !PT ;  /* 0x0000000405058212 */ /* 0x000fca00078e3cff */
[----:B------:R-:W2:Y:S04]  /*13a70*/  @!P0 LDG.E.U16 R2, [R4.64] ;  /* 0x0000000a04028981 */ /* 0x000ea8000c1e1500 */
[----:B--2---:R0:W-:Y:S04]  /*13a80*/  STL [R1+0x94], R2 ;  /* 0x0000940201007387 */ /* 0x0041e80000100800 */
[----:B------:R-:W2:Y:S04]  /*13a90*/  LDL R4, [R1+0x16d4] ;  /* 0x0016d40001047983 */ /* 0x000ea80000100800 */
[----:B------:R-:W2:Y:S04]  /*13aa0*/  LDL R5, [R1+0x16d8] ;  /* 0x0016d80001057983 */ /* 0x000ea80000100800 */
[----:B0-----:R-:W0:Y:S01]  /*13ab0*/  S2R R2, SR_TID.X ;  /* 0x0000000000027919 */ /* 0x001e220000002100 */
[----:B------:R-:W-:-:S02]  /*13ac0*/  PRMT R28, RZ, 0x7610, R28 ;  /* 0x00007610ff1c7816 */ /* 0x000fc4000000001c */
[----:B0-----:R-:W-:-:S05]  /*13ad0*/  LOP3.LUT R2, R2, 0x7f, RZ, 0xc0, !PT ;  /* 0x0000007f02027812 */ /* 0x001fca00078ec0ff */
[----:B------:R-:W-:-:S05]  /*13ae0*/  IMAD.SHL.U32 R2, R2, 0x2, RZ ;  /* 0x0000000202027824 */ /* 0x000fca00078e00ff */
[----:B----4-:R0:W-:Y:S04]  /*13af0*/  STS.U16 [R2+0x100], R25 ;  /* 0x0001001902007388 */ /* 0x0101e80000000400 */
[----:B0-----:R-:W4:Y:S01]  /*13b00*/  LDL.LU R25, [R1+0x3b6c] ;  /* 0x003b6c0001197983 */ /* 0x001f220000300800 */
[----:B--2---:R-:W-:-:S04]  /*13b10*/  @!P0 LOP3.LUT R5, R5, R4, RZ, 0x3c, !PT ;  /* 0x0000000405058212 */ /* 0x004fc800078e3cff */
[----:B------:R-:W-:-:S04]  /*13b20*/  @!P0 LOP3.LUT R4, R5, R4, RZ, 0x3c, !PT ;  /* 0x0000000405048212 */ /* 0x000fc800078e3cff */
[----:B------:R-:W-:-:S05]  /*13b30*/  @!P0 LOP3.LUT R5, R5, R4, RZ, 0x3c, !PT ;  /* 0x0000000405058212 */ /* 0x000fca00078e3cff */
[----:B------:R0:W2:Y:S04]  /*13b40*/  @!P0 LDG.E.U16 R28, [R4.64] ;  /* 0x0000000a041c8981 */ /* 0x0000a8000c1e1500 */
[----:B0-----:R-:W2:Y:S04]  /*13b50*/  LDL R4, [R1+0x16c4] ;  /* 0x0016c40001047983 */ /* 0x001ea80000100800 */
[----:B------:R-:W2:Y:S04]  /*13b60*/  LDL R5, [R1+0x16c8] ;  /* 0x0016c80001057983 */ /* 0x000ea80000100800 */
[----:B------:R0:W-:Y:S02]  /*13b70*/  STS.U16 [R2+0x200], R29 ;  /* 0x0002001d02007388 */ /* 0x0001e40000000400 */
[----:B0-----:R-:W-:-:S02]  /*13b80*/  PRMT R2, RZ, 0x7610, R2 ;  /* 0x00007610ff027816 */ /* 0x001fc40000000002 */
[----:B------:R-:W3:Y:S01]  /*13b90*/  LDL R29, [R1+0x168c] ;  /* 0x00168c00011d7983 */ /* 0x000ee20000100800 */
[----:B--2---:R-:W-:-:S04]  /*13ba0*/  @!P0 LOP3.LUT R5, R5, R4, RZ, 0x3c, !PT ;  /* 0x0000000405058212 */ /* 0x004fc800078e3cff */
[----:B------:R-:W-:-:S04]  /*13bb0*/  @!P0 LOP3.LUT R4, R5, R4, RZ, 0x3c, !PT ;  /* 0x0000000405048212 */ /* 0x000fc800078e3cff */
[----:B------:R-:W-:-:S05]  /*13bc0*/  @!P0 LOP3.LUT R5, R5, R4, RZ, 0x3c, !PT ;  /* 0x0000000405058212 */ /* 0x000fca00078e3cff */
[----:B------:R-:W2:Y:S04]  /*13bd0*/  @!P0 LDG.E.U16 R2, [R4.64] ;  /* 0x0000000a04028981 */ /* 0x000ea8000c1e1500 */
[----:B------:R0:W-:Y:S04]  /*13be0*/  STL [R1+0x90], R28 ;  /* 0x0000901c01007387 */ /* 0x0001e80000100800 */
[----:B0-----:R-:W3:Y:S04]  /*13bf0*/  LDL R28, [R1+0x1770] ;  /* 0x00177000011c7983 */ /* 0x001ee80000100800 */
[----:B--2---:R0:W-:Y:S04]  /*13c00*/  STL [R1+0x8c], R2 ;  /* 0x00008c0201007387 */ /* 0x0041e80000100800 */
[----:B------:R-:W2:Y:S04]  /*13c10*/  LDL R4, [R1+0x16b4] ;  /* 0x0016b40001047983 */ /* 0x000ea80000100800 */
[----:B------:R-:W2:Y:S04]  /*13c20*/  LDL R5, [R1+0x16b8] ;  /* 0x0016b80001057983 */ /* 0x000ea80000100800 */
[----:B0-----:R-:W0:Y:S02]  /*13c30*/  S2R R2, SR_TID.X ;  /* 0x0000000000027919 */ /* 0x001e240000002100 */
[----:B0-----:R-:W-:-:S05]  /*13c40*/  LOP3.LUT R2, R2, 0x7f, RZ, 0xc0, !PT ;  /* 0x0000007f02027812 */ /* 0x001fca00078ec0ff */
[----:B------:R-:W-:-:S05]  /*13c50*/  IMAD.SHL.U32 R2, R2, 0x2, RZ ;  /* 0x0000000202027824 */ /* 0x000fca00078e00ff */
[----:B------:R0:W-:Y:S02]  /*13c60*/  STS.U16 [R2+0x300], R24 ;  /* 0x0003001802007388 */ /* 0x0001e40000000400 */
        /* <DEDUP_REMOVED lines=12> */
[----:B---3--:R0:W-:Y:S02]  /*13d30*/  STS.U16 [R2+0x2000], R24 ;  /* 0x0020001802007388 */ /* 0x0081e40000000400 */
[----:B0-----:R-:W-:Y:S02]  /*13d40*/  PRMT R2, RZ, 0x7610, R2 ;  /* 0x00007610ff027816 */ /* 0x001fe40000000002 */
        /* <DEDUP_REMOVED lines=10> */
[----:B----4-:R0:W-:Y:S02]  /*13df0*/  STS.U16 [R2+0x2100], R25 ;  /* 0x0021001902007388 */ /* 0x0101e40000000400 */
[----:B0-----:R-:W-:Y:S02]  /*13e00*/  PRMT R2, RZ, 0x7610, R2 ;  /* 0x00007610ff027816 */ /* 0x001fe40000000002 */
[----:B--2---:R-:W-:-:S04]  /*13e10*/  @!P0 LOP3.LUT R5, R5, R4, RZ, 0x3c, !PT ;  /* 0x0000000405058212 */ /* 0x004fc800078e3cff */
[----:B------:R-:W-:-:S04]  /*13e20*/  @!P0 LOP3.LUT R4, R5, R4, RZ, 0x3c, !PT ;  /* 0x0000000405048212 */ /* 0x000fc800078e3cff */
[----:B------:R-:W-:-:S05]  /*13e30*/  @!P0 LOP3.LUT R5, R5, R4, RZ, 0x3c, !PT ;  /* 0x0000000405058212 */ /* 0x000fca00078e3cff */
[----:B------:R0:W2:Y:S02]  /*13e40*/  @!P0 LDG.E.U16 R2, [R4.64] ;  /* 0x0000000a04028981 */ /* 0x0000a4000c1e1500 */
[----:B0-----:R-:W-:Y:S02]  /*13e50*/  @!P0 IMAD.MOV.U32 R4, RZ, RZ, R28 ;  /* 0x000000ffff048224 */ /* 0x001fe400078e001c */
[----:B------:R-:W-:Y:S01]  /*13e60*/  @!P0 IMAD.MOV.U32 R5, RZ, RZ, R29 ;  /* 0x000000ffff058224 */ /* 0x000fe200078e001d */
[----:B--2---:R0:W-:Y:S04]  /*13e70*/  STL [R1+0x80], R2 ;  /* 0x0000800201007387 */ /* 0x0041e80000100800 */
[----:B------:R-:W2:Y:S04]  /*13e80*/  LDL R29, [R1+0x174c] ;  /* 0x00174c00011d7983 */ /* 0x000ea80000100800 */
[----:B------:R-:W3:Y:S04]  /*13e90*/  LDL R28, [R1+0x17a8] ;  /* 0x0017a800011c7983 */ /* 0x000ee80000100800 */
[----:B0-----:R-:W0:Y:S02]  /*13ea0*/  S2R R2, SR_TID.X ;  /* 0x0000000000027919 */ /* 0x001e240000002100 */
[----:B0-----:R-:W-:-:S05]  /*13eb0*/  LOP3.LUT R2, R2, 0x7f, RZ, 0xc0, !PT ;  /* 0x0000007f02027812 */ /* 0x001fca00078ec0ff */
[----:B------:R-:W-:-:S05]  /*13ec0*/  IMAD.SHL.U32 R2, R2, 0x2, RZ ;  /* 0x0000000202027824 */ /* 0x000fca00078e00ff */
[----:B------:R0:W-:Y:S02]  /*13ed0*/  STS.U16 [R2+0x2200], R26 ;  /* 0x0022001a02007388 */ /* 0x0001e40000000400 */
[----:B0-----:R-:W-:-:S06]  /*13ee0*/  PRMT R2, RZ, 0x7610, R2 ;  /* 0x00007610ff027816 */ /* 0x001fcc0000000002 */
[----:B------:R-:W4:Y:S04]  /*13ef0*/  @!P0 LDG.E.U16 R2, [R4.64] ;  /* 0x0000000a04028981 */ /* 0x000f28000c1e1500 */
[----:B----4-:R0:W-:Y:S04]  /*13f00*/  STL [R1+0x7c], R2 ;  /* 0x00007c0201007387 */ /* 0x0101e80000100800 */
[----:B------:R-:W4:Y:S04]  /*13f10*/  LDL R4, [R1+0x1684] ;  /* 0x0016840001047983 */ /* 0x000f280000100800 */
[----:B------:R-:W4:Y:S01]  /*13f20*/  LDL R5, [R1+0x1768] ;  /* 0x0017680001057983 */ /* 0x000f220000100800 */
[----:B------:R-:W-:-:S03]  /*13f30*/  PRMT R23, RZ, 0x7610, R23 ;  /* 0x00007610ff177816 */ /* 0x000fc60000000017 */
[----:B0-----:R-:W0:Y:S01]  /*13f40*/  S2R R2, SR_TID.X ;  /* 0x0000000000027919 */ /* 0x001e220000002100 */
[----:B----4-:R-:W-:-:S04]  /*13f50*/  @!P0 LOP3.LUT R5, R5, R4, RZ, 0x3c, !PT ;  /* 0x0000000405058212 */ /* 0x010fc800078e3cff */
[----:B------:R-:W-:-:S04]  /*13f60*/  @!P0 LOP3.LUT R4, R5, R4, RZ, 0x3c, !PT ;  /* 0x0000000405048212 */ /* 0x000fc800078e3cff */
[----:B------:R-:W-:-:S05]  /*13f70*/  @!P0 LOP3.LUT R5, R5, R4, RZ, 0x3c, !PT ;  /* 0x0000000405058212 */ /* 0x000fca00078e3cff */
[----:B------:R1:W4:Y:S04]  /*13f80*/  @!P0 LDG.E.U16 R23, [R4.64] ;  /* 0x0000000a04178981 */ /* 0x000328000c1e1500 */
[----:B-1----:R-:W2:Y:S04]  /*13f90*/  LDL R4, [R1+0x167c] ;  /* 0x00167c0001047983 */ /* 0x002ea80000100800 */
[----:B------:R-:W2:Y:S01]  /*13fa0*/  LDL R5, [R1+0x1760] ;  /* 0x0017600001057983 */ /* 0x000ea20000100800 */
[----:B0-----:R-:W-:-:S05]  /*13fb0*/  LOP3.LUT R2, R2, 0x7f, RZ, 0xc0, !PT ;  /* 0x0000007f02027812 */ /* 0x001fca00078ec0ff */
[----:B------:R-:W-:-:S05]  /*13fc0*/  IMAD.SHL.U32 R2, R2, 0x2, RZ ;  /* 0x0000000202027824 */ /* 0x000fca00078e00ff */
[----:B------:R-:W-:Y:S04]  /*13fd0*/  STS.U16 [R2+0x2300], R27 ;  /* 0x0023001b02007388 */ /* 0x000fe80000000400 */
[----:B------:R0:W-:Y:S02]  /*13fe0*/  STS.U16 [R2+0x4000], R16 ;  /* 0x0040001002007388 */ /* 0x0001e40000000400 */
[----:B0-----:R-:W-:Y:S02]  /*13ff0*/  PRMT R2, RZ, 0x7610, R2 ;  /* 0x00007610ff027816 */ /* 0x001fe40000000002 */
[----:B--2---:R-:W-:-:S04]  /*14000*/  @!P0 LOP3.LUT R5, R5, R4, RZ, 0x3c, !PT ;  /* 0x0000000405058212 */ /* 0x004fc800078e3cff */
[----:B------:R-:W-:-:S04]  /*14010*/  @!P0 LOP3.LUT R4, R5, R4, RZ, 0x3c, !PT ;  /* 0x0000000405048212 */ /* 0x000fc800078e3cff */
[----:B------:R-:W-:-:S05]  /*14020*/  @!P0 LOP3.LUT R5, R5, R4, RZ, 0x3c, !PT ;  /* 0x0000000405058212 */ /* 0x000fca00078e3cff */
[----:B------:R-:W2:Y:S04]  /*14030*/  @!P0 LDG.E.U16 R2, [R4.64] ;  /* 0x0000000a04028981 */ /* 0x000ea8000c1e1500 */
[----:B----4-:R0:W-:Y:S04]  /*14040*/  STL [R1+0x78], R23 ;  /* 0x0000781701007387 */ /* 0x0101e80000100800 */
[----:B0-----:R-:W4:Y:S04]  /*14050*/  LDL R23, [R1+0x17a0] ;  /* 0x0017a00001177983 */ /* 0x001f280000100800 */
        /* <DEDUP_REMOVED lines=8> */
[----:B--2---:R-:W-:-:S04]  /*140e0*/  @!P0 LOP3.LUT R5, R5, R4, RZ, 0x3c, !PT ;  /* 0x0000000405058212 */ /* 0x004fc800078e3cff */
[----:B------:R-:W-:-:S04]  /*140f0*/  @!P0 LOP3.LUT R4, R5, R4, RZ, 0x3c, !PT ;  /* 0x0000000405048212 */ /* 0x000fc800078e3cff */
[----:B------:R-:W-:-:S05]  /*14100*/  @!P0 LOP3.LUT R5, R5, R4, RZ, 0x3c, !PT ;  /* 0x0000000405058212 */ /* 0x000fca00078e3cff */
[----:B------:R3:W2:Y:S01]  /*14110*/  @!P0 LDG.E.U16 R2, [R4.64] ;  /* 0x0000000a04028981 */ /* 0x0006a2000c1e1500 */
[----:B------:R-:W-:Y:S01]  /*14120*/  PRMT R12, RZ, 0x7610, R12 ;  /* 0x00007610ff0c7816 */ /* 0x000fe2000000000c */
[----:B---3--:R-:W-:Y:S02]  /*14130*/  @!P0 IMAD.MOV.U32 R4, RZ, RZ, R28 ;  /* 0x000000ffff048224 */ /* 0x008fe400078e001c */
[----:B------:R-:W-:-:S05]  /*14140*/  @!P0 IMAD.MOV.U32 R5, RZ, RZ, R29 ;  /* 0x000000ffff058224 */ /* 0x000fca00078e001d */
[----:B------:R0:W3:Y:S04]  /*14150*/  @!P0 LDG.E.U16 R12, [R4.64] ;  /* 0x0000000a040c8981 */ /* 0x0000e8000c1e1500 */
[----:B--2---:R-:W-:Y:S04]  /*14160*/  STL [R1+0x70], R2 ;  /* 0x0000700201007387 */ /* 0x004fe80000100800 */
[----:B0-----:R-:W2:Y:S01]  /*14170*/  LDL R5, [R1+0x1744] ;  /* 0x0017440001057983 */ /* 0x001ea20000100800 */
[----:B------:R-:W-:Y:S01]  /*14180*/  PRMT R22, RZ, 0x7610, R22 ;  /* 0x00007610ff167816 */ /* 0x000fe20000000016 */
[----:B----4-:R-:W-:-:S02]  /*14190*/  @!P0 IMAD.MOV.U32 R4, RZ, RZ, R23 ;  /* 0x000000ffff048224 */ /* 0x010fc400078e0017 */
[----:B------:R-:W4:Y:S04]  /*141a0*/  LDL R29, [R1+0x1784] ;  /* 0x00178400011d7983 */ /* 0x000f280000100800 */
[----:B------:R-:W4:Y:S04]  /*141b0*/  LDL R28, [R1+0x17dc] ;  /* 0x0017dc00011c7983 */ /* 0x000f280000100800 */
[----:B---3--:R0:W-:Y:S04]  /*141c0*/  STL [R1+0x6c], R12 ;  /* 0x00006c0c01007387 */ /* 0x0081e80000100800 */
[----:B0-----:R-:W3:Y:S04]  /*141d0*/  LDL.LU R12, [R1+0x30] ;  /* 0x00003000010c7983 */ /* 0x001ee80000300800 */
[----:B------:R-:W3:Y:S04]  /*141e0*/  LDL.LU R23, [R1+0x34] ;  /* 0x0000340001177983 */ /* 0x000ee80000300800 */
[----:B--2---:R0:W2:Y:S04]  /*141f0*/  @!P0 LDG.E.U16 R22, [R4.64] ;  /* 0x0000000a04168981 */ /* 0x0040a8000c1e1500 */
[----:B0-----:R-:W3:Y:S04]  /*14200*/  LDL R4, [R1+0x1674] ;  /* 0x0016740001047983 */ /* 0x001ee80000100800 */
[----:B------:R-:W3:Y:S01]  /*14210*/  LDL R5, [R1+0x1798] ;  /* 0x0017980001057983 */ /* 0x000ee20000100800 */
[----:B------:R-:W-:-:S03]  /*14220*/  PRMT R21, RZ, 0x7610, R21 ;  /* 0x00007610ff157816 */ /* 0x000fc60000000015 */
[----:B------:R-:W0:Y:S04]  /*14230*/  S2R R2, SR_TID.X ;  /* 0x0000000000027919 */ /* 0x000e280000002100 */
[----:B--2---:R1:W-:Y:S04]  /*14240*/  STL [R1+0x68], R22 ;  /* 0x0000681601007387 */ /* 0x0043e80000100800 */
[----:B-1----:R-:W2:Y:S01]  /*14250*/  LDL.LU R22, [R1+0x38] ;  /* 0x0000380001167983 */ /* 0x002ea20000300800 */
[----:B---3--:R-:W-:-:S04]  /*14260*/  @!P0 LOP3.LUT R5, R5, R4, RZ, 0x3c, !PT ;  /* 0x0000000405058212 */ /* 0x008fc800078e3cff */
[----:B------:R-:W-:-:S04]  /*14270*/  @!P0 LOP3.LUT R4, R5, R4, RZ, 0x3c, !PT ;  /* 0x0000000405048212 */ /* 0x000fc800078e3cff */
[----:B------:R-:W-:-:S05]  /*14280*/  @!P0 LOP3.LUT R5, R5, R4, RZ, 0x3c, !PT ;  /* 0x0000000405058212 */ /* 0x000fca00078e3cff */
[----:B------:R1:W3:Y:S04]  /*14290*/  @!P0 LDG.E.U16 R21, [R4.64] ;  /* 0x0000000a04158981 */ /* 0x0002e8000c1e1500 */
[----:B-1----:R-:W2:Y:S04]  /*142a0*/  LDL R4, [R1+0x178c] ;  /* 0x00178c0001047983 */ /* 0x002ea80000100800 */
[----:B------:R-:W2:Y:S01]  /*142b0*/  LDL R5, [R1+0x1790] ;  /* 0x0017900001057983 */ /* 0x000ea20000100800 */
[----:B0-----:R-:W-:-:S05]  /*142c0*/  LOP3.LUT R2, R2, 0x7f, RZ, 0xc0, !PT ;  /* 0x0000007f02027812 */ /* 0x001fca00078ec0ff */
[----:B------:R-:W-:-:S05]  /*142d0*/  IMAD.SHL.U32 R2, R2, 0x2, RZ ;  /* 0x0000000202027824 */ /* 0x000fca00078e00ff */
[----:B------:R-:W-:Y:S04]  /*142e0*/  STS.U16 [R2+0x4200], R18 ;  /* 0x0042001202007388 */ /* 0x000fe80000000400 */
[----:B------:R-:W-:Y:S04]  /*142f0*/  STS.U16 [R2+0x4300], R19 ;  /* 0x0043001302007388 */ /* 0x000fe80000000400 */
[----:B------:R-:W-:Y:S04]  /*14300*/  STS.U16 [R2+0x6000], R11 ;  /* 0x0060000b02007388 */ /* 0x000fe80000000400 */
[----:B------:R0:W-:Y:S02]  /*14310*/  STS.U16 [R2+0x6100], R10 ;  /* 0x0061000a02007388 */ /* 0x0001e40000000400 */
[----:B0-----:R-:W-:-:S02]  /*14320*/  PRMT R2, RZ, 0x7610, R2 ;  /* 0x00007610ff027816 */ /* 0x001fc40000000002 */
[----:B--2---:R-:W-:-:S04]  /*14330*/  @!P0 LOP3.LUT R5, R5, R4, RZ, 0x3c, !PT ;  /* 0x0000000405058212 */ /* 0x004fc800078e3cff */
[----:B------:R-:W-:-:S04]  /*14340*/  @!P0 LOP3.LUT R4, R5, R4, RZ, 0x3c, !PT ;  /* 0x0000000405048212 */ /* 0x000fc800078e3cff */
[----:B------:R-:W-:-:S05]  /*14350*/  @!P0 LOP3.LUT R5, R5, R4, RZ, 0x3c, !PT ;  /* 0x0000000405058212 */ /* 0x000fca00078e3cff */
[----:B------:R4:W2:Y:S01]  /*14360*/  @!P0 LDG.E.U16 R2, [R4.64] ;  /* 0x0000000a04028981 */ /* 0x0008a2000c1e1500 */
[----:B------:R-:W-:-:S03]  /*14370*/  PRMT R20, RZ, 0x7610, R20 ;  /* 0x00007610ff147816 */ /* 0x000fc60000000014 */
[----:B---3--:R0:W-:Y:S01]  /*14380*/  STL [R1+0x64], R21 ;  /* 0x0000641501007387 */ /* 0x0081e20000100800 */
[----:B----4-:R-:W-:Y:S02]  /*14390*/  @!P0 IMAD.MOV.U32 R4, RZ, RZ, R28 ;  /* 0x000000ffff048224 */ /* 0x010fe400078e001c */
[----:B------:R-:W-:Y:S01]  /*143a0*/  @!P0 IMAD.MOV.U32 R5, RZ, RZ, R29 ;  /* 0x000000ffff058224 */ /* 0x000fe200078e001d */
[----:B0-----:R-:W3:Y:S04]  /*143b0*/  LDL.LU R21, [R1+0x3c] ;  /* 0x00003c0001157983 */ /* 0x001ee80000300800 */
[----:B------:R0:W4:Y:S04]  /*143c0*/  @!P0 LDG.E.U16 R20, [R4.64] ;  /* 0x0000000a04148981 */ /* 0x000128000c1e1500 */
[----:B--2---:R1:W-:Y:S04]  /*143d0*/  STL [R1+0x60], R2 ;  /* 0x0000600201007387 */ /* 0x0043e80000100800 */
[----:B0-----:R-:W2:Y:S04]  /*143e0*/  LDL R4, [R1+0x177c] ;  /* 0x00177c0001047983 */ /* 0x001ea80000100800 */
[----:B------:R-:W2:Y:S01]  /*143f0*/  LDL R5, [R1+0x17d4] ;  /* 0x0017d40001057983 */ /* 0x000ea20000100800 */
[----:B------:R-:W-:-:S03]  /*14400*/  PRMT R13, RZ, 0x7610, R13 ;  /* 0x00007610ff0d7816 */ /* 0x000fc6000000000d */
[----:B-1----:R-:W0:Y:S04]  /*14410*/  S2R R2, SR_TID.X ;  /* 0x0000000000027919 */ /* 0x002e280000002100 */
[----:B------:R-:W1:Y:S01]  /*14420*/  S2R R29, SR_TID.X ;  /* 0x00000000001d7919 */ /* 0x000e620000002100 */
[----:B--2---:R-:W-:-:S04]  /*14430*/  @!P0 LOP3.LUT R5, R5, R4, RZ, 0x3c, !PT ;  /* 0x0000000405058212 */ /* 0x004fc800078e3cff */
[----:B------:R-:W-:-:S04]  /*14440*/  @!P0 LOP3.LUT R4, R5, R4, RZ, 0x3c, !PT ;  /* 0x0000000405048212 */ /* 0x000fc800078e3cff */
[----:B------:R-:W-:-:S05]  /*14450*/  @!P0 LOP3.LUT R5, R5, R4, RZ, 0x3c, !PT ;  /* 0x0000000405058212 */ /* 0x000fca00078e3cff */
[----:B------:R-:W2:Y:S01]  /*14460*/  @!P0 LDG.E.U16 R13, [R4.64] ;  /* 0x0000000a040d8981 */ /* 0x000ea2000c1e1500 */
[----:B0-----:R-:W-:Y:S02]  /*14470*/  LOP3.LUT R2, R2, 0x7f, RZ, 0xc0, !PT ;  /* 0x0000007f02027812 */ /* 0x001fe400078ec0ff */
[----:B-1----:R-:W-:-:S03]  /*14480*/  LOP3.LUT R29, R29, 0x7f, RZ, 0xc0, !PT ;  /* 0x0000007f1d1d7812 */ /* 0x002fc600078ec0ff */
[----:B------:R-:W-:Y:S01]  /*14490*/  IMAD.SHL.U32 R2, R2, 0x2, RZ ;  /* 0x0000000202027824 */ /* 0x000fe200078e00ff */
[----:B----4-:R0:W-:Y:S01]  /*144a0*/  STL [R1+0x5c], R20 ;  /* 0x00005c1401007387 */ /* 0x0101e20000100800 */
[----:B------:R-:W-:-:S03]  /*144b0*/  IMAD.SHL.U32 R28, R29, 0x2, RZ ;  /* 0x000000021d1c7824 */ /* 0x000fc600078e00ff */
[----:B------:R-:W-:Y:S04]  /*144c0*/  STS.U16 [R2+0x6200], R9 ;  /* 0x0062000902007388 */ /* 0x000fe80000000400 */
[----:B------:R1:W-:Y:S04]  /*144d0*/  STS.U16 [R2+0x6300], R8 ;  /* 0x0063000802007388 */ /* 0x0003e80000000400 */
[----:B0-----:R-:W4:Y:S01]  /*144e0*/  LDL.LU R20, [R1+0x1c] ;  /* 0x00001c0001147983 */ /* 0x001f220000300800 */
[----:B------:R-:W-:-:S03]  /*144f0*/  LOP3.LUT R28, R28, 0x10, RZ, 0x3c, !PT ;  /* 0x000000101c1c7812 */ /* 0x000fc600078e3cff */
[----:B-1----:R-:W3:Y:S04]  /*14500*/  LDL.LU R2, [R1+0x14] ;  /* 0x0000140001027983 */ /* 0x002ee80000300800 */
[----:B------:R-:W3:Y:S04]  /*14510*/  LDL.LU R29, [R1+0x10] ;  /* 0x00001000011d7983 */ /* 0x000ee80000300800 */
[----:B------:R-:W-:Y:S04]  /*14520*/  STS.U16 [R28+0x400], R12 ;  /* 0x0004000c1c007388 */ /* 0x000fe80000000400 */
[----:B--2---:R0:W-:Y:S04]  /*14530*/  STL [R1+0x58], R13 ;  /* 0x0000580d01007387 */ /* 0x0041e80000100800 */
[----:B0-----:R-:W2:Y:S04]  /*14540*/  LDL.LU R13, [R1+0x3b64] ;  /* 0x003b6400010d7983 */ /* 0x001ea80000300800 */
[----:B------:R-:W2:Y:S04]  /*14550*/  LDL R4, [R1+0x166c] ;  /* 0x00166c0001047983 */ /* 0x000ea80000100800 */
[----:B------:R-:W2:Y:S04]  /*14560*/  LDL R5, [R1+0x17cc] ;  /* 0x0017cc0001057983 */ /* 0x000ea80000100800 */
[----:B------:R-:W3:Y:S01]  /*14570*/  LDL.LU R12, [R1+0x3b60] ;  /* 0x003b6000010c7983 */ /* 0x000ee20000300800 */
[----:B--2---:R-:W-:-:S04]  /*14580*/  @!P0 LOP3.LUT R5, R5, R4, RZ, 0x3c, !PT ;  /* 0x0000000405058212 */ /* 0x004fc800078e3cff */
[C---:B------:R-:W-:Y:S02]  /*14590*/  @!P0 LOP3.LUT R4, R5.reuse, R4, RZ, 0x3c, !PT ;  /* 0x0000000405048212 */ /* 0x040fe400078e3cff */
[----:B---3--:R-:W-:Y:S02]  /*145a0*/  PRMT R12, RZ, 0x7610, R12 ;  /* 0x00007610ff0c7816 */ /* 0x008fe4000000000c */
[----:B------:R-:W-:-:S05]  /*145b0*/  @!P0 LOP3.LUT R5, R5, R4, RZ, 0x3c, !PT ;  /* 0x0000000405058212 */ /* 0x000fca00078e3cff */
[----:B------:R-:W2:Y:S04]  /*145c0*/  @!P0 LDG.E.U16 R12, [R4.64] ;  /* 0x0000000a040c8981 */ /* 0x000ea8000c1e1500 */
[----:B------:R-:W-:Y:S04]  /*145d0*/  STS.U16 [R28+0x500], R23 ;  /* 0x000500171c007388 */ /* 0x000fe80000000400 */
[----:B--2---:R0:W-:Y:S04]  /*145e0*/  STL [R1+0x54], R12 ;  /* 0x0000540c01007387 */ /* 0x0041e80000100800 */
[----:B0-----:R-:W2:Y:S04]  /*145f0*/  LDL.LU R12, [R1+0x3b5c] ;  /* 0x003b5c00010c7983 */ /* 0x001ea80000300800 */
[----:B------:R-:W3:Y:S04]  /*14600*/  LDL R4, [R1+0x17c0] ;  /* 0x0017c00001047983 */ /* 0x000ee80000100800 */
[----:B------:R-:W3:Y:S04]  /*14610*/  LDL R5, [R1+0x17c4] ;  /* 0x0017c40001057983 */ /* 0x000ee80000100800 */
[----:B------:R-:W2:Y:S01]  /*14620*/  LDL.LU R23, [R1+0x3b58] ;  /* 0x003b580001177983 */ /* 0x000ea20000300800 */
[----:B---3--:R-:W-:-:S04]  /*14630*/  @!P0 LOP3.LUT R5, R5, R4, RZ, 0x3c, !PT ;  /* 0x0000000405058212 */ /* 0x008fc800078e3cff */
[C---:B------:R-:W-:Y:S02]  /*14640*/  @!P0 LOP3.LUT R4, R5.reuse, R4, RZ, 0x3c, !PT ;  /* 0x0000000405048212 */ /* 0x040fe400078e3cff */
[----:B--2---:R-:W-:Y:S02]  /*14650*/  PRMT R23, RZ, 0x7610, R23 ;  /* 0x00007610ff177816 */ /* 0x004fe40000000017 */
        /* <DEDUP_REMOVED lines=33> */
[----:B------:R0:W-:Y:S04]  /*14870*/  STS.U16 [R28+0x2400], R2 ;  /* 0x002400021c007388 */ /* 0x0001e80000000400 */
[----:B0-----:R-:W3:Y:S04]  /*14880*/  LDL.LU R2, [R1+0x1814] ;  /* 0x0018140001027983 */ /* 0x001ee80000300800 */
[----:B----4-:R-:W-:Y:S04]  /*14890*/  STS.U16 [R28+0x2500], R20 ;  /* 0x002500141c007388 */ /* 0x010fe80000000400 */
[----:B--2---:R0:W-:Y:S04]  /*148a0*/  STL [R1+0x44], R21 ;  /* 0x0000441501007387 */ /* 0x0041e80000100800 */
[----:B0-----:R-:W2:Y:S04]  /*148b0*/  LDL.LU R21, [R1+0x3b40] ;  /* 0x003b400001157983 */ /* 0x001ea80000300800 */
[----:B------:R-:W4:Y:S04]  /*148c0*/  LDL R4, [R1+0x17e4] ;  /* 0x0017e40001047983 */ /* 0x000f280000100800 */
[----:B------:R-:W4:Y:S04]  /*148d0*/  LDL R5, [R1+0x1820] ;  /* 0x0018200001057983 */ /* 0x000f280000100800 */
[----:B------:R-:W2:Y:S01]  /*148e0*/  LDL.LU R20, [R1+0x3b3c] ;  /* 0x003b3c0001147983 */ /* 0x000ea20000300800 */
[----:B----4-:R-:W-:-:S04]  /*148f0*/  @!P0 LOP3.LUT R5, R5, R4, RZ, 0x3c, !PT ;  /* 0x0000000405058212 */ /* 0x010fc800078e3cff */
[C---:B------:R-:W-:Y:S02]  /*14900*/  @!P0 LOP3.LUT R4, R5.reuse, R4, RZ, 0x3c, !PT ;  /* 0x0000000405048212 */ /* 0x040fe400078e3cff */
[----:B--2---:R-:W-:Y:S02]  /*14910*/  PRMT R20, RZ, 0x7610, R20 ;  /* 0x00007610ff147816 */ /* 0x004fe40000000014 */
[----:B------:R-:W-:-:S05]  /*14920*/  @!P0 LOP3.LUT R5, R5, R4, RZ, 0x3c, !PT ;  /* 0x0000000405058212 */ /* 0x000fca00078e3cff */
[----:B------:R-:W2:Y:S04]  /*14930*/  @!P0 LDG.E.U16 R20, [R4.64] ;  /* 0x0000000a04148981 */ /* 0x000ea8000c1e1500 */
[----:B------:R-:W-:Y:S04]  /*14940*/  STS.U16 [R28+0x2600], R29 ;  /* 0x0026001d1c007388 */ /* 0x000fe80000000400 */
        /* <DEDUP_REMOVED lines=10> */
[----:B--2---:R0:W-:Y:S04]  /*149f0*/  STL [R1+0x3c], R29 ;  /* 0x00003c1d01007387 */ /* 0x0041e80000100800 */
[----:B0-----:R-:W2:Y:S04]  /*14a00*/  LDL.LU R29, [R1+0x3b30] ;  /* 0x003b3000011d7983 */ /* 0x001ea80000300800 */
[----:B------:R-:W4:Y:S04]  /*14a10*/  LDL R4, [R1+0x1804] ;  /* 0x0018040001047983 */ /* 0x000f280000100800 */
[----:B------:R-:W4:Y:S04]  /*14a20*/  LDL R5, [R1+0x1830] ;  /* 0x0018300001057983 */ /* 0x000f280000100800 */
[----:B--2---:R0:W-:Y:S04]  /*14a30*/  STS.U16 [R28+0x2700], R29 ;  /* 0x0027001d1c007388 */ /* 0x0041e80000000400 */
[----:B0-----:R-:W2:Y:S01]  /*14a40*/  LDL.LU R29, [R1+0x3b2c] ;  /* 0x003b2c00011d7983 */ /* 0x001ea20000300800 */
[----:B----4-:R-:W-:-:S04]  /*14a50*/  @!P0 LOP3.LUT R5, R5, R4, RZ, 0x3c, !PT ;  /* 0x0000000405058212 */ /* 0x010fc800078e3cff */
[----:B------:R-:W-:-:S04]  /*14a60*/  @!P0 LOP3.LUT R4, R5, R4, RZ, 0x3c, !PT ;  /* 0x0000000405048212 */ /* 0x000fc800078e3cff */
[----:B------:R-:W-:Y:S02]  /*14a70*/  @!P0 LOP3.LUT R5, R5, R4, RZ, 0x3c, !PT ;  /* 0x0000000405058212 */ /* 0x000fe400078e3cff */
[----:B--2---:R-:W-:-:S06]  /*14a80*/  PRMT R29, RZ, 0x7610, R29 ;  /* 0x00007610ff1d7816 */ /* 0x004fcc000000001d */
[----:B------:R-:W2:Y:S04]  /*14a90*/  @!P0 LDG.E.U16 R29, [R4.64] ;  /* 0x0000000a041d8981 */ /* 0x000ea8000c1e1500 */
[----:B--2---:R0:W-:Y:S04]  /*14aa0*/  STL [R1+0x38], R29 ;  /* 0x0000381d01007387 */ /* 0x0041e80000100800 */
[----:B0-----:R-:W2:Y:S04]  /*14ab0*/  LDL.LU R29, [R1+0x3b28] ;  /* 0x003b2800011d7983 */ /* 0x001ea80000300800 */
[----:B------:R-:W4:Y:S01]  /*14ac0*/  LDL R5, [R1+0x1828] ;  /* 0x0018280001057983 */ /* 0x000f220000100800 */
[----:B--2---:R-:W-:Y:S01]  /*14ad0*/  PRMT R29, RZ, 0x7610, R29 ;  /* 0x00007610ff1d7816 */ /* 0x004fe2000000001d */
[----:B----4-:R-:W-:-:S02]  /*14ae0*/  @!P0 IMAD.MOV.U32 R4, RZ, RZ, R5 ;  /* 0x000000ffff048224 */ /* 0x010fc400078e0005 */
[----:B---3--:R-:W-:-:S05]  /*14af0*/  @!P0 IMAD.MOV.U32 R5, RZ, RZ, R2 ;  /* 0x000000ffff058224 */ /* 0x008fca00078e0002 */
[----:B------:R-:W2:Y:S04]  /*14b00*/  @!P0 LDG.E.U16 R29, [R4.64] ;  /* 0x0000000a041d8981 */ /* 0x000ea8000c1e1500 */
[----:B------:R-:W-:Y:S04]  /*14b10*/  STL [R1+0x1870], R2 ;  /* 0x0018700201007387 */ /* 0x000fe80000100800 */
        /* <DEDUP_REMOVED lines=36> */
[----:B0-----:R-:W4:Y:S04]  /*14d60*/  LDL R4, [R1+0x170c] ;  /* 0x00170c0001047983 */ /* 0x001f280000100800 */
[----:B------:R-:W4:Y:S01]  /*14d70*/  LDL R5, [R1+0x1710] ;  /* 0x0017100001057983 */ /* 0x000f220000100800 */
[----:B------:R-:W-:-:S03]  /*14d80*/  PRMT R0, RZ, 0x7610, R0 ;  /* 0x00007610ff007816 */ /* 0x000fc60000000000 */
[----:B---3--:R0:W-:Y:S01]  /*14d90*/  STL [R1+0x24], R3 ;  /* 0x0000240301007387 */ /* 0x0081e20000100800 */
[----:B------:R-:W-:-:S03]  /*14da0*/  PRMT R2, RZ, 0x7610, R2 ;  /* 0x00007610ff027816 */ /* 0x000fc60000000002 */
[----:B0-----:R-:W3:Y:S01]  /*14db0*/  LDL R3, [R1+0x16e0] ;  /* 0x0016e00001037983 */ /* 0x001ee20000100800 */
[----:B----4-:R-:W-:-:S04]  /*14dc0*/  @!P0 LOP3.LUT R5, R5, R4, RZ, 0x3c, !PT ;  /* 0x0000000405058212 */ /* 0x010fc800078e3cff */
[----:B------:R-:W-:-:S04]  /*14dd0*/  @!P0 LOP3.LUT R4, R5, R4, RZ, 0x3c, !PT ;  /* 0x0000000405048212 */ /* 0x000fc800078e3cff */
[----:B------:R-:W-:-:S05]  /*14de0*/  @!P0 LOP3.LUT R5, R5, R4, RZ, 0x3c, !PT ;  /* 0x0000000405058212 */ /* 0x000fca00078e3cff */
[----:B------:R0:W4:Y:S04]  /*14df0*/  @!P0 LDG.E.U16 R0, [R4.64] ;  /* 0x0000000a04008981 */ /* 0x000128000c1e1500 */
[----:B0-----:R-:W2:Y:S04]  /*14e00*/  LDL R4, [R1+0x16fc] ;  /* 0x0016fc0001047983 */ /* 0x001ea80000100800 */
[----:B------:R-:W2:Y:S04]  /*14e10*/  LDL R5, [R1+0x1700] ;  /* 0x0017000001057983 */ /* 0x000ea80000100800 */
[----:B----4-:R-:W-:Y:S01]  /*14e20*/  STL [R1+0x20], R0 ;  /* 0x0000200001007387 */ /* 0x010fe20000100800 */
[----:B--2---:R-:W-:-:S04]  /*14e30*/  @!P0 LOP3.LUT R5, R5, R4, RZ, 0x3c, !PT ;  /* 0x0000000405058212 */ /* 0x004fc800078e3cff */
[----:B------:R-:W-:-:S04]  /*14e40*/  @!P0 LOP3.LUT R4, R5, R4, RZ, 0x3c, !PT ;  /* 0x0000000405048212 */ /* 0x000fc800078e3cff */
[----:B------:R-:W-:-:S05]  /*14e50*/  @!P0 LOP3.LUT R5, R5, R4, RZ, 0x3c, !PT ;  /* 0x0000000405058212 */ /* 0x000fca00078e3cff */
[----:B------:R0:W2:Y:S04]  /*14e60*/  @!P0 LDG.E.U16 R2, [R4.64] ;  /* 0x0000000a04028981 */ /* 0x0000a8000c1e1500 */
[----:B0-----:R-:W4:Y:S04]  /*14e70*/  LDL R4, [R1+0x16ec] ;  /* 0x0016ec0001047983 */ /* 0x001f280000100800 */
[----:B------:R-:W4:Y:S01]  /*14e80*/  LDL R5, [R1+0x16f0] ;  /* 0x0016f00001057983 */ /* 0x000f220000100800 */
[----:B------:R-:W-:Y:S02]  /*14e90*/  PRMT R29, RZ, 0x7610, R29 ;  /* 0x00007610ff1d7816 */ /* 0x000fe4000000001d */
[----:B----4-:R-:W-:-:S04]  /*14ea0*/  @!P0 LOP3.LUT R5, R5, R4, RZ, 0x3c, !PT ;  /* 0x0000000405058212 */ /* 0x010fc800078e3cff */
[----:B------:R-:W-:-:S04]  /*14eb0*/  @!P0 LOP3.LUT R4, R5, R4, RZ, 0x3c, !PT ;  /* 0x0000000405048212 */ /* 0x000fc800078e3cff */
[----:B------:R-:W-:-:S05]  /*14ec0*/  @!P0 LOP3.LUT R5, R5, R4, RZ, 0x3c, !PT ;  /* 0x0000000405058212 */ /* 0x000fca00078e3cff */
[----:B------:R-:W4:Y:S04]  /*14ed0*/  @!P0 LDG.E.U16 R29, [R4.64] ;  /* 0x0000000a041d8981 */ /* 0x000f28000c1e1500 */
[----:B------:R-:W-:Y:S04]  /*14ee0*/  STS.U16 [R28+0x4400], R20 ;  /* 0x004400141c007388 */ /* 0x000fe80000000400 */
[----:B------:R-:W-:Y:S04]  /*14ef0*/  STS.U16 [R28+0x4500], R21 ;  /* 0x004500151c007388 */ /* 0x000fe80000000400 */
[----:B------:R-:W-:Y:S04]  /*14f00*/  STS.U16 [R28+0x4600], R22 ;  /* 0x004600161c007388 */ /* 0x000fe80000000400 */
[----:B------:R-:W-:Y:S04]  /*14f10*/  STS.U16 [R28+0x4700], R23 ;  /* 0x004700171c007388 */ /* 0x000fe80000000400 */
[----:B------:R-:W-:Y:S04]  /*14f20*/  STS.U16 [R28+0x6400], R12 ;  /* 0x0064000c1c007388 */ /* 0x000fe80000000400 */
[----:B------:R-:W-:Y:S04]  /*14f30*/  STS.U16 [R28+0x6500], R13 ;  /* 0x0065000d1c007388 */ /* 0x000fe80000000400 */
[----:B------:R-:W-:Y:S04]  /*14f40*/  STS.U16 [R28+0x6600], R14 ;  /* 0x0066000e1c007388 */ /* 0x000fe80000000400 */
[----:B------:R0:W-:Y:S04]  /*14f50*/  STS.U16 [R28+0x6700], R15 ;  /* 0x0067000f1c007388 */ /* 0x0001e80000000400 */
[----:B0-----:R-:W3:Y:S04]  /*14f60*/  LDL.LU R28, [R1+0x1194] ;  /* 0x00119400011c7983 */ /* 0x001ee80000300800 */
[----:B--2---:R0:W-:Y:S04]  /*14f70*/  STL [R1+0x1c], R2 ;  /* 0x00001c0201007387 */ /* 0x0041e80000100800 */
[----:B0-----:R-:W2:Y:S04]  /*14f80*/  LDL R2, [R1+0x16c0] ;  /* 0x0016c00001027983 */ /* 0x001ea80000100800 */
[----:B----4-:R0:W-:Y:S04]  /*14f90*/  STL [R1+0x18], R29 ;  /* 0x0000181d01007387 */ /* 0x0101e80000100800 */
[----:B0-----:R-:W4:Y:S04]  /*14fa0*/  LDL.LU R29, [R1+0x3b14] ;  /* 0x003b1400011d7983 */ /* 0x001f280000300800 */
[----:B------:R-:W2:Y:S04]  /*14fb0*/  LDL.LU R4, [R1+0x11f4] ;  /* 0x0011f40001047983 */ /* 0x000ea80000300800 */
[----:B------:R-:W3:Y:S04]  /*14fc0*/  LDL R5, [R1+0x16dc] ;  /* 0x0016dc0001057983 */ /* 0x000ee80000100800 */
[----:B------:R-:W0:Y:S02]  /*14fd0*/  S2R R0, SR_TID.X ;  /* 0x0000000000007919 */ /* 0x000e240000002100 */
[----:B0-----:R-:W-:-:S05]  /*14fe0*/  LOP3.LUT R0, R0, 0x7f, RZ, 0xc0, !PT ;  /* 0x0000007f00007812 */ /* 0x001fca00078ec0ff */
[----:B------:R-:W-:-:S05]  /*14ff0*/  IMAD.SHL.U32 R0, R0, 0x2, RZ ;  /* 0x0000000200007824 */ /* 0x000fca00078e00ff */
[----:B------:R-:W-:Y:S02]  /*15000*/  LOP3.LUT R0, R0, 0x20, RZ, 0x3c, !PT ;  /* 0x0000002000007812 */ /* 0x000fe400078e3cff */
[----:B----4-:R-:W-:-:S03]  /*15010*/  PRMT R29, RZ, 0x7610, R29 ;  /* 0x00007610ff1d7816 */ /* 0x010fc6000000001d */
[----:B--2---:R3:W-:Y:S02]  /*15020*/  STS.U16 [R0+0x800], R4 ;  /* 0x0008000400007388 */ /* 0x0047e40000000400 */
[----:B---3--:R-:W-:Y:S02]  /*15030*/  @!P0 IMAD.MOV.U32 R4, RZ, RZ, R3 ;  /* 0x000000ffff048224 */ /* 0x008fe400078e0003 */
[----:B------:R-:W2:Y:S04]  /*15040*/  LDL R3, [R1+0x16b0] ;  /* 0x0016b00001037983 */ /* 0x000ea80000100800 */
[----:B------:R-:W3:Y:S04]  /*15050*/  @!P0 LDG.E.U16 R29, [R4.64] ;  /* 0x0000000a041d8981 */ /* 0x000ee8000c1e1500 */
[----:B---3--:R0:W-:Y:S04]  /*15060*/  STL [R1+0x14], R29 ;  /* 0x0000141d01007387 */ /* 0x0081e80000100800 */
[----:B0-----:R-:W3:Y:S04]  /*15070*/  LDL.LU R29, [R1+0x3b10] ;  /* 0x003b1000011d7983 */ /* 0x001ee80000300800 */
[----:B------:R-:W4:Y:S04]  /*15080*/  LDL R4, [R1+0x16cc] ;  /* 0x0016cc0001047983 */ /* 0x000f280000100800 */
[----:B------:R-:W4:Y:S04]  /*15090*/  LDL R5, [R1+0x16d0] ;  /* 0x0016d00001057983 */ /* 0x000f280000100800 */
[----:B---3--:R0:W-:Y:S04]  /*150a0*/  STS.U16 [R0+0x900], R29 ;  /* 0x0009001d00007388 */ /* 0x0081e80000000400 */
[----:B0-----:R-:W3:Y:S01]  /*150b0*/  LDL.LU R29, [R1+0x3b0c] ;  /* 0x003b0c00011d7983 */ /* 0x001ee20000300800 */
[----:B----4-:R-:W-:-:S04]  /*150c0*/  @!P0 LOP3.LUT R5, R5, R4, RZ, 0x3c, !PT ;  /* 0x0000000405058212 */ /* 0x010fc800078e3cff */
[----:B------:R-:W-:-:S04]  /*150d0*/  @!P0 LOP3.LUT R4, R5, R4, RZ, 0x3c, !PT ;  /* 0x0000000405048212 */ /* 0x000fc800078e3cff */
[----:B------:R-:W-:Y:S02]  /*150e0*/  @!P0 LOP3.LUT R5, R5, R4, RZ, 0x3c, !PT ;  /* 0x0000000405058212 */ /* 0x000fe400078e3cff */
[----:B---3--:R-:W-:-:S06]  /*150f0*/  PRMT R29, RZ, 0x7610, R29 ;  /* 0x00007610ff1d7816 */ /* 0x008fcc000000001d */
[----:B------:R0:W3:Y:S04]  /*15100*/  @!P0 LDG.E.U16 R29, [R4.64] ;  /* 0x0000000a041d8981 */ /* 0x0000e8000c1e1500 */
[----:B0-----:R-:W4:Y:S04]  /*15110*/  LDL.LU R4, [R1+0x11fc] ;  /* 0x0011fc0001047983 */ /* 0x001f280000300800 */
[----:B------:R-:W2:Y:S01]  /*15120*/  LDL R5, [R1+0x16bc] ;  /* 0x0016bc0001057983 */ /* 0x000ea20000100800 */
[----:B------:R-:W-:-:S03]  /*15130*/  PRMT R27, RZ, 0x7610, R27 ;  /* 0x00007610ff1b7816 */ /* 0x000fc6000000001b */
[----:B---3--:R0:W-:Y:S04]  /*15140*/  STL [R1+0x3a9c], R29 ;  /* 0x003a9c1d01007387 */ /* 0x0081e80000100800 */
[----:B----4-:R1:W-:Y:S04]  /*15150*/  STS.U16 [R0+0xa00], R4 ;  /* 0x000a000400007388 */ /* 0x0103e80000000400 */
[----:B0-----:R-:W3:Y:S01]  /*15160*/  LDL.LU R29, [R1+0x119c] ;  /* 0x00119c00011d7983 */ /* 0x001ee20000300800 */
[----:B-1----:R-:W-:-:S03]  /*15170*/  @!P0 IMAD.MOV.U32 R4, RZ, RZ, R2 ;  /* 0x000000ffff048224 */ /* 0x002fc600078e0002 */
[----:B------:R-:W4:Y:S04]  /*15180*/  LDL.LU R2, [R1+0x11a0] ;  /* 0x0011a00001027983 */ /* 0x000f280000300800 */
[----:B--2---:R0:W2:Y:S04]  /*15190*/  @!P0 LDG.E.U16 R27, [R4.64] ;  /* 0x0000000a041b8981 */ /* 0x0040a8000c1e1500 */
[----:B0-----:R-:W2:Y:S04]  /*151a0*/  LDL.LU R4, [R1+0x1200] ;  /* 0x0012000001047983 */ /* 0x001ea80000300800 */
[----:B------:R-:W3:Y:S01]  /*151b0*/  LDL R5, [R1+0x16ac] ;  /* 0x0016ac0001057983 */ /* 0x000ee20000100800 */
[----:B------:R-:W-:-:S03]  /*151c0*/  PRMT R26, RZ, 0x7610, R26 ;  /* 0x00007610ff1a7816 */ /* 0x000fc6000000001a */
[----:B--2---:R0:W-:Y:S02]  /*151d0*/  STS.U16 [R0+0xb00], R4 ;  /* 0x000b000400007388 */ /* 0x0041e40000000400 */
[----:B0-----:R-:W-:-:S05]  /*151e0*/  @!P0 IMAD.MOV.U32 R4, RZ, RZ, R3 ;  /* 0x000000ffff048224 */ /* 0x001fca00078e0003 */
[----:B---3--:R0:W2:Y:S04]  /*151f0*/  @!P0 LDG.E.U16 R26, [R4.64] ;  /* 0x0000000a041a8981 */ /* 0x0080a8000c1e1500 */
[----:B------:R1:W-:Y:S04]  /*15200*/  STL [R1+0x3aa0], R27 ;  /* 0x003aa01b01007387 */ /* 0x0003e80000100800 */
[----:B-1----:R-:W3:Y:S04]  /*15210*/  LDL.LU R27, [R1+0x1198] ;  /* 0x00119800011b7983 */ /* 0x002ee80000300800 */
[----:B------:R-:W3:Y:S04]  /*15220*/  LDL.LU R0, [R1+0x3b08] ;  /* 0x003b080001007983 */ /* 0x000ee80000300800 */
[----:B------:R-:W3:Y:S04]  /*15230*/  LDL.LU R3, [R1+0x1134] ;  /* 0x0011340001037983 */ /* 0x000ee80000300800 */
[----:B0-----:R-:W3:Y:S04]  /*15240*/  LDL R4, [R1+0x169c] ;  /* 0x00169c0001047983 */ /* 0x001ee80000100800 */
[----:B------:R-:W3:Y:S01]  /*15250*/  LDL R5, [R1+0x16a0] ;  /* 0x0016a00001057983 */ /* 0x000ee20000100800 */
[----:B------:R-:W-:-:S03]  /*15260*/  PRMT R25, RZ, 0x7610, R25 ;  /* 0x00007610ff197816 */ /* 0x000fc60000000019 */
[----:B--2---:R0:W-:Y:S04]  /*15270*/  STL [R1+0x3aa4], R26 ;  /* 0x003aa41a01007387 */ /* 0x0041e80000100800 */
[----:B0-----:R-:W0:Y:S01]  /*15280*/  S2R R26, SR_TID.X ;  /* 0x00000000001a7919 */ /* 0x001e220000002100 */
[-C--:B---3--:R-:W-:Y:S02]  /*15290*/  @!P0 LOP3.LUT R5, R5, R4.reuse, RZ, 0x3c, !PT ;  /* 0x0000000405058212 */ /* 0x088fe400078e3cff */
[----:B0-----:R-:W-:Y:S02]  /*152a0*/  LOP3.LUT R26, R26, 0x7f, RZ, 0xc0, !PT ;  /* 0x0000007f1a1a7812 */ /* 0x001fe400078ec0ff */
[----:B------:R-:W-:-:S03]  /*152b0*/  @!P0 LOP3.LUT R4, R5, R4, RZ, 0x3c, !PT ;  /* 0x0000000405048212 */ /* 0x000fc600078e3cff */
[----:B------:R-:W-:Y:S01]  /*152c0*/  IMAD.SHL.U32 R26, R26, 0x2, RZ ;  /* 0x000000021a1a7824 */ /* 0x000fe200078e00ff */
[----:B------:R-:W-:-:S04]  /*152d0*/  @!P0 LOP3.LUT R5, R5, R4, RZ, 0x3c, !PT ;  /* 0x0000000405058212 */ /* 0x000fc800078e3cff */
[----:B------:R-:W-:Y:S01]  /*152e0*/  LOP3.LUT R26, R26, 0x20, RZ, 0x3c, !PT ;  /* 0x000000201a1a7812 */ /* 0x000fe200078e3cff */
[----:B------:R0:W2:Y:S04]  /*152f0*/  @!P0 LDG.E.U16 R25, [R4.64] ;  /* 0x0000000a04198981 */ /* 0x0000a8000c1e1500 */
[----:B------:R1:W-:Y:S04]  /*15300*/  STS.U16 [R26+0x2800], R28 ;  /* 0x0028001c1a007388 */ /* 0x0003e80000000400 */
[----:B-1----:R-:W3:Y:S04]  /*15310*/  LDL.LU R28, [R1+0x3b04] ;  /* 0x003b0400011c7983 */ /* 0x002ee80000300800 */
[----:B0-----:R-:W3:Y:S04]  /*15320*/  LDL R4, [R1+0x1690] ;  /* 0x0016900001047983 */ /* 0x001ee80000100800 */
[----:B------:R-:W3:Y:S01]  /*15330*/  LDL R5, [R1+0x1774] ;  /* 0x0017740001057983 */ /* 0x000ee20000100800 */
[----:B------:R-:W-:-:S03]  /*15340*/  PRMT R24, RZ, 0x7610, R24 ;  /* 0x00007610ff187816 */ /* 0x000fc60000000018 */
[----:B--2---:R0:W-:Y:S04]  /*15350*/  STL [R1+0x3aa8], R25 ;  /* 0x003aa81901007387 */ /* 0x0041e80000100800 */
[----:B0-----:R-:W2:Y:S01]  /*15360*/  LDL R25, [R1+0x176c] ;  /* 0x00176c0001197983 */ /* 0x001ea20000100800 */
[----:B---3--:R-:W-:-:S04]  /*15370*/  @!P0 LOP3.LUT R5, R5, R4, RZ, 0x3c, !PT ;  /* 0x0000000405058212 */ /* 0x008fc800078e3cff */
[----:B------:R-:W-:-:S04]  /*15380*/  @!P0 LOP3.LUT R4, R5, R4, RZ, 0x3c, !PT ;  /* 0x0000000405048212 */ /* 0x000fc800078e3cff */
[----:B------:R-:W-:-:S05]  /*15390*/  @!P0 LOP3.LUT R5, R5, R4, RZ, 0x3c, !PT ;  /* 0x0000000405058212 */ /* 0x000fca00078e3cff */
[----:B------:R0:W3:Y:S04]  /*153a0*/  @!P0 LDG.E.U16 R24, [R4.64] ;  /* 0x0000000a04188981 */ /* 0x0000e8000c1e1500 */
[----:B0-----:R-:W4:Y:S01]  /*153b0*/  LDL R5, [R1+0x1688] ;  /* 0x0016880001057983 */ /* 0x001f220000100800 */
[----:B------:R-:W-:-:S03]  /*153c0*/  PRMT R23, RZ, 0x7610, R23 ;  /* 0x00007610ff177816 */ /* 0x000fc60000000017 */
[----:B------:R0:W-:Y:S04]  /*153d0*/  STS.U16 [R26+0x2900], R27 ;  /* 0x0029001b1a007388 */ /* 0x0001e80000000400 */
[----:B------:R-:W-:Y:S04]  /*153e0*/  STS.U16 [R26+0x2a00], R29 ;  /* 0x002a001d1a007388 */ /* 0x000fe80000000400 */
[----:B0-----:R-:W4:Y:S01]  /*153f0*/  LDL R27, [R1+0x1764] ;  /* 0x00176400011b7983 */ /* 0x001f220000100800 */
[----:B--2---:R-:W-:-:S03]  /*15400*/  @!P0 IMAD.MOV.U32 R4, RZ, RZ, R25 ;  /* 0x000000ffff048224 */ /* 0x004fc600078e0019 */
[----:B---3--:R0:W-:Y:S04]  /*15410*/  STL [R1+0x3aac], R24 ;  /* 0x003aac1801007387 */ /* 0x0081e80000100800 */
[----:B----4-:R1:W2:Y:S04]  /*15420*/  @!P0 LDG.E.U16 R23, [R4.64] ;  /* 0x0000000a04178981 */ /* 0x0102a8000c1e1500 */
[----:B0-----:R-:W3:Y:S04]  /*15430*/  LDL.LU R24, [R1+0x1140] ;  /* 0x0011400001187983 */ /* 0x001ee80000300800 */
[----:B------:R-:W4:Y:S04]  /*15440*/  LDL.LU R29, [R1+0x1144] ;  /* 0x00114400011d7983 */ /* 0x000f280000300800 */
[----:B-1----:R-:W3:Y:S01]  /*15450*/  LDL R5, [R1+0x1680] ;  /* 0x0016800001057983 */ /* 0x002ee20000100800 */
[----:B------:R-:W-:Y:S01]  /*15460*/  PRMT R22, RZ, 0x7610, R22 ;  /* 0x00007610ff167816 */ /* 0x000fe20000000016 */
[----:B------:R-:W-:-:S02]  /*15470*/  @!P0 IMAD.MOV.U32 R4, RZ, RZ, R27 ;  /* 0x000000ffff048224 */ /* 0x000fc400078e001b */
[----:B------:R-:W-:Y:S04]  /*15480*/  STS.U16 [R26+0x2b00], R2 ;  /* 0x002b00021a007388 */ /* 0x000fe80000000400 */
[----:B--2---:R0:W-:Y:S04]  /*15490*/  STL [R1+0x3ab0], R23 ;  /* 0x003ab01701007387 */ /* 0x0041e80000100800 */
[----:B------:R-:W2:Y:S04]  /*154a0*/  LDL R25, [R1+0x17ac] ;  /* 0x0017ac0001197983 */ /* 0x000ea80000100800 */
[----:B0-----:R-:W2:Y:S04]  /*154b0*/  LDL R23, [R1+0x175c] ;  /* 0x00175c0001177983 */ /* 0x001ea80000100800 */
[----:B---3--:R0:W3:Y:S04]  /*154c0*/  @!P0 LDG.E.U16 R22, [R4.64] ;  /* 0x0000000a04168981 */ /* 0x0080e8000c1e1500 */
[----:B------:R-:W4:Y:S04]  /*154d0*/  LDL.LU R2, [R1+0x10c0] ;  /* 0x0010c00001027983 */ /* 0x000f280000300800 */
[----:B0-----:R-:W4:Y:S01]  /*154e0*/  LDL R5, [R1+0x1678] ;  /* 0x0016780001057983 */ /* 0x001f220000100800 */
[----:B------:R-:W-:-:S03]  /*154f0*/  PRMT R21, RZ, 0x7610, R21 ;  /* 0x00007610ff157816 */ /* 0x000fc60000000015 */
[----:B------:R0:W-:Y:S01]  /*15500*/  STS.U16 [R26+0x4800], R3 ;  /* 0x004800031a007388 */ /* 0x0001e20000000400 */
[----:B--2---:R-:W-:-:S03]  /*15510*/  @!P0 IMAD.MOV.U32 R4, RZ, RZ, R23 ;  /* 0x000000ffff048224 */ /* 0x004fc600078e0017 */
[----:B---3--:R1:W-:Y:S04]  /*15520*/  STL [R1+0x3ab4], R22 ;  /* 0x003ab41601007387 */ /* 0x0083e80000100800 */
[----:B------:R-:W2:Y:S04]  /*15530*/  LDL R27, [R1+0x17a4] ;  /* 0x0017a400011b7983 */ /* 0x000ea80000100800 */
[----:B0-----:R-:W3:Y:S04]  /*15540*/  LDL.LU R3, [R1+0x10c4] ;  /* 0x0010c40001037983 */ /* 0x001ee80000300800 */
[----:B------:R-:W2:Y:S04]  /*15550*/  LDL R23, [R1+0x1740] ;  /* 0x0017400001177983 */ /* 0x000ea80000100800 */
[----:B-1----:R-:W2:Y:S04]  /*15560*/  LDL R22, [R1+0x179c] ;  /* 0x00179c0001167983 */ /* 0x002ea80000100800 */
[----:B----4-:R0:W4:Y:S04]  /*15570*/  @!P0 LDG.E.U16 R21, [R4.64] ;  /* 0x0000000a04158981 */ /* 0x010128000c1e1500 */
[----:B0-----:R-:W2:Y:S04]  /*15580*/  LDL.LU R4, [R1+0x1138] ;  /* 0x0011380001047983 */ /* 0x001ea80000300800 */
[----:B------:R-:W3:Y:S01]  /*15590*/  LDL R5, [R1+0x1750] ;  /* 0x0017500001057983 */ /* 0x000ee20000100800 */
[----:B------:R-:W-:-:S03]  /*155a0*/  PRMT R20, RZ, 0x7610, R20 ;  /* 0x00007610ff147816 */ /* 0x000fc60000000014 */
[----:B----4-:R0:W-:Y:S04]  /*155b0*/  STL [R1+0x3ab8], R21 ;  /* 0x003ab81501007387 */ /* 0x0101e80000100800 */
[----:B--2---:R1:W-:Y:S04]  /*155c0*/  STS.U16 [R26+0x4900], R4 ;  /* 0x004900041a007388 */ /* 0x0043e80000000400 */
[----:B0-----:R-:W2:Y:S01]  /*155d0*/  LDL R21, [R1+0x1748] ;  /* 0x0017480001157983 */ /* 0x001ea20000100800 */
[----:B-1----:R-:W-:-:S03]  /*155e0*/  @!P0 IMAD.MOV.U32 R4, RZ, RZ, R25 ;  /* 0x000000ffff048224 */ /* 0x002fc600078e0019 */
[----:B------:R0:W-:Y:S04]  /*155f0*/  STS.U16 [R26+0x4a00], R24 ;  /* 0x004a00181a007388 */ /* 0x0001e80000000400 */
[----:B---3--:R1:W3:Y:S01]  /*15600*/  @!P0 LDG.E.U16 R20, [R4.64] ;  /* 0x0000000a04148981 */ /* 0x0082e2000c1e1500 */
[----:B------:R-:W-:-:S03]  /*15610*/  PRMT R19, RZ, 0x7610, R19 ;  /* 0x00007610ff137816 */ /* 0x000fc60000000013 */
[----:B------:R-:W4:Y:S01]  /*15620*/  LDL.LU R25, [R1+0x10cc] ;  /* 0x0010cc0001197983 */ /* 0x000f220000300800 */
[----:B-1----:R-:W-:Y:S02]  /*15630*/  @!P0 IMAD.MOV.U32 R4, RZ, RZ, R27 ;  /* 0x000000ffff048224 */ /* 0x002fe400078e001b */
[----:B--2---:R-:W-:-:S05]  /*15640*/  @!P0 IMAD.MOV.U32 R5, RZ, RZ, R21 ;  /* 0x000000ffff058224 */ /* 0x004fca00078e0015 */
[----:B------:R1:W2:Y:S04]  /*15650*/  @!P0 LDG.E.U16 R19, [R4.64] ;  /* 0x0000000a04138981 */ /* 0x0002a8000c1e1500 */
[----:B---3--:R3:W-:Y:S04]  /*15660*/  STL [R1+0x3abc], R20 ;  /* 0x003abc1401007387 */ /* 0x0087e80000100800 */
[----:B0-----:R-:W4:Y:S04]  /*15670*/  LDL R24, [R1+0x1670] ;  /* 0x0016700001187983 */ /* 0x001f280000100800 */
[----:B---3--:R-:W3:Y:S01]  /*15680*/  LDL R20, [R1+0x1794] ;  /* 0x0017940001147983 */ /* 0x008ee20000100800 */
[----:B------:R-:W-:Y:S01]  /*15690*/  PRMT R18, RZ, 0x7610, R18 ;  /* 0x00007610ff127816 */ /* 0x000fe20000000012 */
[----:B-1----:R-:W-:-:S02]  /*156a0*/  @!P0 IMAD.MOV.U32 R4, RZ, RZ, R22 ;  /* 0x000000ffff048224 */ /* 0x002fc400078e0016 */
[----:B------:R-:W-:Y:S01]  /*156b0*/  @!P0 IMAD.MOV.U32 R5, RZ, RZ, R23 ;  /* 0x000000ffff058224 */ /* 0x000fe200078e0017 */
[----:B------:R-:W-:-:S04]  /*156c0*/  PRMT R17, RZ, 0x7610, R17 ;  /* 0x00007610ff117816 */ /* 0x000fc80000000011 */
[----:B------:R4:W3:Y:S04]  /*156d0*/  @!P0 LDG.E.U16 R18, [R4.64] ;  /* 0x0000000a04128981 */ /* 0x0008e8000c1e1500 */
[----:B--2---:R-:W-:Y:S04]  /*156e0*/  STL [R1+0x3ac0], R19 ;  /* 0x003ac01301007387 */ /* 0x004fe80000100800 */
[----:B------:R-:W2:Y:S04]  /*156f0*/  LDL R23, [R1+0x1788] ;  /* 0x0017880001177983 */ /* 0x000ea80000100800 */
[----:B------:R-:W2:Y:S01]  /*15700*/  LDL R22, [R1+0x17e0] ;  /* 0x0017e00001167983 */ /* 0x000ea20000100800 */
[----:B----4-:R-:W-:-:S03]  /*15710*/  @!P0 IMAD.MOV.U32 R5, RZ, RZ, R24 ;  /* 0x000000ffff058224 */ /* 0x010fc600078e0018 */
[----:B------:R-:W-:Y:S01]  /*15720*/  STS.U16 [R26+0x4b00], R29 ;  /* 0x004b001d1a007388 */ /* 0x000fe20000000400 */
[----:B---3--:R-:W-:-:S03]  /*15730*/  @!P0 IMAD.MOV.U32 R4, RZ, RZ, R20 ;  /* 0x000000ffff048224 */ /* 0x008fc600078e0014 */
[----:B------:R-:W3:Y:S04]  /*15740*/  LDL.LU R27, [R1+0x1224] ;  /* 0x00122400011b7983 */ /* 0x000ee80000300800 */
[----:B------:R2:W4:Y:S04]  /*15750*/  @!P0 LDG.E.U16 R17, [R4.64] ;  /* 0x0000000a04118981 */ /* 0x000528000c1e1500 */
[----:B------:R-:W-:Y:S04]  /*15760*/  STL [R1+0x3ac4], R18 ;  /* 0x003ac41201007387 */ /* 0x000fe80000100800 */
[----:B------:R0:W-:Y:S04]  /*15770*/  STS.U16 [R26+0x6800], R2 ;  /* 0x006800021a007388 */ /* 0x0001e80000000400 */
[----:B------:R-:W3:Y:S01]  /*15780*/  LDL R21, [R1+0x1780] ;  /* 0x0017800001157983 */ /* 0x000ee20000100800 */
[----:B------:R-:W-:-:S03]  /*15790*/  PRMT R16, RZ, 0x7610, R16 ;  /* 0x00007610ff107816 */ /* 0x000fc60000000010 */
[----:B0-----:R-:W3:Y:S04]  /*157a0*/  LDL R2, [R1+0x17d8] ;  /* 0x0017d80001027983 */ /* 0x001ee80000100800 */
[----:B------:R-:W3:Y:S01]  /*157b0*/  LDL.LU R29, [R1+0x1228] ;  /* 0x00122800011d7983 */ /* 0x000ee20000300800 */
[----:B--2---:R-:W-:Y:S02]  /*157c0*/  @!P0 IMAD.MOV.U32 R5, RZ, RZ, R23 ;  /* 0x000000ffff058224 */ /* 0x004fe400078e0017 */
[----:B------:R-:W-:-:S05]  /*157d0*/  @!P0 IMAD.MOV.U32 R4, RZ, RZ, R22 ;  /* 0x000000ffff048224 */ /* 0x000fca00078e0016 */
[----:B------:R3:W2:Y:S04]  /*157e0*/  @!P0 LDG.E.U16 R16, [R4.64] ;  /* 0x0000000a04108981 */ /* 0x0006a8000c1e1500 */
[----:B----4-:R-:W-:Y:S04]  /*157f0*/  STL [R1+0x3ac8], R17 ;  /* 0x003ac81101007387 */ /* 0x010fe80000100800 */
[----:B------:R-:W4:Y:S04]  /*15800*/  LDL R20, [R1+0x1778] ;  /* 0x0017780001147983 */ /* 0x000f280000100800 */
[----:B------:R-:W4:Y:S01]  /*15810*/  LDL R19, [R1+0x17d0] ;  /* 0x0017d00001137983 */ /* 0x000f220000100800 */
[----:B------:R-:W-:Y:S01]  /*15820*/  PRMT R15, RZ, 0x7610, R15 ;  /* 0x00007610ff0f7816 */ /* 0x000fe2000000000f */
[----:B---3--:R-:W-:Y:S01]  /*15830*/  @!P0 IMAD.MOV.U32 R5, RZ, RZ, R21 ;  /* 0x000000ffff058224 */ /* 0x008fe200078e0015 */
[----:B------:R-:W-:Y:S01]  /*15840*/  PRMT R14, RZ, 0x7610, R14 ;  /* 0x00007610ff0e7816 */ /* 0x000fe2000000000e */
[----:B------:R-:W-:Y:S01]  /*15850*/  @!P0 IMAD.MOV.U32 R4, RZ, RZ, R2 ;  /* 0x000000ffff048224 */ /* 0x000fe200078e0002 */
[----:B------:R0:W-:Y:S04]  /*15860*/  STS.U16 [R26+0x6900], R3 ;  /* 0x006900031a007388 */ /* 0x0001e80000000400 */
[----:B------:R4:W3:Y:S04]  /*15870*/  @!P0 LDG.E.U16 R15, [R4.64] ;  /* 0x0000000a040f8981 */ /* 0x0008e8000c1e1500 */
[----:B0-----:R-:W3:Y:S04]  /*15880*/  LDL.LU R3, [R1+0x1230] ;  /* 0x0012300001037983 */ /* 0x001ee80000300800 */
[----:B------:R-:W3:Y:S04]  /*15890*/  LDL R17, [R1+0x17c8] ;  /* 0x0017c80001117983 */ /* 0x000ee80000100800 */
[----:B--2---:R-:W-:Y:S04]  /*158a0*/  STL [R1+0x3acc], R16 ;  /* 0x003acc1001007387 */ /* 0x004fe80000100800 */
[----:B------:R-:W2:Y:S01]  /*158b0*/  LDL R18, [R1+0x1668] ;  /* 0x0016680001127983 */ /* 0x000ea20000100800 */
[----:B----4-:R-:W-:-:S02]  /*158c0*/  @!P0 IMAD.MOV.U32 R5, RZ, RZ, R20 ;  /* 0x000000ffff058224 */ /* 0x010fc400078e0014 */
[----:B------:R-:W-:-:S05]  /*158d0*/  @!P0 IMAD.MOV.U32 R4, RZ, RZ, R19 ;  /* 0x000000ffff048224 */ /* 0x000fca00078e0013 */
[----:B------:R0:W4:Y:S04]  /*158e0*/  @!P0 LDG.E.U16 R14, [R4.64] ;  /* 0x0000000a040e8981 */ /* 0x000128000c1e1500 */
[----:B------:R-:W-:Y:S04]  /*158f0*/  STS.U16 [R26+0x6a00], R25 ;  /* 0x006a00191a007388 */ /* 0x000fe80000000400 */
[----:B------:R1:W-:Y:S04]  /*15900*/  STS.U16 [R26+0x6b00], R28 ;  /* 0x006b001c1a007388 */ /* 0x0003e80000000400 */
[----:B---3--:R3:W-:Y:S04]  /*15910*/  STL [R1+0x3ad0], R15 ;  /* 0x003ad00f01007387 */ /* 0x0087e80000100800 */
[----:B-1----:R-:W4:Y:S04]  /*15920*/  LDL.LU R28, [R1+0x3b00] ;  /* 0x003b0000011c7983 */ /* 0x002f280000300800 */
[----:B------:R-:W4:Y:S04]  /*15930*/  LDL R16, [R1+0x17bc] ;  /* 0x0017bc0001107983 */ /* 0x000f280000100800 */
[----:B---3--:R-:W3:Y:S01]  /*15940*/  LDL R15, [R1+0x17e8] ;  /* 0x0017e800010f7983 */ /* 0x008ee20000100800 */
[----:B------:R-:W-:Y:S01]  /*15950*/  PRMT R13, RZ, 0x7610, R13 ;  /* 0x00007610ff0d7816 */ /* 0x000fe2000000000d */
[----:B0-----:R-:W-:-:S02]  /*15960*/  @!P0 IMAD.MOV.U32 R4, RZ, RZ, R17 ;  /* 0x000000ffff048224 */ /* 0x001fc400078e0011 */
[----:B--2---:R-:W-:-:S05]  /*15970*/  @!P0 IMAD.MOV.U32 R5, RZ, RZ, R18 ;  /* 0x000000ffff058224 */ /* 0x004fca00078e0012 */
[----:B------:R0:W2:Y:S04]  /*15980*/  @!P0 LDG.E.U16 R13, [R4.64] ;  /* 0x0000000a040d8981 */ /* 0x0000a8000c1e1500 */
[----:B----4-:R1:W-:Y:S04]  /*15990*/  STL [R1+0x3ad4], R14 ;  /* 0x003ad40e01007387 */ /* 0x0103e80000100800 */
[----:B------:R-:W4:Y:S04]  /*159a0*/  LDL.LU R25, [R1+0x11dc] ;  /* 0x0011dc0001197983 */ /* 0x000f280000300800 */
[----:B------:R-:W2:Y:S04]  /*159b0*/  LDL R18, [R1+0x17b4] ;  /* 0x0017b40001127983 */ /* 0x000ea80000100800 */
[----:B-1----:R-:W4:Y:S01]  /*159c0*/  LDL R14, [R1+0x17f8] ;  /* 0x0017f800010e7983 */ /* 0x002f220000100800 */
[----:B------:R-:W-:-:S02]  /*159d0*/  PRMT R12, RZ, 0x7610, R12 ;  /* 0x00007610ff0c7816 */ /* 0x000fc4000000000c */
[----:B------:R-:W-:Y:S01]  /*159e0*/  PRMT R11, RZ, 0x7610, R11 ;  /* 0x00007610ff0b7816 */ /* 0x000fe2000000000b */
[----:B------:R-:W4:Y:S01]  /*159f0*/  LDL.LU R26, [R1+0x11e0] ;  /* 0x0011e000011a7983 */ /* 0x000f220000300800 */
[----:B0-----:R-:W-:Y:S02]  /*15a00*/  @!P0 IMAD.MOV.U32 R5, RZ, RZ, R16 ;  /* 0x000000ffff058224 */ /* 0x001fe400078e0010 */
[----:B---3--:R-:W-:-:S05]  /*15a10*/  @!P0 IMAD.MOV.U32 R4, RZ, RZ, R15 ;  /* 0x000000ffff048224 */ /* 0x008fca00078e000f */
[----:B------:R2:W3:Y:S04]  /*15a20*/  @!P0 LDG.E.U16 R12, [R4.64] ;  /* 0x0000000a040c8981 */ /* 0x0004e8000c1e1500 */
[----:B------:R-:W0:Y:S01]  /*15a30*/  S2R R2, SR_TID.X ;  /* 0x0000000000027919 */ /* 0x000e220000002100 */
[----:B--2---:R-:W-:Y:S02]  /*15a40*/  @!P0 IMAD.MOV.U32 R5, RZ, RZ, R18 ;  /* 0x000000ffff058224 */ /* 0x004fe400078e0012 */
[----:B----4-:R-:W-:-:S05]  /*15a50*/  @!P0 IMAD.MOV.U32 R4, RZ, RZ, R14 ;  /* 0x000000ffff048224 */ /* 0x010fca00078e000e */
[----:B------:R-:W2:Y:S04]  /*15a60*/  @!P0 LDG.E.U16 R11, [R4.64] ;  /* 0x0000000a040b8981 */ /* 0x000ea8000c1e1500 */
[----:B------:R-:W-:Y:S04]  /*15a70*/  STL [R1+0x3ad8], R13 ;  /* 0x003ad80d01007387 */ /* 0x000fe80000100800 */
[----:B------:R-:W4:Y:S04]  /*15a80*/  LDL R17, [R1+0x1664] ;  /* 0x0016640001117983 */ /* 0x000f280000100800 */
[----:B------:R-:W4:Y:S01]  /*15a90*/  LDL R16, [R1+0x1808] ;  /* 0x0018080001107983 */ /* 0x000f220000100800 */
[----:B0-----:R-:W-:-:S05]  /*15aa0*/  LOP3.LUT R2, R2, 0x7f, RZ, 0xc0, !PT ;  /* 0x0000007f02027812 */ /* 0x001fca00078ec0ff */
[----:B------:R-:W-:-:S05]  /*15ab0*/  IMAD.SHL.U32 R2, R2, 0x2, RZ ;  /* 0x0000000202027824 */ /* 0x000fca00078e00ff */
[----:B------:R-:W-:-:S05]  /*15ac0*/  LOP3.LUT R2, R2, 0x30, RZ, 0x3c, !PT ;  /* 0x0000003002027812 */ /* 0x000fca00078e3cff */
[----:B------:R0:W-:Y:S04]  /*15ad0*/  STS.U16 [R2+0xc00], R27 ;  /* 0x000c001b02007388 */ /* 0x0001e80000000400 */
[----:B------:R1:W-:Y:S04]  /*15ae0*/  STS.U16 [R2+0xd00], R29 ;  /* 0x000d001d02007388 */ /* 0x0003e80000000400 */
[----:B0-----:R-:W4:Y:S04]  /*15af0*/  LDL.LU R27, [R1+0x11e8] ;  /* 0x0011e800011b7983 */ /* 0x001f280000300800 */
[----:B-1----:R-:W0:Y:S04]  /*15b00*/  S2R R29, SR_TID.X ;  /* 0x00000000001d7919 */ /* 0x002e280000002100 */
[----:B---3--:R-:W-:Y:S04]  /*15b10*/  STL [R1+0x3adc], R12 ;  /* 0x003adc0c01007387 */ /* 0x008fe80000100800 */
[----:B------:R1:W-:Y:S04]  /*15b20*/  STS.U16 [R2+0xe00], R3 ;  /* 0x000e000302007388 */ /* 0x0003e80000000400 */
[----:B------:R-:W3:Y:S04]  /*15b30*/  LDL R15, [R1+0x165c] ;  /* 0x00165c00010f7983 */ /* 0x000ee80000100800 */
[----:B------:R-:W3:Y:S04]  /*15b40*/  LDL R13, [R1+0x1818] ;  /* 0x00181800010d7983 */ /* 0x000ee80000100800 */
[----:B-1----:R-:W3:Y:S01]  /*15b50*/  LDL.LU R2, [R1+0x17ec] ;  /* 0x0017ec0001027983 */ /* 0x002ee20000300800 */
[----:B0-----:R-:W-:-:S03]  /*15b60*/  LOP3.LUT R29, R29, 0x7f, RZ, 0xc0, !PT ;  /* 0x0000007f1d1d7812 */ /* 0x001fc600078ec0ff */
[----:B------:R-:W3:Y:S04]  /*15b70*/  LDL.LU R3, [R1+0x17fc] ;  /* 0x0017fc0001037983 */ /* 0x000ee80000300800 */
[----:B------:R-:W3:Y:S01]  /*15b80*/  LDL R14, [R1+0x183c] ;  /* 0x00183c00010e7983 */ /* 0x000ee20000100800 */
[----:B------:R-:W-:-:S03]  /*15b90*/  PRMT R10, RZ, 0x7610, R10 ;  /* 0x00007610ff0a7816 */ /* 0x000fc6000000000a */
[----:B--2---:R0:W-:Y:S02]  /*15ba0*/  STL [R1+0x3ae0], R11 ;  /* 0x003ae00b01007387 */ /* 0x0041e40000100800 */
[----:B0-----:R-:W-:Y:S02]  /*15bb0*/  IMAD.SHL.U32 R11, R29, 0x2, RZ ;  /* 0x000000021d0b7824 */ /* 0x001fe400078e00ff */
[----:B------:R-:W2:Y:S03]  /*15bc0*/  LDL.LU R29, [R1+0x11ec] ;  /* 0x0011ec00011d7983 */ /* 0x000ea60000300800 */
[----:B------:R-:W-:-:S05]  /*15bd0*/  LOP3.LUT R11, R11, 0x30, RZ, 0x3c, !PT ;  /* 0x000000300b0b7812 */ /* 0x000fca00078e3cff */
[----:B------:R0:W-:Y:S04]  /*15be0*/  STS.U16 [R11+0xf00], R28 ;  /* 0x000f001c0b007388 */ /* 0x0001e80000000400 */
[----:B0-----:R-:W2:Y:S04]  /*15bf0*/  LDL.LU R28, [R1+0x180c] ;  /* 0x00180c00011c7983 */ /* 0x001ea80000300800 */
[----:B------:R-:W2:Y:S01]  /*15c00*/  LDL R12, [R1+0x1834] ;  /* 0x00183400010c7983 */ /* 0x000ea20000100800 */
[----:B----4-:R-:W-:Y:S02]  /*15c10*/  @!P0 IMAD.MOV.U32 R4, RZ, RZ, R16 ;  /* 0x000000ffff048224 */ /* 0x010fe400078e0010 */
[----:B------:R-:W-:-:S05]  /*15c20*/  @!P0 IMAD.MOV.U32 R5, RZ, RZ, R17 ;  /* 0x000000ffff058224 */ /* 0x000fca00078e0011 */
[----:B------:R3:W4:Y:S01]  /*15c30*/  @!P0 LDG.E.U16 R10, [R4.64] ;  /* 0x0000000a040a8981 */ /* 0x000722000c1e1500 */
[----:B------:R-:W-:Y:S02]  /*15c40*/  PRMT R9, RZ, 0x7610, R9 ;  /* 0x00007610ff097816 */ /* 0x000fe40000000009 */
[----:B------:R-:W-:Y:S01]  /*15c50*/  PRMT R8, RZ, 0x7610, R8 ;  /* 0x00007610ff087816 */ /* 0x000fe20000000008 */
[----:B---3--:R-:W-:Y:S02]  /*15c60*/  @!P0 IMAD.MOV.U32 R5, RZ, RZ, R15 ;  /* 0x000000ffff058224 */ /* 0x008fe400078e000f */
[----:B------:R-:W-:-:S05]  /*15c70*/  @!P0 IMAD.MOV.U32 R4, RZ, RZ, R13 ;  /* 0x000000ffff048224 */ /* 0x000fca00078e000d */
[----:B------:R0:W3:Y:S01]  /*15c80*/  @!P0 LDG.E.U16 R9, [R4.64] ;  /* 0x0000000a04098981 */ /* 0x0000e2000c1e1500 */
[----:B------:R-:W-:Y:S01]  /*15c90*/  PRMT R7, RZ, 0x7610, R7 ;  /* 0x00007610ff077816 */ /* 0x000fe20000000007 */
[----:B0-----:R-:W-:Y:S02]  /*15ca0*/  @!P0 IMAD.MOV.U32 R4, RZ, RZ, R14 ;  /* 0x000000ffff048224 */ /* 0x001fe400078e000e */
[----:B------:R-:W-:-:S05]  /*15cb0*/  @!P0 IMAD.MOV.U32 R5, RZ, RZ, R2 ;  /* 0x000000ffff058224 */ /* 0x000fca00078e0002 */
[----:B------:R0:W3:Y:S02]  /*15cc0*/  @!P0 LDG.E.U16 R8, [R4.64] ;  /* 0x0000000a04088981 */ /* 0x0000e4000c1e1500 */
[----:B0-----:R-:W-:Y:S02]  /*15cd0*/  @!P0 IMAD.MOV.U32 R5, RZ, RZ, R3 ;  /* 0x000000ffff058224 */ /* 0x001fe400078e0003 */
[----:B--2---:R-:W-:-:S05]  /*15ce0*/  @!P0 IMAD.MOV.U32 R4, RZ, RZ, R12 ;  /* 0x000000ffff048224 */ /* 0x004fca00078e000c */
[----:B------:R0:W2:Y:S04]  /*15cf0*/  @!P0 LDG.E.U16 R7, [R4.64] ;  /* 0x0000000a04078981 */ /* 0x0000a8000c1e1500 */
[----:B----4-:R-:W-:Y:S04]  /*15d00*/  STL [R1+0x3ae4], R10 ;  /* 0x003ae40a01007387 */ /* 0x010fe80000100800 */
[----:B------:R-:W4:Y:S04]  /*15d10*/  LDL R13, [R1+0x182c] ;  /* 0x00182c00010d7983 */ /* 0x000f280000100800 */
[----:B------:R-:W-:Y:S04]  /*15d20*/  STS.U16 [R11+0x2c00], R25 ;  /* 0x002c00190b007388 */ /* 0x000fe80000000400 */
[----:B------:R-:W-:Y:S04]  /*15d30*/  STS.U16 [R11+0x2d00], R26 ;  /* 0x002d001a0b007388 */ /* 0x000fe80000000400 */
[----:B---3--:R-:W-:Y:S04]  /*15d40*/  STL [R1+0x3ae8], R9 ;  /* 0x003ae80901007387 */ /* 0x008fe80000100800 */
[----:B------:R-:W-:Y:S04]  /*15d50*/  STL [R1+0x1874], R2 ;  /* 0x0018740201007387 */ /* 0x000fe80000100800 */
[----:B------:R1:W-:Y:S04]  /*15d60*/  STL [R1+0x3aec], R8 ;  /* 0x003aec0801007387 */ /* 0x0003e80000100800 */
[----:B-1----:R-:W3:Y:S04]  /*15d70*/  LDL.LU R8, [R1+0x1188] ;  /* 0x0011880001087983 */ /* 0x002ee80000300800 */
[----:B------:R-:W3:Y:S04]  /*15d80*/  LDL.LU R2, [R1+0x1184] ;  /* 0x0011840001027983 */ /* 0x000ee80000300800 */
[----:B------:R-:W3:Y:S04]  /*15d90*/  LDL.LU R16, [R1+0x1130] ;  /* 0x0011300001107983 */ /* 0x000ee80000300800 */
[----:B------:R-:W3:Y:S04]  /*15da0*/  LDL.LU R9, [R1+0x112c] ;  /* 0x00112c0001097983 */ /* 0x000ee80000300800 */
[----:B------:R-:W3:Y:S04]  /*15db0*/  LDL.LU R10, [R1+0x1128] ;  /* 0x00112800010a7983 */ /* 0x000ee80000300800 */
[----:B------:R-:W3:Y:S04]  /*15dc0*/  LDL.LU R26, [R1+0x1124] ;  /* 0x00112400011a7983 */ /* 0x000ee80000300800 */
[----:B------:R1:W-:Y:S04]  /*15dd0*/  STL [R1+0x1878], R3 ;  /* 0x0018780301007387 */ /* 0x0003e80000100800 */
[----:B-1----:R-:W3:Y:S01]  /*15de0*/  LDL.LU R3, [R1+0x118c] ;  /* 0x00118c0001037983 */ /* 0x002ee20000300800 */
[----:B------:R-:W-:Y:S01]  /*15df0*/  PRMT R6, RZ, 0x7610, R6 ;  /* 0x00007610ff067816 */ /* 0x000fe20000000006 */
[----:B0-----:R-:W-:-:S02]  /*15e00*/  @!P0 IMAD.MOV.U32 R5, RZ, RZ, R28 ;  /* 0x000000ffff058224 */ /* 0x001fc400078e001c */
[----:B------:R-:W-:Y:S04]  /*15e10*/  STS.U16 [R11+0x2e00], R27 ;  /* 0x002e001b0b007388 */ /* 0x000fe80000000400 */
[----:B------:R-:W-:Y:S04]  /*15e20*/  STS.U16 [R11+0x2f00], R29 ;  /* 0x002f001d0b007388 */ /* 0x000fe80000000400 */
[----:B--2---:R0:W-:Y:S04]  /*15e30*/  STL [R1+0x3af0], R7 ;  /* 0x003af00701007387 */ /* 0x0041e80000100800 */
[----:B0-----:R-:W2:Y:S01]  /*15e40*/  LDL.LU R7, [R1+0x1190] ;  /* 0x0011900001077983 */ /* 0x001ea20000300800 */
[----:B----4-:R-:W-:-:S03]  /*15e50*/  @!P0 IMAD.MOV.U32 R4, RZ, RZ, R13 ;  /* 0x000000ffff048224 */ /* 0x010fc600078e000d */
[----:B------:R-:W4:Y:S04]  /*15e60*/  LDL.LU R12, [R1+0x1250] ;  /* 0x00125000010c7983 */ /* 0x000f280000300800 */
[----:B------:R-:W4:Y:S04]  /*15e70*/  @!P0 LDG.E.U16 R6, [R4.64] ;  /* 0x0000000a04068981 */ /* 0x000f28000c1e1500 */
        /* <DEDUP_REMOVED lines=13> */
[----:B------:R-:W0:Y:S04]  /*15f50*/  S2R R25, SR_TID.X ;  /* 0x0000000000197919 */ /* 0x000e280000002100 */
[----:B------:R-:W-:Y:S01]  /*15f60*/  STL [R1+0x187c], R28 ;  /* 0x00187c1c01007387 */ /* 0x000fe20000100800 */
[----:B0-----:R-:W-:-:S03]  /*15f70*/  LOP3.LUT R25, R25, 0x7f, RZ, 0xc0, !PT ;  /* 0x0000007f19197812 */ /* 0x001fc600078ec0ff */
[----:B--2---:R-:W-:Y:S04]  /*15f80*/  STS.U16 [R11+0x4c00], R7 ;  /* 0x004c00070b007388 */ /* 0x004fe80000000400 */
[----:B---3--:R-:W-:Y:S04]  /*15f90*/  STS.U16 [R11+0x4d00], R3 ;  /* 0x004d00030b007388 */ /* 0x008fe80000000400 */
[----:B------:R-:W-:Y:S04]  /*15fa0*/  STS.U16 [R11+0x4e00], R8 ;  /* 0x004e00080b007388 */ /* 0x000fe80000000400 */
[----:B------:R-:W-:Y:S04]  /*15fb0*/  STS.U16 [R11+0x4f00], R2 ;  /* 0x004f00020b007388 */ /* 0x000fe80000000400 */
[----:B------:R0:W-:Y:S02]  /*15fc0*/  STS.U16 [R11+0x6c00], R16 ;  /* 0x006c00100b007388 */ /* 0x0001e40000000400 */
[----:B0-----:R-:W-:-:S02]  /*15fd0*/  IMAD.SHL.U32 R16, R25, 0x2, RZ ;  /* 0x0000000219107824 */ /* 0x001fc400078e00ff */
[----:B------:R-:W-:Y:S03]  /*15fe0*/  STS.U16 [R11+0x6d00], R9 ;  /* 0x006d00090b007388 */ /* 0x000fe60000000400 */
[----:B------:R-:W-:Y:S01]  /*15ff0*/  LOP3.LUT R16, R16, 0x40, RZ, 0x3c, !PT ;  /* 0x0000004010107812 */ /* 0x000fe200078e3cff */
[----:B------:R-:W-:Y:S04]  /*16000*/  STS.U16 [R11+0x6e00], R10 ;  /* 0x006e000a0b007388 */ /* 0x000fe80000000400 */
[----:B------:R0:W-:Y:S04]  /*16010*/  STS.U16 [R11+0x6f00], R26 ;  /* 0x006f001a0b007388 */ /* 0x0001e80000000400 */
[----:B----4-:R-:W-:Y:S04]  /*16020*/  STL [R1+0x3af4], R6 ;  /* 0x003af40601007387 */ /* 0x010fe80000100800 */
[----:B------:R-:W-:Y:S04]  /*16030*/  STS.U16 [R16+0x1000], R12 ;  /* 0x0010000c10007388 */ /* 0x000fe80000000400 */
[----:B0-----:R-:W2:Y:S04]  /*16040*/  LDL.LU R26, [R1+0x1118] ;  /* 0x00111800011a7983 */ /* 0x001ea80000300800 */
[----:B------:R0:W-:Y:S04]  /*16050*/  STS.U16 [R16+0x1100], R27 ;  /* 0x0011001b10007388 */ /* 0x0001e80000000400 */
[----:B------:R1:W-:Y:S04]  /*16060*/  STS.U16 [R16+0x1200], R29 ;  /* 0x0012001d10007388 */ /* 0x0003e80000000400 */
[----:B0-----:R-:W3:Y:S04]  /*16070*/  LDL.LU R27, [R1+0x1114] ;  /* 0x00111400011b7983 */ /* 0x001ee80000300800 */
[----:B-1----:R-:W4:Y:S04]  /*16080*/  LDL.LU R29, [R1+0x1240] ;  /* 0x00124000011d7983 */ /* 0x002f280000300800 */
[----:B------:R-:W4:Y:S04]  /*16090*/  LDL.LU R4, [R1+0x123c] ;  /* 0x00123c0001047983 */ /* 0x000f280000300800 */
[----:B------:R-:W4:Y:S04]  /*160a0*/  LDL.LU R5, [R1+0x1238] ;  /* 0x0012380001057983 */ /* 0x000f280000300800 */
[----:B------:R0:W-:Y:S04]  /*160b0*/  STS.U16 [R16+0x1300], R13 ;  /* 0x0013000d10007388 */ /* 0x0001e80000000400 */
[----:B------:R-:W4:Y:S04]  /*160c0*/  LDL.LU R28, [R1+0x122c] ;  /* 0x00122c00011c7983 */ /* 0x000f280000300800 */
[----:B------:R1:W-:Y:S04]  /*160d0*/  STS.U16 [R16+0x3000], R14 ;  /* 0x0030000e10007388 */ /* 0x0003e80000000400 */
[----:B------:R-:W4:Y:S04]  /*160e0*/  LDL.LU R7, [R1+0x11d0] ;  /* 0x0011d00001077983 */ /* 0x000f280000300800 */
[----:B------:R0:W-:Y:S04]  /*160f0*/  STS.U16 [R16+0x3100], R15 ;  /* 0x0031000f10007388 */ /* 0x0001e80000000400 */
[----:B------:R-:W4:Y:S04]  /*16100*/  LDL.LU R8, [R1+0x11cc] ;  /* 0x0011cc0001087983 */ /* 0x000f280000300800 */
[----:B------:R-:W-:Y:S04]  /*16110*/  STS.U16 [R16+0x3200], R17 ;  /* 0x0032001110007388 */ /* 0x000fe80000000400 */
        /* <DEDUP_REMOVED lines=8> */
[----:B------:R-:W4:Y:S01]  /*161a0*/  LDL.LU R12, [R1+0x1168] ;  /* 0x00116800010c7983 */ /* 0x000f220000300800 */
[----:B------:R-:W-:-:S03]  /*161b0*/  IMAD.SHL.U32 R3, R25, 0x2, RZ ;  /* 0x0000000219037824 */ /* 0x000fc600078e00ff */
[----:B------:R-:W-:Y:S04]  /*161c0*/  STS.U16 [R16+0x5300], R22 ;  /* 0x0053001610007388 */ /* 0x000fe80000000400 */
[----:B0-----:R-:W4:Y:S04]  /*161d0*/  LDL.LU R13, [R1+0x1164] ;  /* 0x00116400010d7983 */ /* 0x001f280000300800 */
[----:B------:R-:W-:Y:S04]  /*161e0*/  STS.U16 [R16+0x7000], R23 ;  /* 0x0070001710007388 */ /* 0x000fe80000000400 */
[----:B-1----:R-:W4:Y:S04]  /*161f0*/  LDL.LU R14, [R1+0x1110] ;  /* 0x00111000010e7983 */ /* 0x002f280000300800 */
[----:B------:R0:W-:Y:S04]  /*16200*/  STS.U16 [R16+0x7100], R24 ;  /* 0x0071001810007388 */ /* 0x0001e80000000400 */
[----:B------:R-:W4:Y:S04]  /*16210*/  LDL.LU R15, [R1+0x110c] ;  /* 0x00110c00010f7983 */ /* 0x000f280000300800 */
[----:B0-----:R-:W4:Y:S04]  /*16220*/  LDL.LU R24, [R1+0x1108] ;  /* 0x0011080001187983 */ /* 0x001f280000300800 */
[----:B------:R-:W4:Y:S01]  /*16230*/  LDL.LU R25, [R1+0x1104] ;  /* 0x0011040001197983 */ /* 0x000f220000300800 */
[----:B------:R-:W-:-:S03]  /*16240*/  LOP3.LUT R3, R3, 0x50, RZ, 0x3c, !PT ;  /* 0x0000005003037812 */ /* 0x000fc600078e3cff */
[----:B--2---:R-:W-:Y:S04]  /*16250*/  STS.U16 [R16+0x7200], R26 ;  /* 0x0072001a10007388 */ /* 0x004fe80000000400 */
[----:B---3--:R0:W-:Y:S04]  /*16260*/  STS.U16 [R16+0x7300], R27 ;  /* 0x0073001b10007388 */ /* 0x0081e80000000400 */
[----:B----4-:R1:W-:Y:S04]  /*16270*/  STS.U16 [R3+0x1400], R29 ;  /* 0x0014001d03007388 */ /* 0x0103e80000000400 */
[----:B0-----:R-:W2:Y:S01]  /*16280*/  LDL.LU R16, [R1+0x1220] ;  /* 0x0012200001107983 */ /* 0x001ea20000300800 */
[----:B------:R-:W3:Y:S02]  /*16290*/  LDL.LU R17, [R1+0x121c] ;  /* 0x00121c0001117983 */ /* 0x000ee40000300800 */
[----:B------:R-:W4:Y:S02]  /*162a0*/  LDL.LU R18, [R1+0x1218] ;  /* 0x0012180001127983 */ /* 0x000f240000300800 */
[----:B------:R-:W4:Y:S01]  /*162b0*/  LDL.LU R19, [R1+0x1214] ;  /* 0x0012140001137983 */ /* 0x000f220000300800 */
[----:B------:R-:W-:Y:S04]  /*162c0*/  STS.U16 [R3+0x1500], R4 ;  /* 0x0015000403007388 */ /* 0x000fe80000000400 */
[----:B------:R-:W4:Y:S01]  /*162d0*/  LDL.LU R20, [R1+0x11c0] ;  /* 0x0011c00001147983 */ /* 0x000f220000300800 */
[----:B------:R-:W-:Y:S02]  /*162e0*/  STS.U16 [R3+0x1600], R5 ;  /* 0x0016000503007388 */ /* 0x000fe40000000400 */
[----:B------:R-:W4:Y:S02]  /*162f0*/  LDL.LU R21, [R1+0x11bc] ;  /* 0x0011bc0001157983 */ /* 0x000f240000300800 */
[----:B------:R-:W4:Y:S01]  /*16300*/  LDL.LU R22, [R1+0x11b8] ;  /* 0x0011b80001167983 */ /* 0x000f220000300800 */
[----:B------:R-:W4:Y:S04]  /*16310*/  LDL.LU R23, [R1+0x11b4] ;  /* 0x0011b40001177983 */ /* 0x000f280000300800 */
[----:B------:R-:W-:Y:S01]  /*16320*/  STS.U16 [R3+0x1700], R28 ;  /* 0x0017001c03007388 */ /* 0x000fe20000000400 */
[----:B------:R-:W4:Y:S02]  /*16330*/  LDL.LU R26, [R1+0x1160] ;  /* 0x00116000011a7983 */ /* 0x000f240000300800 */
[----:B------:R-:W4:Y:S02]  /*16340*/  LDL.LU R27, [R1+0x115c] ;  /* 0x00115c00011b7983 */ /* 0x000f240000300800 */
[----:B-1----:R-:W4:Y:S01]  /*16350*/  LDL.LU R29, [R1+0x1158] ;  /* 0x00115800011d7983 */ /* 0x002f220000300800 */
[----:B------:R-:W-:Y:S04]  /*16360*/  STS.U16 [R3+0x3400], R7 ;  /* 0x0034000703007388 */ /* 0x000fe80000000400 */
        /* <DEDUP_REMOVED lines=10> */
[----:B------:R1:W-:Y:S04]  /*16410*/  STS.U16 [R3+0x7700], R25 ;  /* 0x0077001903007388 */ /* 0x0003e80000000400 */
[----:B0-----:R-:W4:Y:S04]  /*16420*/  LDL.LU R24, [R1+0x1154] ;  /* 0x0011540001187983 */ /* 0x001f280000300800 */
[----:B-1----:R-:W4:Y:S04]  /*16430*/  LDL.LU R25, [R1+0x1100] ;  /* 0x0011000001197983 */ /* 0x002f280000300800 */
[----:B------:R-:W0:Y:S01]  /*16440*/  S2R R11, SR_TID.X ;  /* 0x00000000000b7919 */ /* 0x000e220000002100 */
[----:B------:R-:W4:Y:S02]  /*16450*/  LDL.LU R6, [R1+0xcc] ;  /* 0x0000cc0001067983 */ /* 0x000f240000300800 */
[----:B------:R-:W4:Y:S02]  /*16460*/  LDL.LU R5, [R1+0xc8] ;  /* 0x0000c80001057983 */ /* 0x000f240000300800 */
[----:B------:R-:W4:Y:S01]  /*16470*/  LDL.LU R28, [R1+0x1210] ;  /* 0x00121000011c7983 */ /* 0x000f220000300800 */
[----:B------:R-:W4:Y:S01]  /*16480*/  LDL.LU R7, [R1+0x120c] ;  /* 0x00120c0001077983 */ /* 0x000f220000300800 */
[----:B------:R-:W4:Y:S02]  /*16490*/  LDL.LU R3, [R1+0x1208] ;  /* 0x0012080001037983 */ /* 0x000f240000300800 */
[----:B------:R-:W4:Y:S02]  /*164a0*/  LDL.LU R8, [R1+0x1204] ;  /* 0x0012040001087983 */ /* 0x000f240000300800 */
[----:B------:R-:W4:Y:S01]  /*164b0*/  LDL.LU R9, [R1+0x11b0] ;  /* 0x0011b00001097983 */ /* 0x000f220000300800 */
[----:B------:R-:W4:Y:S01]  /*164c0*/  LDL.LU R10, [R1+0x11ac] ;  /* 0x0011ac00010a7983 */ /* 0x000f220000300800 */
[----:B0-----:R-:W-:-:S03]  /*164d0*/  LOP3.LUT R2, R11, 0x7f, RZ, 0xc0, !PT ;  /* 0x0000007f0b027812 */ /* 0x001fc600078ec0ff */
[----:B------:R-:W4:Y:S01]  /*164e0*/  LDL.LU R11, [R1+0x11a4] ;  /* 0x0011a400010b7983 */ /* 0x000f220000300800 */
[----:B------:R-:W4:Y:S02]  /*164f0*/  LDL.LU R12, [R1+0x1150] ;  /* 0x00115000010c7983 */ /* 0x000f240000300800 */
[----:B------:R-:W4:Y:S02]  /*16500*/  LDL.LU R13, [R1+0x114c] ;  /* 0x00114c00010d7983 */ /* 0x000f240000300800 */
[----:B------:R-:W-:Y:S01]  /*16510*/  IMAD.SHL.U32 R4, R2, 0x2, RZ ;  /* 0x0000000202047824 */ /* 0x000fe200078e00ff */
[----:B------:R-:W4:Y:S01]  /*16520*/  LDL.LU R14, [R1+0x1148] ;  /* 0x00114800010e7983 */ /* 0x000f220000300800 */
[----:B------:R-:W4:Y:S03]  /*16530*/  LDL.LU R15, [R1+0x113c] ;  /* 0x00113c00010f7983 */ /* 0x000f260000300800 */
[----:B------:R-:W-:-:S05]  /*16540*/  LOP3.LUT R4, R4, 0x60, RZ, 0x3c, !PT ;  /* 0x0000006004047812 */ /* 0x000fca00078e3cff */
[----:B--2---:R0:W-:Y:S01]  /*16550*/  STS.U16 [R4+0x1800], R16 ;  /* 0x0018001004007388 */ /* 0x0041e20000000400 */
[----:B---3--:R1:W-:Y:S02]  /*16560*/  STS.U16 [R4+0x1900], R17 ;  /* 0x0019001104007388 */ /* 0x0083e40000000400 */
[----:B----4-:R-:W-:Y:S01]  /*16570*/  STS.U16 [R4+0x1a00], R18 ;  /* 0x001a001204007388 */ /* 0x010fe20000000400 */
[----:B------:R-:W-:Y:S04]  /*16580*/  STS.U16 [R4+0x1b00], R19 ;  /* 0x001b001304007388 */ /* 0x000fe80000000400 */
[----:B------:R-:W-:Y:S01]  /*16590*/  STS.U16 [R4+0x3800], R20 ;  /* 0x0038001404007388 */ /* 0x000fe20000000400 */
[----:B------:R-:W-:Y:S02]  /*165a0*/  STS.U16 [R4+0x3900], R21 ;  /* 0x0039001504007388 */ /* 0x000fe40000000400 */
[----:B------:R-:W-:Y:S01]  /*165b0*/  STS.U16 [R4+0x3a00], R22 ;  /* 0x003a001604007388 */ /* 0x000fe20000000400 */
[----:B------:R-:W-:Y:S04]  /*165c0*/  STS.U16 [R4+0x3b00], R23 ;  /* 0x003b001704007388 */ /* 0x000fe80000000400 */
[----:B0-----:R-:W2:Y:S01]  /*165d0*/  LDL.LU R16, [R1+0xc4] ;  /* 0x0000c40001107983 */ /* 0x001ea20000300800 */
[----:B------:R0:W-:Y:S02]  /*165e0*/  STS.U16 [R4+0x5800], R26 ;  /* 0x0058001a04007388 */ /* 0x0001e40000000400 */
[----:B-1----:R-:W3:Y:S02]  /*165f0*/  LDL.LU R17, [R1+0xc0] ;  /* 0x0000c00001117983 */ /* 0x002ee40000300800 */
[----:B------:R1:W-:Y:S01]  /*16600*/  STS.U16 [R4+0x5900], R27 ;  /* 0x0059001b04007388 */ /* 0x0003e20000000400 */
[----:B------:R4:W-:Y:S04]  /*16610*/  STS.U16 [R4+0x5a00], R29 ;  /* 0x005a001d04007388 */ /* 0x0009e80000000400 */
[----:B0-----:R-:W2:Y:S01]  /*16620*/  LDL.LU R26, [R1+0xbc] ;  /* 0x0000bc00011a7983 */ /* 0x001ea20000300800 */
[----:B-1----:R-:W2:Y:S02]  /*16630*/  LDL.LU R27, [R1+0xb8] ;  /* 0x0000b800011b7983 */ /* 0x002ea40000300800 */
[----:B----4-:R-:W4:Y:S01]  /*16640*/  LDL.LU R29, [R1+0xb0] ;  /* 0x0000b000011d7983 */ /* 0x010f220000300800 */
[----:B------:R-:W2:Y:S04]  /*16650*/  LDL.LU R18, [R1+0xac] ;  /* 0x0000ac0001127983 */ /* 0x000ea80000300800 */
[----:B------:R-:W2:Y:S01]  /*16660*/  LDL.LU R19, [R1+0xa8] ;  /* 0x0000a80001137983 */ /* 0x000ea20000300800 */
[----:B------:R-:W2:Y:S02]  /*16670*/  LDL.LU R20, [R1+0xa4] ;  /* 0x0000a40001147983 */ /* 0x000ea40000300800 */
[----:B------:R-:W2:Y:S02]  /*16680*/  LDL.LU R21, [R1+0xa0] ;  /* 0x0000a00001157983 */ /* 0x000ea40000300800 */
[----:B------:R-:W2:Y:S01]  /*16690*/  LDL.LU R22, [R1+0x9c] ;  /* 0x00009c0001167983 */ /* 0x000ea20000300800 */
[----:B------:R-:W2:Y:S04]  /*166a0*/  LDL.LU R23, [R1+0x98] ;  /* 0x0000980001177983 */ /* 0x000ea80000300800 */
[----:B------:R0:W-:Y:S04]  /*166b0*/  STS.U16 [R4+0x5b00], R24 ;  /* 0x005b001804007388 */ /* 0x0001e80000000400 */
[----:B------:R1:W-:Y:S01]  /*166c0*/  STS.U16 [R4+0x7800], R25 ;  /* 0x0078001904007388 */ /* 0x0003e20000000400 */
[----:B------:R1:W-:Y:S03]  /*166d0*/  STS.U16 [R4+0x7900], R0 ;  /* 0x0079000004007388 */ /* 0x0003e60000000400 */
[----:B0-----:R-:W2:Y:S04]  /*166e0*/  LDL.LU R24, [R1+0x94] ;  /* 0x0000940001187983 */ /* 0x001ea80000300800 */
[----:B-1----:R-:W2:Y:S01]  /*166f0*/  LDL.LU R25, [R1+0x90] ;  /* 0x0000900001197983 */ /* 0x002ea20000300800 */
[----:B------:R-:W2:Y:S02]  /*16700*/  LDL.LU R0, [R1+0x3afc] ;  /* 0x003afc0001007983 */ /* 0x000ea40000300800 */
[----:B------:R-:W-:-:S02]  /*16710*/  IMAD.SHL.U32 R2, R2, 0x2, RZ ;  /* 0x0000000202027824 */ /* 0x000fc400078e00ff */
[----:B------:R-:W-:Y:S03]  /*16720*/  STS.U16 [R4+0x7a00], R6 ;  /* 0x007a000604007388 */ /* 0x000fe60000000400 */
[----:B------:R-:W-:Y:S01]  /*16730*/  LOP3.LUT R2, R2, 0x70, RZ, 0x3c, !PT ;  /* 0x0000007002027812 */ /* 0x000fe200078e3cff */
[----:B------:R-:W-:Y:S04]  /*16740*/  STS.U16 [R4+0x7b00], R5 ;  /* 0x007b000504007388 */ /* 0x000fe80000000400 */
[----:B------:R-:W-:Y:S01]  /*16750*/  STS.U16 [R2+0x1c00], R28 ;  /* 0x001c001c02007388 */ /* 0x000fe20000000400 */
[----:B------:R-:W-:Y:S02]  /*16760*/  STS.U16 [R2+0x1d00], R7 ;  /* 0x001d000702007388 */ /* 0x000fe40000000400 */
[----:B------:R-:W-:Y:S02]  /*16770*/  STS.U16 [R2+0x1e00], R3 ;  /* 0x001e000302007388 */ /* 0x000fe40000000400 */
[----:B------:R-:W-:Y:S01]  /*16780*/  STS.U16 [R2+0x1f00], R8 ;  /* 0x001f000802007388 */ /* 0x000fe20000000400 */
[----:B------:R-:W-:Y:S01]  /*16790*/  STS.U16 [R2+0x3c00], R9 ;  /* 0x003c000902007388 */ /* 0x000fe20000000400 */
[----:B------:R-:W-:Y:S03]  /*167a0*/  STS.U16 [R2+0x3d00], R10 ;  /* 0x003d000a02007388 */ /* 0x000fe60000000400 */
[----:B--2---:R0:W-:Y:S04]  /*167b0*/  STS.U16 [R2+0x3e00], R0 ;  /* 0x003e000002007388 */ /* 0x0041e80000000400 */
[----:B0-----:R-:W4:Y:S01]  /*167c0*/  LDL.LU R0, [R1+0x3af8] ;  /* 0x003af80001007983 */ /* 0x001f220000300800 */
[----:B------:R-:W-:Y:S02]  /*167d0*/  STS.U16 [R2+0x3f00], R11 ;  /* 0x003f000b02007388 */ /* 0x000fe40000000400 */
[----:B------:R-:W-:Y:S02]  /*167e0*/  STS.U16 [R2+0x5c00], R12 ;  /* 0x005c000c02007388 */ /* 0x000fe40000000400 */
[----:B------:R-:W-:Y:S01]  /*167f0*/  STS.U16 [R2+0x5d00], R13 ;  /* 0x005d000d02007388 */ /* 0x000fe20000000400 */
[----:B------:R-:W-:Y:S01]  /*16800*/  STS.U16 [R2+0x5e00], R14 ;  /* 0x005e000e02007388 */ /* 0x000fe20000000400 */
[----:B------:R-:W-:Y:S02]  /*16810*/  STS.U16 [R2+0x5f00], R15 ;  /* 0x005f000f02007388 */ /* 0x000fe40000000400 */
[----:B------:R-:W-:Y:S02]  /*16820*/  STS.U16 [R2+0x7c00], R16 ;  /* 0x007c001002007388 */ /* 0x000fe40000000400 */
[----:B---3--:R-:W-:Y:S01]  /*16830*/  STS.U16 [R2+0x7d00], R17 ;  /* 0x007d001102007388 */ /* 0x008fe20000000400 */
[----:B------:R0:W-:Y:S01]  /*16840*/  STS.U16 [R2+0x7e00], R26 ;  /* 0x007e001a02007388 */ /* 0x0001e20000000400 */
[----:B------:R1:W-:Y:S03]  /*16850*/  STS.U16 [R2+0x7f00], R27 ;  /* 0x007f001b02007388 */ /* 0x0003e60000000400 */
[----:B0-----:R-:W2:Y:S01]  /*16860*/  LDL.LU R26, [R1+0x8c] ;  /* 0x00008c00011a7983 */ /* 0x001ea20000300800 */
[----:B-1----:R-:W3:Y:S03]  /*16870*/  LDL.LU R27, [R1+0x88] ;  /* 0x00008800011b7983 */ /* 0x002ee60000300800 */
[----:B----4-:R0:W-:Y:S04]  /*16880*/  STS.U16 [R0+0x8000], R29 ;  /* 0x0080001d00007388 */ /* 0x0101e80000000400 */
[----:B0-----:R-:W4:Y:S01]  /*16890*/  LDL.LU R29, [R1+0x84] ;  /* 0x00008400011d7983 */ /* 0x001f220000300800 */
        /* <DEDUP_REMOVED lines=8> */
[----:B------:R-:W4:Y:S02]  /*16920*/  LDL.LU R14, [R1+0x60] ;  /* 0x00006000010e7983 */ /* 0x000f240000300800 */
[----:B------:R-:W4:Y:S02]  /*16930*/  LDL.LU R15, [R1+0x5c] ;  /* 0x00005c00010f7983 */ /* 0x000f240000300800 */
[----:B------:R-:W4:Y:S01]  /*16940*/  LDL.LU R16, [R1+0x58] ;  /* 0x0000580001107983 */ /* 0x000f220000300800 */
[----:B------:R0:W-:Y:S04]  /*16950*/  STS.U16 [R0+0x8200], R18 ;  /* 0x0082001200007388 */ /* 0x0001e80000000400 */
[----:B------:R-:W4:Y:S04]  /*16960*/  LDL.LU R17, [R1+0x54] ;  /* 0x0000540001117983 */ /* 0x000f280000300800 */
[----:B------:R1:W-:Y:S04]  /*16970*/  STS.U16 [R0+0x8400], R19 ;  /* 0x0084001300007388 */ /* 0x0003e80000000400 */
[----:B------:R1:W-:Y:S04]  /*16980*/  STS.U16 [R0+0x8600], R20 ;  /* 0x0086001400007388 */ /* 0x0003e80000000400 */
[----:B------:R2:W-:Y:S04]  /*16990*/  STS.U16 [R0+0x8800], R21 ;  /* 0x0088001500007388 */ /* 0x0005e80000000400 */
[----:B------:R3:W-:Y:S04]  /*169a0*/  STS.U16 [R0+0x8a00], R22 ;  /* 0x008a001600007388 */ /* 0x0007e80000000400 */
[----:B0-----:R-:W4:Y:S01]  /*169b0*/  LDL.LU R18, [R1+0x50] ;  /* 0x0000500001127983 */ /* 0x001f220000300800 */
[----:B-1----:R-:W4:Y:S02]  /*169c0*/  LDL.LU R19, [R1+0x4c] ;  /* 0x00004c0001137983 */ /* 0x002f240000300800 */
[----:B------:R-:W4:Y:S01]  /*169d0*/  LDL.LU R20, [R1+0x48] ;  /* 0x0000480001147983 */ /* 0x000f220000300800 */
[----:B--2---:R-:W2:Y:S01]  /*169e0*/  LDL.LU R21, [R1+0x44] ;  /* 0x0000440001157983 */ /* 0x004ea20000300800 */
[----:B---3--:R-:W3:Y:S03]  /*169f0*/  LDL.LU R22, [R1+0x40] ;  /* 0x0000400001167983 */ /* 0x008ee60000300800 */
[----:B------:R0:W-:Y:S01]  /*16a00*/  STS.U16 [R0+0x8c00], R23 ;  /* 0x008c001700007388 */ /* 0x0001e20000000400 */
[----:B------:R-:W2:Y:S03]  /*16a10*/  LDL.LU R2, [R1+0x3c] ;  /* 0x00003c0001027983 */ /* 0x000ea60000300800 */
[----:B------:R1:W-:Y:S04]  /*16a20*/  STS.U16 [R0+0x8e00], R24 ;  /* 0x008e001800007388 */ /* 0x0003e80000000400 */
[----:B------:R1:W-:Y:S04]  /*16a30*/  STS.U16 [R0+0x9000], R25 ;  /* 0x0090001900007388 */ /* 0x0003e80000000400 */
[----:B0-----:R-:W2:Y:S01]  /*16a40*/  LDL.LU R23, [R1+0x38] ;  /* 0x0000380001177983 */ /* 0x001ea20000300800 */
[----:B-1----:R-:W2:Y:S03]  /*16a50*/  LDL.LU R24, [R1+0x34] ;  /* 0x0000340001187983 */ /* 0x002ea60000300800 */
[----:B------:R0:W-:Y:S01]  /*16a60*/  STS.U16 [R0+0x9200], R26 ;  /* 0x0092001a00007388 */ /* 0x0001e20000000400 */
[----:B------:R-:W2:Y:S03]  /*16a70*/  LDL.LU R25, [R1+0xb4] ;  /* 0x0000b40001197983 */ /* 0x000ea60000300800 */
[----:B------:R1:W-:Y:S04]  /*16a80*/  STS.U16 [R0+0x9400], R27 ;  /* 0x0094001b00007388 */ /* 0x0003e80000000400 */
[----:B0-----:R-:W2:Y:S01]  /*16a90*/  LDL.LU R26, [R1+0x30] ;  /* 0x00003000011a7983 */ /* 0x001ea20000300800 */
[----:B-1----:R-:W3:Y:S03]  /*16aa0*/  LDL.LU R27, [R1+0x2c] ;  /* 0x00002c00011b7983 */ /* 0x002ee60000300800 */
[----:B----4-:R0:W-:Y:S04]  /*16ab0*/  STS.U16 [R0+0x9600], R29 ;  /* 0x0096001d00007388 */ /* 0x0101e80000000400 */
[----:B0-----:R-:W4:Y:S01]  /*16ac0*/  LDL.LU R29, [R1+0x28] ;  /* 0x00002800011d7983 */ /* 0x001f220000300800 */
[----:B------:R-:W4:Y:S02]  /*16ad0*/  LDL.LU R4, [R1+0x20] ;  /* 0x0000200001047983 */ /* 0x000f240000300800 */
[----:B------:R-:W4:Y:S02]  /*16ae0*/  LDL.LU R5, [R1+0x1c] ;  /* 0x00001c0001057983 */ /* 0x000f240000300800 */
[----:B------:R-:W4:Y:S01]  /*16af0*/  LDL.LU R28, [R1+0x18] ;  /* 0x00001800011c7983 */ /* 0x000f220000300800 */
[----:B------:R-:W4:Y:S04]  /*16b00*/  LDL.LU R3, [R1+0x14] ;  /* 0x0000140001037983 */ /* 0x000f280000300800 */
[----:B------:R0:W-:Y:S04]  /*16b10*/  STS.U16 [R0+0x9800], R6 ;  /* 0x0098000600007388 */ /* 0x0001e80000000400 */
[----:B------:R1:W-:Y:S04]  /*16b20*/  STS.U16 [R0+0x9a00], R7 ;  /* 0x009a000700007388 */ /* 0x0003e80000000400 */
[----:B------:R1:W-:Y:S04]  /*16b30*/  STS.U16 [R0+0x9c00], R8 ;  /* 0x009c000800007388 */ /* 0x0003e80000000400 */
[----:B------:R1:W-:Y:S04]  /*16b40*/  STS.U16 [R0+0x9e00], R9 ;  /* 0x009e000900007388 */ /* 0x0003e80000000400 */
[----:B------:R1:W-:Y:S04]  /*16b50*/  STS.U16 [R0+0xa000], R10 ;  /* 0x00a0000a00007388 */ /* 0x0003e80000000400 */
[----:B------:R1:W-:Y:S04]  /*16b60*/  STS.U16 [R0+0xa200], R11 ;  /* 0x00a2000b00007388 */ /* 0x0003e80000000400 */
[----:B0-----:R-:W4:Y:S01]  /*16b70*/  LDL.LU R6, [R1+0x3af4] ;  /* 0x003af40001067983 */ /* 0x001f220000300800 */
[----:B-1----:R-:W4:Y:S02]  /*16b80*/  LDL.LU R7, [R1+0x3af0] ;  /* 0x003af00001077983 */ /* 0x002f240000300800 */
[----:B------:R-:W4:Y:S02]  /*16b90*/  LDL.LU R8, [R1+0x3aec] ;  /* 0x003aec0001087983 */ /* 0x000f240000300800 */
[----:B------:R-:W4:Y:S01]  /*16ba0*/  LDL.LU R9, [R1+0x3ae8] ;  /* 0x003ae80001097983 */ /* 0x000f220000300800 */
[----:B------:R-:W4:Y:S01]  /*16bb0*/  LDL.LU R10, [R1+0x3ae4] ;  /* 0x003ae400010a7983 */ /* 0x000f220000300800 */
[----:B------:R-:W4:Y:S03]  /*16bc0*/  LDL.LU R11, [R1+0x3ae0] ;  /* 0x003ae000010b7983 */ /* 0x000f260000300800 */
        /* <DEDUP_REMOVED lines=15> */
[----:B--2---:R2:W-:Y:S04]  /*16cc0*/  STS.U16 [R0+0xb600], R21 ;  /* 0x00b6001500007388 */ /* 0x0045e80000000400 */
[----:B---3--:R3:W-:Y:S04]  /*16cd0*/  STS.U16 [R0+0xb800], R22 ;  /* 0x00b8001600007388 */ /* 0x0087e80000000400 */
[----:B------:R3:W-:Y:S04]  /*16ce0*/  STS.U16 [R0+0xbc00], R23 ;  /* 0x00bc001700007388 */ /* 0x0007e80000000400 */
[----:B0-----:R-:W4:Y:S01]  /*16cf0*/  LDL.LU R18, [R1+0x3ac4] ;  /* 0x003ac40001127983 */ /* 0x001f220000300800 */
[----:B-1----:R-:W4:Y:S02]  /*16d00*/  LDL.LU R19, [R1+0x3ac0] ;  /* 0x003ac00001137983 */ /* 0x002f240000300800 */
[----:B------:R-:W4:Y:S02]  /*16d10*/  LDL.LU R20, [R1+0x3abc] ;  /* 0x003abc0001147983 */ /* 0x000f240000300800 */
[----:B--2---:R-:W2:Y:S01]  /*16d20*/  LDL.LU R21, [R1+0x3ab8] ;  /* 0x003ab80001157983 */ /* 0x004ea20000300800 */
[----:B---3--:R-:W3:Y:S04]  /*16d30*/  LDL.LU R22, [R1+0x3ab4] ;  /* 0x003ab40001167983 */ /* 0x008ee80000300800 */
[----:B------:R0:W-:Y:S01]  /*16d40*/  STS.U16 [R0+0xba00], R2 ;  /* 0x00ba000200007388 */ /* 0x0001e20000000400 */
[----:B------:R-:W2:Y:S03]  /*16d50*/  LDL.LU R23, [R1+0x3ab0] ;  /* 0x003ab00001177983 */ /* 0x000ea60000300800 */
[----:B------:R1:W-:Y:S01]  /*16d60*/  STS.U16 [R0+0xbe00], R24 ;  /* 0x00be001800007388 */ /* 0x0003e20000000400 */
[----:B0-----:R-:W-:-:S03]  /*16d70*/  LOP3.LUT R2, R0, 0x20, RZ, 0x3c, !PT ;  /* 0x0000002000027812 */ /* 0x001fc600078e3cff */
[----:B-1----:R-:W2:Y:S01]  /*16d80*/  LDL.LU R24, [R1+0x3aac] ;  /* 0x003aac0001187983 */ /* 0x002ea20000300800 */
[----:B------:R0:W-:Y:S03]  /*16d90*/  STL [R1+0x1880], R0 ;  /* 0x0018800001007387 */ /* 0x0001e60000100800 */
[----:B------:R1:W-:Y:S01]  /*16da0*/  STS.U16 [R2+0xbf00], R25 ;  /* 0x00bf001902007388 */ /* 0x0003e20000000400 */
[----:B------:R1:W-:Y:S02]  /*16db0*/  STS.U16 [R2+0x8100], R26 ;  /* 0x0081001a02007388 */ /* 0x0003e40000000400 */
[----:B------:R1:W-:Y:S01]  /*16dc0*/  STS.U16 [R2+0x8300], R27 ;  /* 0x0083001b02007388 */ /* 0x0003e20000000400 */
[----:B0-----:R-:W2:Y:S01]  /*16dd0*/  LDL.LU R0, [R1+0x24] ;  /* 0x0000240001007983 */ /* 0x001ea20000300800 */
[----:B-1----:R-:W3:Y:S02]  /*16de0*/  LDL.LU R25, [R1+0x3aa8] ;  /* 0x003aa80001197983 */ /* 0x002ee40000300800 */
[----:B------:R-:W3:Y:S02]  /*16df0*/  LDL.LU R26, [R1+0x3aa4] ;  /* 0x003aa400011a7983 */ /* 0x000ee40000300800 */
[----:B------:R-:W3:Y:S01]  /*16e00*/  LDL.LU R27, [R1+0x3aa0] ;  /* 0x003aa000011b7983 */ /* 0x000ee20000300800 */
[----:B----4-:R0:W-:Y:S04]  /*16e10*/  STS.U16 [R2+0x8500], R29 ;  /* 0x0085001d02007388 */ /* 0x0101e80000000400 */
[----:B0-----:R-:W4:Y:S04]  /*16e20*/  LDL.LU R29, [R1+0x3a9c] ;  /* 0x003a9c00011d7983 */ /* 0x001f280000300800 */
[----:B--2---:R-:W-:Y:S01]  /*16e30*/  STS.U16 [R2+0x8700], R0 ;  /* 0x0087000002007388 */ /* 0x004fe20000000400 */
[----:B------:R-:W-:Y:S02]  /*16e40*/  STS.U16 [R2+0x8900], R4 ;  /* 0x0089000402007388 */ /* 0x000fe40000000400 */
[----:B------:R-:W-:Y:S02]  /*16e50*/  STS.U16 [R2+0x8b00], R5 ;  /* 0x008b000502007388 */ /* 0x000fe40000000400 */
[----:B------:R-:W-:Y:S01]  /*16e60*/  STS.U16 [R2+0x8d00], R28 ;  /* 0x008d001c02007388 */ /* 0x000fe20000000400 */
[----:B------:R0:W-:Y:S04]  /*16e70*/  STS.U16 [R2+0x8f00], R3 ;  /* 0x008f000302007388 */ /* 0x0001e80000000400 */
[----:B0-----:R-:W0:Y:S04]  /*16e80*/  S2R R3, SR_TID.X ;  /* 0x0000000000037919 */ /* 0x001e280000002100 */
[----:B------:R-:W1:Y:S01]  /*16e90*/  S2R R28, SR_TID.X ;  /* 0x00000000001c7919 */ /* 0x000e620000002100 */
[----:B0-----:R-:W-:Y:S01]  /*16ea0*/  IMAD.SHL.U32 R4, R3, 0x8, RZ ;  /* 0x0000000803047824 */ /* 0x001fe200078e00ff */
[----:B-1----:R-:W-:-:S04]  /*16eb0*/  LOP3.LUT R5, R28, 0x7, RZ, 0xc0, !PT ;  /* 0x000000071c057812 */ /* 0x002fc800078ec0ff */
[----:B------:R-:W-:Y:S01]  /*16ec0*/  LOP3.LUT R4, R4, 0x30, RZ, 0xc0, !PT ;  /* 0x0000003004047812 */ /* 0x000fe200078ec0ff */
[C---:B------:R-:W-:Y:S02]  /*16ed0*/  IMAD.SHL.U32 R3, R28.reuse, 0x10, RZ ;  /* 0x000000101c037824 */ /* 0x040fe400078e00ff */
[----:B------:R-:W-:Y:S02]  /*16ee0*/  IMAD.SHL.U32 R28, R28, 0x2, RZ ;  /* 0x000000021c1c7824 */ /* 0x000fe400078e00ff */
[----:B------:R-:W-:Y:S01]  /*16ef0*/  IMAD R0, R5, 0x40, R4 ;  /* 0x0000004005007824 */ /* 0x000fe200078e0204 */
[----:B------:R-:W-:-:S04]  /*16f00*/  LOP3.LUT R3, R3, 0x200, RZ, 0xc0, !PT ;  /* 0x0000020003037812 */ /* 0x000fc800078ec0ff */
[----:B------:R-:W-:-:S05]  /*16f10*/  LOP3.LUT R0, R0, 0x30, R28, 0x78, !PT ;  /* 0x0000003000007812 */ /* 0x000fca00078e781c */
[----:B------:R-:W-:Y:S01]  /*16f20*/  IMAD.IADD R0, R3, 0x1, R0 ;  /* 0x0000000103007824 */ /* 0x000fe200078e0200 */
[----:B----4-:R0:W-:Y:S01]  /*16f30*/  STS.U16 [R2+0x9100], R29 ;  /* 0x0091001d02007388 */ /* 0x0101e20000000400 */
[----:B---3--:R-:W-:Y:S02]  /*16f40*/  STS.U16 [R2+0x9300], R27 ;  /* 0x0093001b02007388 */ /* 0x008fe40000000400 */
[----:B------:R-:W-:Y:S02]  /*16f50*/  STS.U16 [R2+0x9500], R26 ;  /* 0x0095001a02007388 */ /* 0x000fe40000000400 */
[----:B------:R-:W-:Y:S01]  /*16f60*/  STS.U16 [R2+0x9700], R25 ;  /* 0x0097001902007388 */ /* 0x000fe20000000400 */
[----:B------:R-:W-:Y:S01]  /*16f70*/  STS.U16 [R2+0x9900], R24 ;  /* 0x0099001802007388 */ /* 0x000fe20000000400 */
[----:B------:R-:W-:Y:S02]  /*16f80*/  STS.U16 [R2+0x9b00], R23 ;  /* 0x009b001702007388 */ /* 0x000fe40000000400 */
        /* <DEDUP_REMOVED lines=17> */
[----:B------:R-:W-:Y:S06]  /*170a0*/  BAR.SYNC.DEFER_BLOCKING 0x0 ;  /* 0x0000000000007b1d */ /* 0x000fec0000010000 */
[----:B0-----:R-:W2:Y:S04]  /*170b0*/  LDL.LU R29, [R1+0x3a98] ;  /* 0x003a9800011d7983 */ /* 0x001ea80000300800 */
[----:B------:R-:W0:Y:S04]  /*170c0*/  LDSM.16.M88.4 R8, [R0+0x8000] ;  /* 0x008000000008783b */ /* 0x000e280000000200 */
[----:B------:R-:W1:Y:S04]  /*170d0*/  LDSM.16.M88.4 R12, [R0+0x8400] ;  /* 0x00840000000c783b */ /* 0x000e680000000200 */
[----:B------:R-:W-:Y:S04]  /*170e0*/  LDSM.16.M88.4 R16, [R0+0x9000] ;  /* 0x009000000010783b */ /* 0x000fe80000000200 */
[----:B0-----:R-:W-:Y:S01]  /*170f0*/  STL.64 [R1+0xc0], R8 ;  /* 0x0000c00801007387 */ /* 0x001fe20000100a00 */
[----:B------:R-:W-:-:S02]  /*17100*/  IMAD.MOV.U32 R3, RZ, RZ, R8 ;  /* 0x000000ffff037224 */ /* 0x000fc400078e0008 */
[----:B------:R-:W-:Y:S02]  /*17110*/  STL.64 [R1+0xc8], R10 ;  /* 0x0000c80a01007387 */ /* 0x000fe40000100a00 */
[----:B------:R-:W-:Y:S02]  /*17120*/  IMAD.MOV.U32 R2, RZ, RZ, R9 ;  /* 0x000000ffff027224 */ /* 0x000fe400078e0009 */
[----:B------:R-:W0:Y:S04]  /*17130*/  LDSM.16.M88.4 R8, [R0+0x8800] ;  /* 0x008800000008783b */ /* 0x000e280000000200 */
[----:B-1----:R-:W-:Y:S01]  /*17140*/  STL.64 [R1+0xb0], R12 ;  /* 0x0000b00c01007387 */ /* 0x002fe20000100a00 */
[----:B------:R-:W-:Y:S02]  /*17150*/  STL.64 [R1+0xb8], R14 ;  /* 0x0000b80e01007387 */ /* 0x000fe40000100a00 */
[----:B------:R-:W-:Y:S01]  /*17160*/  LDSM.16.M88.4 R12, [R0+0x9400] ;  /* 0x00940000000c783b */ /* 0x000fe20000000200 */
[----:B0-----:R-:W-:Y:S03]  /*17170*/  STL.64 [R1+0xa0], R8 ;  /* 0x0000a00801007387 */ /* 0x001fe60000100a00 */
[----:B------:R-:W-:-:S02]  /*17180*/  IMAD.MOV.U32 R5, RZ, RZ, R9 ;  /* 0x000000ffff057224 */ /* 0x000fc400078e0009 */
[----:B------:R-:W-:Y:S02]  /*17190*/  STL.64 [R1+0xa8], R10 ;  /* 0x0000a80a01007387 */ /* 0x000fe40000100a00 */
[----:B------:R-:W-:Y:S02]  /*171a0*/  IMAD.MOV.U32 R4, RZ, RZ, R8 ;  /* 0x000000ffff047224 */ /* 0x000fe400078e0008 */
[----:B------:R-:W0:Y:S04]  /*171b0*/  LDSM.16.M88.4 R8, [R0+0x8c00] ;  /* 0x008c00000008783b */ /* 0x000e280000000200 */
[----:B0-----:R-:W-:Y:S01]  /*171c0*/  STL.64 [R1+0x90], R8 ;  /* 0x0000900801007387 */ /* 0x001fe20000100a00 */
[----:B------:R-:W-:Y:S02]  /*171d0*/  STL.64 [R1+0x98], R10 ;  /* 0x0000980a01007387 */ /* 0x000fe40000100a00 */
[----:B------:R-:W0:Y:S04]  /*171e0*/  LDSM.16.M88.4 R8, [R0+0x9800] ;  /* 0x009800000008783b */ /* 0x000e280000000200 */
[----:B------:R-:W-:Y:S01]  /*171f0*/  STL.64 [R1+0x80], R16 ;  /* 0x0000801001007387 */ /* 0x000fe20000100a00 */
[----:B------:R-:W-:Y:S02]  /*17200*/  STL.64 [R1+0x88], R18 ;  /* 0x0000881201007387 */ /* 0x000fe40000100a00 */
[----:B------:R-:W-:Y:S02]  /*17210*/  LDSM.16.M88.4 R16, [R0+0xa400] ;  /* 0x00a400000010783b */ /* 0x000fe40000000200 */
[----:B0-----:R-:W-:Y:S02]  /*17220*/  STL.64 [R1+0x60], R8 ;  /* 0x0000600801007387 */ /* 0x001fe40000100a00 */
[----:B------:R-:W-:Y:S02]  /*17230*/  STL.64 [R1+0x70], R12 ;  /* 0x0000700c01007387 */ /* 0x000fe40000100a00 */
[----:B------:R-:W-:Y:S02]  /*17240*/  STL.64 [R1+0x78], R14 ;  /* 0x0000780e01007387 */ /* 0x000fe40000100a00 */
[----:B------:R-:W0:Y:S04]  /*17250*/  LDSM.16.M88.4 R12, [R0+0x9c00] ;  /* 0x009c0000000c783b */ /* 0x000e280000000200 */
[----:B------:R-:W-:Y:S01]  /*17260*/  STL.64 [R1+0x68], R10 ;  /* 0x0000680a01007387 */ /* 0x000fe20000100a00 */
[----:B------:R-:W-:-:S02]  /*17270*/  IMAD.MOV.U32 R28, RZ, RZ, R9 ;  /* 0x000000ffff1c7224 */ /* 0x000fc400078e0009 */
[----:B------:R-:W1:Y:S01]  /*17280*/  LDSM.16.M88.4 R8, [R0+0xa000] ;  /* 0x00a000000008783b */ /* 0x000e620000000200 */
[----:B0-----:R-:W-:Y:S03]  /*17290*/  STL.64 [R1+0x50], R12 ;  /* 0x0000500c01007387 */ /* 0x001fe60000100a00 */
[----:B------:R-:W-:Y:S02]  /*172a0*/  STL.64 [R1+0x58], R14 ;  /* 0x0000580e01007387 */ /* 0x000fe40000100a00 */
[----:B------:R-:W0:Y:S04]  /*172b0*/  LDSM.16.M88.4 R12, [R0+0xa800] ;  /* 0x00a80000000c783b */ /* 0x000e280000000200 */
[----:B-1----:R-:W-:Y:S01]  /*172c0*/  STL.64 [R1+0x40], R8 ;  /* 0x0000400801007387 */ /* 0x002fe20000100a00 */
[----:B------:R-:W-:Y:S01]  /*172d0*/  STL.64 [R1+0x48], R10 ;  /* 0x0000480a01007387 */ /* 0x000fe20000100a00 */
[----:B------:R-:W-:Y:S02]  /*172e0*/  STL.64 [R1+0x30], R16 ;  /* 0x0000301001007387 */ /* 0x000fe40000100a00 */
[----:B------:R-:W-:Y:S02]  /*172f0*/  STL.64 [R1+0x38], R18 ;  /* 0x0000381201007387 */ /* 0x000fe40000100a00 */
[----:B------:R-:W1:Y:S04]  /*17300*/  LDSM.16.M88.4 R16, [R0+0xb000] ;  /* 0x00b000000010783b */ /* 0x000e680000000200 */
[----:B------:R-:W3:Y:S04]  /*17310*/  LDSM.16.M88.4 R8, [R0+0xac00] ;  /* 0x00ac00000008783b */ /* 0x000ee80000000200 */
[----:B0-----:R-:W-:Y:S01]  /*17320*/  STL.64 [R1+0x20], R12 ;  /* 0x0000200c01007387 */ /* 0x001fe20000100a00 */
[----:B------:R-:W-:Y:S02]  /*17330*/  STL.64 [R1+0x28], R14 ;  /* 0x0000280e01007387 */ /* 0x000fe40000100a00 */
[----:B------:R-:W0:Y:S01]  /*17340*/  LDSM.16.M88.4 R12, [R0+0xb400] ;  /* 0x00b40000000c783b */ /* 0x000e220000000200 */
[----:B-1----:R-:W-:Y:S03]  /*17350*/  STL.64 [R1+0x3a00], R18 ;  /* 0x003a001201007387 */ /* 0x002fe60000100a00 */
[----:B---3--:R-:W-:Y:S02]  /*17360*/  STL.64 [R1+0x10], R8 ;  /* 0x0000100801007387 */ /* 0x008fe40000100a00 */
[----:B------:R-:W-:Y:S02]  /*17370*/  STL.64 [R1+0x18], R10 ;  /* 0x0000180a01007387 */ /* 0x000fe40000100a00 */
[----:B------:R-:W-:Y:S01]  /*17380*/  STL.64 [R1+0x39f8], R16 ;  /* 0x0039f81001007387 */ /* 0x000fe20000100a00 */
[----:B------:R-:W1:Y:S04]  /*17390*/  LDSM.16.M88.4 R8, [R0+0xb800] ;  /* 0x00b800000008783b */ /* 0x000e680000000200 */
[----:B--2---:R-:W-:Y:S04]  /*173a0*/  LDSM.16.MT88.4 R20, [R29] ;  /* 0x000000001d14783b */ /* 0x004fe80000004200 */
[----:B------:R-:W-:Y:S04]  /*173b0*/  LDSM.16.MT88.4 R24, [R29+0x80] ;  /* 0x000080001d18783b */ /* 0x000fe80000004200 */
[----:B0-----:R-:W-:Y:S01]  /*173c0*/  STL [R1+0x2a68], R14 ;  /* 0x002a680e01007387 */ /* 0x001fe20000100800 */
[----:B------:R-:W-:Y:S02]  /*173d0*/  STL [R1+0x2a64], R15 ;  /* 0x002a640f01007387 */ /* 0x000fe40000100800 */
[----:B------:R0:W-:Y:S02]  /*173e0*/  STL.64 [R1+0x3a68], R12 ;  /* 0x003a680c01007387 */ /* 0x0001e40000100a00 */
[----:B0-----:R-:W2:Y:S01]  /*173f0*/  LDL.64 R12, [R1+0x90] ;  /* 0x00009000010c7983 */ /* 0x001ea20000100a00 */
[----:B------:R-:W-:-:S02]  /*17400*/  IMAD.MOV.U32 R19, RZ, RZ, R5 ;  /* 0x000000ffff137224 */ /* 0x000fc400078e0005 */
[----:B------:R-:W-:Y:S02]  /*17410*/  IMAD.MOV.U32 R18, RZ, RZ, R4 ;  /* 0x000000ffff127224 */ /* 0x000fe400078e0004 */
[----:B------:R-:W0:Y:S04]  /*17420*/  LDSM.16.M88.4 R4, [R0+0xbc00] ;  /* 0x00bc00000004783b */ /* 0x000e280000000200 */
[----:B--2---:R-:W-:Y:S01]  /*17430*/  STL.64 [R1+0x3a78], R12 ;  /* 0x003a780c01007387 */ /* 0x004fe20000100a00 */
[----:B-1----:R-:W-:Y:S02]  /*17440*/  STL [R1+0x2a2c], R10 ;  /* 0x002a2c0a01007387 */ /* 0x002fe40000100800 */
[----:B------:R-:W-:Y:S02]  /*17450*/  STL [R1+0x2a28], R11 ;  /* 0x002a280b01007387 */ /* 0x000fe40000100800 */
[----:B------:R1:W-:Y:S02]  /*17460*/  STL.64 [R1+0x3a70], R8 ;  /* 0x003a700801007387 */ /* 0x0003e40000100a00 */
[----:B-1----:R-:W2:Y:S01]  /*17470*/  LDL.LU.64 R8, [R1+0x10b0] ;  /* 0x0010b00001087983 */ /* 0x002ea20000300a00 */
[----:B------:R-:W2:Y:S02]  /*17480*/  LDL.LU.64 R10, [R1+0x10b8] ;  /* 0x0010b800010a7983 */ /* 0x000ea40000300a00 */
[----:B------:R-:W-:-:S02]  /*17490*/  IMAD.MOV.U32 R12, RZ, RZ, R3 ;  /* 0x000000ffff0c7224 */ /* 0x000fc400078e0003 */
[----:B------:R-:W-:Y:S01]  /*174a0*/  IMAD.MOV.U32 R13, RZ, RZ, R2 ;  /* 0x000000ffff0d7224 */ /* 0x000fe200078e0002 */
[----:B0-----:R-:W-:Y:S01]  /*174b0*/  STL [R1+0x2c34], R6 ;  /* 0x002c340601007387 */ /* 0x001fe20000100800 */
[----:B------:R-:W-:Y:S02]  /*174c0*/  STL [R1+0x2c30], R7 ;  /* 0x002c300701007387 */ /* 0x000fe40000100800 */
[----:B------:R0:W-:Y:S02]  /*174d0*/  STL.64 [R1+0x3a80], R4 ;  /* 0x003a800401007387 */ /* 0x0001e40000100a00 */
[----:B0-----:R-:W3:Y:S01]  /*174e0*/  LDL.64 R4, [R1+0xb0] ;  /* 0x0000b00001047983 */ /* 0x001ee20000100a00 */
[----:B------:R-:W-:Y:S02]  /*174f0*/  STL.64 [R1+0x39c0], R26 ;  /* 0x0039c01a01007387 */ /* 0x000fe40000100a00 */
[----:B------:R-:W-:Y:S02]  /*17500*/  STL.64 [R1+0x39b8], R24 ;  /* 0x0039b81801007387 */ /* 0x000fe40000100a00 */
[----:B------:R-:W-:Y:S01]  /*17510*/  STL [R1+0x3990], R29 ;  /* 0x0039901d01007387 */ /* 0x000fe20000100800 */
[C---:B--2---:R-:W-:Y:S11]  /*17520*/  HMMA.16816.F32.BF16 R8, R20.reuse, R12, R8 ;  /* 0x0000000c1408723c */ /* 0x044ff60000041808 */
[----:B------:R-:W-:Y:S11]  /*17530*/  @!UPT UIADD3 URZ, URZ, URZ, URZ ;  /* 0x0000003f3f3ff290 */ /* 0x000ff6000fffe03f */
[----:B------:R-:W-:Y:S01]  /*17540*/  @!UPT UIADD3 URZ, URZ, URZ, URZ ;  /* 0x0000003f3f3ff290 */ /* 0x000fe2000fffe03f */
[----:B------:R-:W-:Y:S01]  /*17550*/  STL [R1+0x10b0], R8 ;  /* 0x0010b00801007387 */ /* 0x000fe20000100800 */
[----:B------:R-:W2:Y:S02]  /*17560*/  LDL.LU.64 R12, [R1+0x1090] ;  /* 0x00109000010c7983 */ /* 0x000ea40000300a00 */
[----:B------:R-:W4:Y:S02]  /*17570*/  LDL.LU.64 R14, [R1+0x1098] ;  /* 0x00109800010e7983 */ /* 0x000f240000300a00 */
[----:B------:R-:W-:Y:S02]  /*17580*/  IMAD.MOV.U32 R3, RZ, RZ, R9 ;  /* 0x000000ffff037224 */ /* 0x000fe400078e0009 */
[----:B------:R-:W-:Y:S02]  /*17590*/  IMAD.MOV.U32 R2, RZ, RZ, R10 ;  /* 0x000000ffff027224 */ /* 0x000fe400078e000a */
[----:B------:R-:W-:Y:S01]  /*175a0*/  IMAD.MOV.U32 R0, RZ, RZ, R11 ;  /* 0x000000ffff007224 */ /* 0x000fe200078e000b */
[----:B----4-:R-:W-:Y:S01]  /*175b0*/  STL.64 [R1+0x3a90], R14 ;  /* 0x003a900e01007387 */ /* 0x010fe20000100a00 */
[----:B--2---:R0:W-:Y:S03]  /*175c0*/  STL.64 [R1+0x3a88], R12 ;  /* 0x003a880c01007387 */ /* 0x0041e60000100a00 */
[----:B0-----:R-:W3:Y:S01]  /*175d0*/  LDL.LU.64 R12, [R1+0x10a0] ;  /* 0x0010a000010c7983 */ /* 0x001ee20000300a00 */
[----:B------:R-:W3:Y:S02]  /*175e0*/  LDL.LU.64 R14, [R1+0x10a8] ;  /* 0x0010a800010e7983 */ /* 0x000ee40000300a00 */
[----:B------:R-:W2:Y:S02]  /*175f0*/  LDL.LU.64 R8, [R1+0x1080] ;  /* 0x0010800001087983 */ /* 0x000ea40000300a00 */
[----:B------:R-:W2:Y:S01]  /*17600*/  LDL.LU.64 R10, [R1+0x1088] ;  /* 0x00108800010a7983 */ /* 0x000ea20000300a00 */
[----:B------:R-:W4:Y:S04]  /*17610*/  LDL.64 R16, [R1+0x20] ;  /* 0x0000200001107983 */ /* 0x000f280000100a00 */
[----:B----4-:R0:W-:Y:S01]  /*17620*/  STL.64 [R1+0x3a10], R16 ;  /* 0x003a101001007387 */ /* 0x0101e20000100a00 */
[----:B------:R-:W4:Y:S01]  /*17630*/  LDL.64 R24, [R1+0x10] ;  /* 0x0000100001187983 */ /* 0x000f220000100a00 */
[----:B---3--:R-:W-:Y:S02]  /*17640*/  HMMA.16816.F32.BF16 R12, R20, R4, R12 ;  /* 0x00000004140c723c */ /* 0x008fe4000004180c */
[----:B0-----:R-:W3:Y:S04]  /*17650*/  LDL.64 R16, [R1+0x80] ;  /* 0x0000800001107983 */ /* 0x001ee80000100a00 */
[----:B----4-:R-:W-:Y:S01]  /*17660*/  STL.64 [R1+0x3a08], R24 ;  /* 0x003a081801007387 */ /* 0x010fe20000100a00 */
[----:B------:R-:W-:Y:S02]  /*17670*/  STL [R1+0x2c38], R0 ;  /* 0x002c380001007387 */ /* 0x000fe40000100800 */
[----:B------:R-:W-:Y:S02]  /*17680*/  STL [R1+0x2c2c], R2 ;  /* 0x002c2c0201007387 */ /* 0x000fe40000100800 */
[----:B------:R-:W-:Y:S11]  /*17690*/  STL [R1+0x2c28], R3 ;  /* 0x002c280301007387 */ /* 0x000ff60000100800 */
[----:B------:R-:W-:Y:S01]  /*176a0*/  @!UPT UIADD3 URZ, URZ, URZ, URZ ;  /* 0x0000003f3f3ff290 */ /* 0x000fe2000fffe03f */
[----:B------:R-:W-:Y:S01]  /*176b0*/  STL.64 [R1+0x10a0], R12 ;  /* 0x0010a00c01007387 */ /* 0x000fe20000100a00 */
[----:B------:R0:W-:Y:S03]  /*176c0*/  STL.64 [R1+0x10a8], R14 ;  /* 0x0010a80e01007387 */ /* 0x0001e60000100a00 */
[----:B0-----:R-:W4:Y:S01]  /*176d0*/  LDL.LU.64 R14, [R1+0x3a90] ;  /* 0x003a9000010e7983 */ /* 0x001f220000300a00 */
[----:B------:R-:W4:Y:S02]  /*176e0*/  LDL.LU.64 R12, [R1+0x3a88] ;  /* 0x003a8800010c7983 */ /* 0x000f240000300a00 */
[----:B------:R-:W-:Y:S02]  /*176f0*/  IMAD.MOV.U32 R24, RZ, RZ, R18 ;  /* 0x000000ffff187224 */ /* 0x000fe400078e0012 */
[----:B------:R-:W-:Y:S02]  /*17700*/  IMAD.MOV.U32 R25, RZ, RZ, R19 ;  /* 0x000000ffff197224 */ /* 0x000fe400078e0013 */
[----:B------:R-:W-:-:S02]  /*17710*/  IMAD.MOV.U32 R2, RZ, RZ, R4 ;  /* 0x000000ffff027224 */ /* 0x000fc400078e0004 */
[----:B------:R-:W-:Y:S02]  /*17720*/  IMAD.MOV.U32 R0, RZ, RZ, R5 ;  /* 0x000000ffff007224 */ /* 0x000fe400078e0005 */
[----:B------:R-:W2:Y:S01]  /*17730*/  LDL.LU.64 R4, [R1+0x3a80] ;  /* 0x003a800001047983 */ /* 0x000ea20000300a00 */
[C---:B----4-:R-:W-:Y:S03]  /*17740*/  HMMA.16816.F32.BF16 R24, R20.reuse, R24, R12 ;  /* 0x000000181418723c */ /* 0x050fe6000004180c */
[----:B------:R-:W2:Y:S11]  /*17750*/  LDL.LU.64 R12, [R1+0x3a78] ;  /* 0x003a7800010c7983 */ /* 0x000eb60000300a00 */
[----:B------:R-:W-:Y:S09]  /*17760*/  @!UPT UIADD3 URZ, URZ, URZ, URZ ;  /* 0x0000003f3f3ff290 */ /* 0x000ff2000fffe03f */
[----:B------:R0:W-:Y:S01]  /*17770*/  STL.64 [R1+0x1090], R24 ;  /* 0x0010901801007387 */ /* 0x0001e20000100a00 */
[----:B------:R-:W-:Y:S03]  /*17780*/  STL.64 [R1+0x1098], R26 ;  /* 0x0010981a01007387 */ /* 0x000fe60000100a00 */
[----:B0-----:R-:W4:Y:S01]  /*17790*/  LDL.64 R24, [R1+0x70] ;  /* 0x0000700001187983 */ /* 0x001f220000100a00 */
[C---:B--2---:R-:W-:Y:S11]  /*177a0*/  HMMA.16816.F32.BF16 R8, R20.reuse, R12, R8 ;  /* 0x0000000c1408723c */ /* 0x044ff60000041808 */
[----:B------:R-:W-:Y:S11]  /*177b0*/  @!UPT UIADD3 URZ, URZ, URZ, URZ ;  /* 0x0000003f3f3ff290 */ /* 0x000ff6000fffe03f */
[----:B------:R-:W-:Y:S01]  /*177c0*/  @!UPT UIADD3 URZ, URZ, URZ, URZ ;  /* 0x0000003f3f3ff290 */ /* 0x000fe2000fffe03f */
[----:B------:R0:W-:Y:S01]  /*177d0*/  STL.64 [R1+0x1080], R8 ;  /* 0x0010800801007387 */ /* 0x0001e20000100a00 */
[----:B------:R1:W-:Y:S03]  /*177e0*/  STL.64 [R1+0x1088], R10 ;  /* 0x0010880a01007387 */ /* 0x0003e60000100a00 */
[----:B0-----:R-:W2:Y:S01]  /*177f0*/  LDL.LU.64 R8, [R1+0x3a70] ;  /* 0x003a700001087983 */ /* 0x001ea20000300a00 */
[----:B-1----:R-:W-:Y:S02]  /*17800*/  IMAD.MOV.U32 R11, RZ, RZ, R12 ;  /* 0x000000ffff0b7224 */ /* 0x002fe400078e000c */
[----:B------:R-:W-:Y:S02]  /*17810*/  IMAD.MOV.U32 R10, RZ, RZ, R13 ;  /* 0x000000ffff0a7224 */ /* 0x000fe400078e000d */
[----:B------:R-:W3:Y:S03]  /*17820*/  LDL.LU.64 R12, [R1+0x3a68] ;  /* 0x003a6800010c7983 */ /* 0x000ee60000300a00 */
[----:B------:R-:W-:Y:S01]  /*17830*/  STL.64 [R1+0x39e0], R10 ;  /* 0x0039e00a01007387 */ /* 0x000fe20000100a00 */
[----:B--2---:R0:W-:Y:S04]  /*17840*/  STL.64 [R1+0x39d8], R8 ;  /* 0x0039d80801007387 */ /* 0x0041e80000100a00 */
[----:B0-----:R-:W2:Y:S01]  /*17850*/  LDL.LU.64 R8, [R1+0xf60] ;  /* 0x000f600001087983 */ /* 0x001ea20000300a00 */
[----:B------:R-:W2:Y:S02]  /*17860*/  LDL.LU.64 R10, [R1+0xf68] ;  /* 0x000f6800010a7983 */ /* 0x000ea40000300a00 */
[----:B---3--:R-:W-:Y:S01]  /*17870*/  IMAD.MOV.U32 R14, RZ, RZ, R17 ;  /* 0x000000ffff0e7224 */ /* 0x008fe200078e0011 */
[C---:B--2---:R-:W-:Y:S11]  /*17880*/  HMMA.16816.F32.BF16 R8, R20.reuse, R16, R8 ;  /* 0x000000101408723c */ /* 0x044ff60000041808 */
[----:B------:R-:W-:Y:S11]  /*17890*/  @!UPT UIADD3 URZ, URZ, URZ, URZ ;  /* 0x0000003f3f3ff290 */ /* 0x000ff6000fffe03f */
[----:B------:R-:W-:Y:S01]  /*178a0*/  @!UPT UIADD3 URZ, URZ, URZ, URZ ;  /* 0x0000003f3f3ff290 */ /* 0x000fe2000fffe03f */
[----:B------:R0:W-:Y:S01]  /*178b0*/  STL.64 [R1+0xf60], R8 ;  /* 0x000f600801007387 */ /* 0x0001e20000100a00 */
[----:B------:R1:W-:Y:S03]  /*178c0*/  STL.64 [R1+0xf68], R10 ;  /* 0x000f680a01007387 */ /* 0x0003e60000100a00 */
[----:B0-----:R-:W4:Y:S01]  /*178d0*/  LDL.LU.64 R8, [R1+0xf50] ;  /* 0x000f500001087983 */ /* 0x001f220000300a00 */
[----:B-1----:R-:W4:Y:S02]  /*178e0*/  LDL.LU.64 R10, [R1+0xf58] ;  /* 0x000f5800010a7983 */ /* 0x002f240000300a00 */
[----:B------:R-:W2:Y:S02]  /*178f0*/  LDL.LU.64 R16, [R1+0xf10] ;  /* 0x000f100001107983 */ /* 0x000ea40000300a00 */
[----:B------:R-:W3:Y:S02]  /*17900*/  LDL.LU.64 R18, [R1+0xf18] ;  /* 0x000f180001127983 */ /* 0x000ee40000300a00 */
[----:B---3--:R-:W-:Y:S01]  /*17910*/  STL.64 [R1+0x3a28], R18 ;  /* 0x003a281201007387 */ /* 0x008fe20000100a00 */
[----:B--2---:R0:W-:Y:S03]  /*17920*/  STL.64 [R1+0x3a20], R16 ;  /* 0x003a201001007387 */ /* 0x0041e60000100a00 */
[----:B0-----:R-:W2:Y:S04]  /*17930*/  LDL.64 R16, [R1+0x40] ;  /* 0x0000400001107983 */ /* 0x001ea80000100a00 */
[----:B--2---:R0:W-:Y:S04]  /*17940*/  STL.64 [R1+0x3a38], R16 ;  /* 0x003a381001007387 */ /* 0x0041e80000100a00 */
[----:B0-----:R-:W2:Y:S04]  /*17950*/  LDL R16, [R1+0x50] ;  /* 0x0000500001107983 */ /* 0x001ea80000100800 */
[----:B------:R-:W2:Y:S04]  /*17960*/  LDL R17, [R1+0x54] ;  /* 0x0000540001117983 */ /* 0x000ea80000100800 */
[----:B--2---:R0:W-:Y:S04]  /*17970*/  STL.64 [R1+0x3a50], R16 ;  /* 0x003a501001007387 */ /* 0x0041e80000100a00 */
[----:B0-----:R-:W2:Y:S01]  /*17980*/  LDL R16, [R1+0x60] ;  /* 0x0000600001107983 */ /* 0x001ea20000100800 */
[----:B------:R-:W-:Y:S02]  /*17990*/  STL [R1+0x399c], R14 ;  /* 0x00399c0e01007387 */ /* 0x000fe40000100800 */
[----:B------:R0:W-:Y:S02]  /*179a0*/  STL.64 [R1+0x3a18], R12 ;  /* 0x003a180c01007387 */ /* 0x0001e40000100a00 */
[----:B0-----:R-:W3:Y:S04]  /*179b0*/  LDL.64 R12, [R1+0x30] ;  /* 0x00003000010c7983 */ /* 0x001ee80000100a00 */
[----:B---3--:R0:W-:Y:S04]  /*179c0*/  STL.64 [R1+0x3a30], R12 ;  /* 0x003a300c01007387 */ /* 0x0081e80000100a00 */
[----:B0-----:R-:W3:Y:S01]  /*179d0*/  LDL.LU.64 R12, [R1+0xf20] ;  /* 0x000f2000010c7983 */ /* 0x001ee20000300a00 */
[----:B------:R-:W2:Y:S03]  /*179e0*/  LDL.LU.64 R14, [R1+0xf28] ;  /* 0x000f2800010e7983 */ /* 0x000ea60000300a00 */
[----:B--2---:R-:W-:Y:S01]  /*179f0*/  STL.64 [R1+0x3a48], R14 ;  /* 0x003a480e01007387 */ /* 0x004fe20000100a00 */
[----:B---3--:R0:W-:Y:S03]  /*17a00*/  STL.64 [R1+0x3a40], R12 ;  /* 0x003a400c01007387 */ /* 0x0081e60000100a00 */
[----:B0-----:R-:W2:Y:S01]  /*17a10*/  LDL.LU.64 R12, [R1+0xf30] ;  /* 0x000f3000010c7983 */ /* 0x001ea20000300a00 */
[----:B------:R-:W3:Y:S01]  /*17a20*/  LDL.LU.64 R14, [R1+0xf38] ;  /* 0x000f3800010e7983 */ /* 0x000ee20000300a00 */
[C---:B----4-:R-:W-:Y:S01]  /*17a30*/  HMMA.16816.F32.BF16 R8, R20.reuse, R24, R8 ;  /* 0x000000181408723c */ /* 0x050fe20000041808 */
[----:B------:R-:W-:Y:S01]  /*17a40*/  IMAD.MOV.U32 R17, RZ, RZ, R28 ;  /* 0x000000ffff117224 */ /* 0x000fe200078e001c */
[----:B---3--:R-:W-:Y:S01]  /*17a50*/  STL.64 [R1+0x3a60], R14 ;  /* 0x003a600e01007387 */ /* 0x008fe20000100a00 */
[----:B--2---:R0:W-:Y:S03]  /*17a60*/  STL.64 [R1+0x3a58], R12 ;  /* 0x003a580c01007387 */ /* 0x0041e60000100a00 */
[----:B0-----:R-:W2:Y:S01]  /*17a70*/  LDL.LU.64 R12, [R1+0xf40] ;  /* 0x000f4000010c7983 */ /* 0x001ea20000300a00 */
[----:B------:R-:W2:Y:S11]  /*17a80*/  LDL.LU.64 R14, [R1+0xf48] ;  /* 0x000f4800010e7983 */ /* 0x000eb60000300a00 */
[----:B------:R-:W-:Y:S05]  /*17a90*/  @!UPT UIADD3 URZ, URZ, URZ, URZ ;  /* 0x0000003f3f3ff290 */ /* 0x000fea000fffe03f */
[----:B------:R0:W-:Y:S02]  /*17aa0*/  STL.64 [R1+0xf50], R8 ;  /* 0x000f500801007387 */ /* 0x0001e40000100a00 */
[----:B------:R-:W-:Y:S02]  /*17ab0*/  IMAD.MOV.U32 R6, RZ, RZ, R24 ;  /* 0x000000ffff067224 */ /* 0x000fe400078e0018 */
[----:B------:R-:W-:Y:S01]  /*17ac0*/  IMAD.MOV.U32 R3, RZ, RZ, R25 ;  /* 0x000000ffff037224 */ /* 0x000fe200078e0019 */
[----:B------:R1:W-:Y:S01]  /*17ad0*/  STL.64 [R1+0xf58], R10 ;  /* 0x000f580a01007387 */ /* 0x0003e20000100a00 */
[----:B------:R-:W3:Y:S02]  /*17ae0*/  LDL.LU.64 R24, [R1+0xf00] ;  /* 0x000f000001187983 */ /* 0x000ee40000300a00 */
[----:B------:R-:W3:Y:S01]  /*17af0*/  LDL.LU.64 R26, [R1+0xf08] ;  /* 0x000f0800011a7983 */ /* 0x000ee20000300a00 */
[----:B0-----:R-:W4:Y:S01]  /*17b00*/  LDL.LU.64 R8, [R1+0xef0] ;  /* 0x000ef00001087983 */ /* 0x001f220000300a00 */
[----:B-1----:R-:W4:Y:S03]  /*17b10*/  LDL.LU.64 R10, [R1+0xef8] ;  /* 0x000ef800010a7983 */ /* 0x002f260000300a00 */
[----:B------:R-:W-:Y:S01]  /*17b20*/  STL [R1+0x39a0], R6 ;  /* 0x0039a00601007387 */ /* 0x000fe20000100800 */
[----:B------:R-:W-:Y:S01]  /*17b30*/  STL [R1+0x3994], R3 ;  /* 0x0039940301007387 */ /* 0x000fe20000100800 */
[C---:B--2---:R-:W-:Y:S02]  /*17b40*/  HMMA.16816.F32.BF16 R16, R20.reuse, R16, R12 ;  /* 0x000000101410723c */ /* 0x044fe4000004180c */
[----:B------:R-:W2:Y:S01]  /*17b50*/  LDL.LU.64 R14, [R1+0x3a60] ;  /* 0x003a6000010e7983 */ /* 0x000ea20000300a00 */
[----:B------:R-:W2:Y:S11]  /*17b60*/  LDL.LU.64 R12, [R1+0x3a58] ;  /* 0x003a5800010c7983 */ /* 0x000eb60000300a00 */
[----:B------:R-:W-:Y:S09]  /*17b70*/  @!UPT UIADD3 URZ, URZ, URZ, URZ ;  /* 0x0000003f3f3ff290 */ /* 0x000ff2000fffe03f */
[----:B------:R0:W-:Y:S01]  /*17b80*/  STL.64 [R1+0xf40], R16 ;  /* 0x000f401001007387 */ /* 0x0001e20000100a00 */
[----:B------:R2:W-:Y:S03]  /*17b90*/  STL.64 [R1+0xf48], R18 ;  /* 0x000f481201007387 */ /* 0x0005e60000100a00 */
[----:B0-----:R-:W2:Y:S02]  /*17ba0*/  LDL.LU.64 R16, [R1+0x3a50] ;  /* 0x003a500001107983 */ /* 0x001ea40000300a00 */
[C---:B--2---:R-:W-:Y:S02]  /*17bb0*/  HMMA.16816.F32.BF16 R16, R20.reuse, R16, R12 ;  /* 0x000000101410723c */ /* 0x044fe4000004180c */
[----:B------:R-:W2:Y:S01]  /*17bc0*/  LDL.LU.64 R14, [R1+0x3a48] ;  /* 0x003a4800010e7983 */ /* 0x000ea20000300a00 */
[----:B------:R-:W2:Y:S11]  /*17bd0*/  LDL.LU.64 R12, [R1+0x3a40] ;  /* 0x003a4000010c7983 */ /* 0x000eb60000300a00 */
[----:B------:R-:W-:Y:S09]  /*17be0*/  @!UPT UIADD3 URZ, URZ, URZ, URZ ;  /* 0x0000003f3f3ff290 */ /* 0x000ff2000fffe03f */
[----:B------:R0:W-:Y:S01]  /*17bf0*/  STL.64 [R1+0xf30], R16 ;  /* 0x000f301001007387 */ /* 0x0001e20000100a00 */
[----:B------:R-:W-:Y:S03]  /*17c00*/  STL.64 [R1+0xf38], R18 ;  /* 0x000f381201007387 */ /* 0x000fe60000100a00 */
[----:B0-----:R-:W2:Y:S02]  /*17c10*/  LDL.LU.64 R16, [R1+0x3a38] ;  /* 0x003a380001107983 */ /* 0x001ea40000300a00 */
[C---:B--2---:R-:W-:Y:S01]  /*17c20*/  HMMA.16816.F32.BF16 R12, R20.reuse, R16, R12 ;  /* 0x00000010140c723c */ /* 0x044fe2000004180c */
[----:B------:R-:W-:Y:S02]  /*17c30*/  IMAD.MOV.U32 R28, RZ, RZ, R16 ;  /* 0x000000ffff1c7224 */ /* 0x000fe400078e0010 */
[----:B------:R-:W-:Y:S11]  /*17c40*/  IMAD.MOV.U32 R7, RZ, RZ, R17 ;  /* 0x000000ffff077224 */ /* 0x000ff600078e0011 */
[----:B------:R-:W-:Y:S09]  /*17c50*/  @!UPT UIADD3 URZ, URZ, URZ, URZ ;  /* 0x0000003f3f3ff290 */ /* 0x000ff2000fffe03f */
[----:B------:R0:W-:Y:S01]  /*17c60*/  STL.64 [R1+0xf20], R12 ;  /* 0x000f200c01007387 */ /* 0x0001e20000100a00 */
[----:B------:R-:W-:Y:S03]  /*17c70*/  STL.64 [R1+0xf28], R14 ;  /* 0x000f280e01007387 */ /* 0x000fe60000100a00 */
[----:B0-----:R-:W2:Y:S01]  /*17c80*/  LDL.LU.64 R12, [R1+0x3a30] ;  /* 0x003a3000010c7983 */ /* 0x001ea20000300a00 */
[----:B------:R-:W2:Y:S02]  /*17c90*/  LDL.LU.64 R18, [R1+0x3a28] ;  /* 0x003a280001127983 */ /* 0x000ea40000300a00 */
[----:B------:R-:W2:Y:S02]  /*17ca0*/  LDL.LU.64 R16, [R1+0x3a20] ;  /* 0x003a200001107983 */ /* 0x000ea40000300a00 */
[----:B------:R-:W-:Y:S01]  /*17cb0*/  STL [R1+0x3998], R28 ;  /* 0x0039981c01007387 */ /* 0x000fe20000100800 */
[----:B--2---:R-:W-:Y:S01]  /*17cc0*/  HMMA.16816.F32.BF16 R16, R20, R12, R16 ;  /* 0x0000000c1410723c */ /* 0x004fe20000041810 */
[----:B------:R-:W-:-:S02]  /*17cd0*/  IMAD.MOV.U32 R3, RZ, RZ, R12 ;  /* 0x000000ffff037224 */ /* 0x000fc400078e000c */
[----:B------:R-:W-:Y:S02]  /*17ce0*/  IMAD.MOV.U32 R29, RZ, RZ, R13 ;  /* 0x000000ffff1d7224 */ /* 0x000fe400078e000d */
[----:B------:R-:W2:Y:S11]  /*17cf0*/  LDL.LU.64 R12, [R1+0x3a18] ;  /* 0x003a1800010c7983 */ /* 0x000eb60000300a00 */
[----:B------:R-:W-:Y:S07]  /*17d00*/  @!UPT UIADD3 URZ, URZ, URZ, URZ ;  /* 0x0000003f3f3ff290 */ /* 0x000fee000fffe03f */
[----:B------:R0:W-:Y:S01]  /*17d10*/  STL.64 [R1+0xf10], R16 ;  /* 0x000f101001007387 */ /* 0x0001e20000100a00 */
[----:B------:R-:W-:Y:S03]  /*17d20*/  STL [R1+0xf18], R18 ;  /* 0x000f181201007387 */ /* 0x000fe60000100800 */
[----:B0-----:R-:W3:Y:S01]  /*17d30*/  LDL.LU.64 R16, [R1+0x3a10] ;  /* 0x003a100001107983 */ /* 0x001ee20000300a00 */
[----:B------:R-:W-:-:S05]  /*17d40*/  IMAD.MOV.U32 R15, RZ, RZ, R19 ;  /* 0x000000ffff0f7224 */ /* 0x000fca00078e0013 */
[----:B------:R-:W-:Y:S01]  /*17d50*/  STL [R1+0x2c84], R15 ;  /* 0x002c840f01007387 */ /* 0x000fe20000100800 */
[C---:B---3--:R-:W-:Y:S11]  /*17d60*/  HMMA.16816.F32.BF16 R24, R20.reuse, R16, R24 ;  /* 0x000000101418723c */ /* 0x048ff60000041818 */
[----:B------:R-:W-:Y:S11]  /*17d70*/  @!UPT UIADD3 URZ, URZ, URZ, URZ ;  /* 0x0000003f3f3ff290 */ /* 0x000ff6000fffe03f */
[----:B------:R-:W-:Y:S01]  /*17d80*/  @!UPT UIADD3 URZ, URZ, URZ, URZ ;  /* 0x0000003f3f3ff290 */ /* 0x000fe2000fffe03f */
[----:B------:R0:W-:Y:S01]  /*17d90*/  STL.64 [R1+0xf00], R24 ;  /* 0x000f001801007387 */ /* 0x0001e20000100a00 */
[----:B------:R-:W-:Y:S03]  /*17da0*/  STL.64 [R1+0xf08], R26 ;  /* 0x000f081a01007387 */ /* 0x000fe60000100a00 */
[----:B0-----:R-:W4:Y:S01]  /*17db0*/  LDL.LU.64 R24, [R1+0x3a08] ;  /* 0x003a080001187983 */ /* 0x001f220000300a00 */
[----:B------:R-:W-:Y:S02]  /*17dc0*/  IMAD.MOV.U32 R15, RZ, RZ, R17 ;  /* 0x000000ffff0f7224 */ /* 0x000fe400078e0011 */
[----:B------:R-:W-:Y:S02]  /*17dd0*/  IMAD.MOV.U32 R28, RZ, RZ, R16 ;  /* 0x000000ffff1c7224 */ /* 0x000fe400078e0010 */
[----:B------:R-:W3:Y:S01]  /*17de0*/  LDL.LU.64 R18, [R1+0x3a00] ;  /* 0x003a000001127983 */ /* 0x000ee20000300a00 */
[----:B------:R-:W2:Y:S01]  /*17df0*/  LDL.LU.64 R16, [R1+0x39f8] ;  /* 0x0039f80001107983 */ /* 0x000ea20000300a00 */
[----:B----4-:R-:W-:Y:S01]  /*17e00*/  HMMA.16816.F32.BF16 R8, R20, R24, R8 ;  /* 0x000000181408723c */ /* 0x010fe20000041808 */
[----:B------:R-:W-:Y:S11]  /*17e10*/  IMAD.MOV.U32 R14, RZ, RZ, R25 ;  /* 0x000000ffff0e7224 */ /* 0x000ff600078e0019 */
[----:B------:R-:W-:Y:S11]  /*17e20*/  @!UPT UIADD3 URZ, URZ, URZ, URZ ;  /* 0x0000003f3f3ff290 */ /* 0x000ff6000fffe03f */
[----:B------:R-:W-:Y:S01]  /*17e30*/  STL.64 [R1+0xef0], R8 ;  /* 0x000ef00801007387 */ /* 0x000fe20000100a00 */
[----:B------:R-:W-:Y:S02]  /*17e40*/  STL.64 [R1+0xef8], R10 ;  /* 0x000ef80a01007387 */ /* 0x000fe40000100a00 */
[----:B------:R-:W-:Y:S02]  /*17e50*/  STL.64 [R1+0x39f0], R14 ;  /* 0x0039f00e01007387 */ /* 0x000fe40000100a00 */
[----:B--2---:R0:W-:Y:S02]  /*17e60*/  STL.64 [R1+0x39e8], R12 ;  /* 0x0039e80c01007387 */ /* 0x0041e40000100a00 */
[----:B0-----:R-:W2:Y:S01]  /*17e70*/  LDL.LU.64 R12, [R1+0xee0] ;  /* 0x000ee000010c7983 */ /* 0x001ea20000300a00 */
[----:B------:R-:W2:Y:S02]  /*17e80*/  LDL.LU.64 R14, [R1+0xee8] ;  /* 0x000ee800010e7983 */ /* 0x000ea40000300a00 */
[----:B------:R-:W-:-:S02]  /*17e90*/  IMAD.MOV.U32 R6, RZ, RZ, R24 ;  /* 0x000000ffff067224 */ /* 0x000fc400078e0018 */
[----:B------:R-:W4:Y:S01]  /*17ea0*/  LDL.LU.64 R8, [R1+0xed0] ;  /* 0x000ed00001087983 */ /* 0x000f220000300a00 */
[----:B------:R-:W4:Y:S02]  /*17eb0*/  LDL.LU.64 R10, [R1+0xed8] ;  /* 0x000ed800010a7983 */ /* 0x000f240000300a00 */
[----:B------:R-:W-:Y:S02]  /*17ec0*/  STL.64 [R1+0x39d0], R6 ;  /* 0x0039d00601007387 */ /* 0x000fe40000100a00 */
[----:B------:R0:W-:Y:S02]  /*17ed0*/  STL.64 [R1+0x39c8], R4 ;  /* 0x0039c80401007387 */ /* 0x0001e40000100a00 */
[----:B0-----:R-:W3:Y:S01]  /*17ee0*/  LDL.LU.64 R4, [R1+0xec0] ;  /* 0x000ec00001047983 */ /* 0x001ee20000300a00 */
[----:B------:R-:W3:Y:S02]  /*17ef0*/  LDL.LU.64 R6, [R1+0xec8] ;  /* 0x000ec80001067983 */ /* 0x000ee40000300a00 */
[----:B------:R-:W3:Y:S02]  /*17f00*/  LDL.LU.64 R24, [R1+0x870] ;  /* 0x0008700001187983 */ /* 0x000ee40000300a00 */
[----:B------:R-:W3:Y:S01]  /*17f10*/  LDL.LU.64 R26, [R1+0x878] ;  /* 0x00087800011a7983 */ /* 0x000ee20000300a00 */
[----:B--2---:R-:W-:Y:S11]  /*17f20*/  HMMA.16816.F32.BF16 R12, R20, R16, R12 ;  /* 0x00000010140c723c */ /* 0x004ff6000004180c */
[----:B------:R-:W-:Y:S11]  /*17f30*/  @!UPT UIADD3 URZ, URZ, URZ, URZ ;  /* 0x0000003f3f3ff290 */ /* 0x000ff6000fffe03f */
[----:B------:R-:W-:Y:S01]  /*17f40*/  @!UPT UIADD3 URZ, URZ, URZ, URZ ;  /* 0x0000003f3f3ff290 */ /* 0x000fe2000fffe03f */
[----:B------:R-:W-:Y:S01]  /*17f50*/  STL.64 [R1+0xee0], R12 ;  /* 0x000ee00c01007387 */ /* 0x000fe20000100a00 */
[----:B------:R0:W-:Y:S03]  /*17f60*/  STL.64 [R1+0xee8], R14 ;  /* 0x000ee80e01007387 */ /* 0x0001e60000100a00 */
[----:B0-----:R-:W2:Y:S01]  /*17f70*/  LDL.LU.64 R14, [R1+0x39f0] ;  /* 0x0039f000010e7983 */ /* 0x001ea20000300a00 */
[----:B------:R-:W4:Y:S02]  /*17f80*/  LDL.LU.64 R12, [R1+0x39e8] ;  /* 0x0039e800010c7983 */ /* 0x000f240000300a00 */
[----:B---3--:R-:W-:Y:S02]  /*17f90*/  STL.64 [R1+0x3910], R18 ;  /* 0x0039101201007387 */ /* 0x008fe40000100a00 */
[----:B------:R0:W-:Y:S02]  /*17fa0*/  STL.64 [R1+0x3908], R16 ;  /* 0x0039081001007387 */ /* 0x0001e40000100a00 */
[----:B0-----:R-:W-:-:S02]  /*17fb0*/  IMAD.MOV.U32 R16, RZ, RZ, R2 ;  /* 0x000000ffff107224 */ /* 0x001fc400078e0002 */
[----:B------:R-:W-:-:S05]  /*17fc0*/  IMAD.MOV.U32 R17, RZ, RZ, R0 ;  /* 0x000000ffff117224 */ /* 0x000fca00078e0000 */
[----:B------:R0:W-:Y:S04]  /*17fd0*/  STL.64 [R1+0x39b0], R16 ;  /* 0x0039b01001007387 */ /* 0x0001e80000100a00 */
[----:B0-----:R-:W3:Y:S01]  /*17fe0*/  LDL.LU.64 R16, [R1+0x1030] ;  /* 0x0010300001107983 */ /* 0x001ee20000300a00 */
[----:B------:R-:W3:Y:S01]  /*17ff0*/  LDL.LU.64 R18, [R1+0x1038] ;  /* 0x0010380001127983 */ /* 0x000ee20000300a00 */
[C---:B----4-:R-:W-:Y:S11]  /*18000*/  HMMA.16816.F32.BF16 R8, R20.reuse, R12, R8 ;  /* 0x0000000c1408723c */ /* 0x050ff60000041808 */
[----:B------:R-:W-:Y:S11]  /*18010*/  @!UPT UIADD3 URZ, URZ, URZ, URZ ;  /* 0x0000003f3f3ff290 */ /* 0x000ff6000fffe03f */
[----:B------:R-:W-:Y:S01]  /*18020*/  @!UPT UIADD3 URZ, URZ, URZ, URZ ;  /* 0x0000003f3f3ff290 */ /* 0x000fe2000fffe03f */
[----:B------:R-:W-:Y:S01]  /*18030*/  STL.64 [R1+0xed0], R8 ;  /* 0x000ed00801007387 */ /* 0x000fe20000100a00 */
[----:B------:R0:W-:Y:S03]  /*18040*/  STL.64 [R1+0xed8], R10 ;  /* 0x000ed80a01007387 */ /* 0x0001e60000100a00 */
[----:B0-----:R-:W4:Y:S01]  /*18050*/  LDL.LU.64 R10, [R1+0x39e0] ;  /* 0x0039e000010a7983 */ /* 0x001f220000300a00 */
[----:B------:R-:W3:Y:S02]  /*18060*/  LDL.LU.64 R8, [R1+0x39d8] ;  /* 0x0039d80001087983 */ /* 0x000ee40000300a00 */
[----:B------:R0:W-:Y:S02]  /*18070*/  STL.64 [R1+0x3918], R12 ;  /* 0x0039180c01007387 */ /* 0x0001e40000100a00 */
[----:B--2---:R1:W-:Y:S01]  /*18080*/  STL.64 [R1+0x39a8], R14 ;  /* 0x0039a80e01007387 */ /* 0x0043e20000100a00 */
[----:B0-----:R-:W2:Y:S01]  /*18090*/  LDL.LU.64 R12, [R1+0x1020] ;  /* 0x00102000010c7983 */ /* 0x001ea20000300a00 */
[----:B-1----:R-:W2:Y:S01]  /*180a0*/  LDL.LU.64 R14, [R1+0x1028] ;  /* 0x00102800010e7983 */ /* 0x002ea20000300a00 */
[C---:B---3--:R-:W-:Y:S11]  /*180b0*/  HMMA.16816.F32.BF16 R4, R20.reuse, R8, R4 ;  /* 0x000000081404723c */ /* 0x048ff60000041804 */
[----:B------:R-:W-:Y:S11]  /*180c0*/  @!UPT UIADD3 URZ, URZ, URZ, URZ ;  /* 0x0000003f3f3ff290 */ /* 0x000ff6000fffe03f */
[----:B------:R-:W-:Y:S01]  /*180d0*/  @!UPT UIADD3 URZ, URZ, URZ, URZ ;  /* 0x0000003f3f3ff290 */ /* 0x000fe2000fffe03f */
[----:B------:R-:W-:Y:S01]  /*180e0*/  STL.64 [R1+0xec0], R4 ;  /* 0x000ec00401007387 */ /* 0x000fe20000100a00 */
[----:B------:R0:W-:Y:S03]  /*180f0*/  STL.64 [R1+0xec8], R6 ;  /* 0x000ec80601007387 */ /* 0x0001e60000100a00 */
[----:B0-----:R-:W3:Y:S01]  /*18100*/  LDL.LU.64 R6, [R1+0x39d0] ;  /* 0x0039d00001067983 */ /* 0x001ee20000300a00 */
[----:B------:R-:W2:Y:S02]  /*18110*/  LDL.LU.64 R4, [R1+0x39c8] ;  /* 0x0039c80001047983 */ /* 0x000ea40000300a00 */
[----:B--2---:R-:W-:Y:S01]  /*18120*/  HMMA.16816.F32.BF16 R20, R20, R4, R24 ;  /* 0x000000041414723c */ /* 0x004fe20000041818 */
[----:B------:R-:W2:Y:S01]  /*18130*/  LDL.LU.64 R26, [R1+0x39c0] ;  /* 0x0039c000011a7983 */ /* 0x000ea20000300a00 */
[----:B------:R-:W2:Y:S11]  /*18140*/  LDL.LU.64 R24, [R1+0x39b8] ;  /* 0x0039b80001187983 */ /* 0x000eb60000300a00 */
[----:B------:R-:W-:Y:S10]  /*18150*/  @!UPT UIADD3 URZ, URZ, URZ, URZ ;  /* 0x0000003f3f3ff290 */ /* 0x000ff4000fffe03f */
[----:B------:R0:W-:Y:S01]  /*18160*/  STL.64 [R1+0x870], R20 ;  /* 0x0008701401007387 */ /* 0x0001e20000100a00 */
[----:B------:R-:W-:Y:S03]  /*18170*/  STL.64 [R1+0x878], R22 ;  /* 0x0008781601007387 */ /* 0x000fe60000100a00 */
[----:B0-----:R-:W2:Y:S01]  /*18180*/  LDL.64 R20, [R1+0xc0] ;  /* 0x0000c00001147983 */ /* 0x001ea20000100a00 */
[----:B------:R-:W-:Y:S01]  /*18190*/  STL.64 [R1+0x38f0], R4 ;  /* 0x0038f00401007387 */ /* 0x000fe20000100a00 */
[C---:B--2---:R-:W-:Y:S11]  /*181a0*/  HMMA.16816.F32.BF16 R16, R24.reuse, R20, R16 ;  /* 0x000000141810723c */ /* 0x044ff60000041810 */
[----:B------:R-:W-:Y:S11]  /*181b0*/  @!UPT UIADD3 URZ, URZ, URZ, URZ ;  /* 0x0000003f3f3ff290 */ /* 0x000ff6000fffe03f */
[----:B------:R-:W-:Y:S01]  /*181c0*/  @!UPT UIADD3 URZ, URZ, URZ, URZ ;  /* 0x0000003f3f3ff290 */ /* 0x000fe2000fffe03f */
[----:B------:R0:W-:Y:S01]  /*181d0*/  STL.64 [R1+0x1030], R16 ;  /* 0x0010301001007387 */ /* 0x0001e20000100a00 */
[----:B------:R1:W-:Y:S03]  /*181e0*/  STL.64 [R1+0x1038], R18 ;  /* 0x0010381201007387 */ /* 0x0003e60000100a00 */
[----:B0-----:R-:W1:Y:S02]  /*181f0*/  LDL.LU.64 R16, [R1+0x39b0] ;  /* 0x0039b00001107983 */ /* 0x001e640000300a00 */
[----:B-1----:R-:W-:Y:S02]  /*18200*/  HMMA.16816.F32.BF16 R16, R24, R16, R12 ;  /* 0x000000101810723c */ /* 0x002fe4000004180c */
[----:B------:R-:W2:Y:S11]  /*18210*/  LDL.LU.64 R14, [R1+0x39a8] ;  /* 0x0039a800010e7983 */ /* 0x000eb60000300a00 */
[----:B------:R-:W-:Y:S10]  /*18220*/  @!UPT UIADD3 URZ, URZ, URZ, URZ ;  /* 0x0000003f3f3ff290 */ /* 0x000ff4000fffe03f */
[----:B------:R3:W-:Y:S01]  /*18230*/  STL.64 [R1+0x1020], R16 ;  /* 0x0010201001007387 */ /* 0x0007e20000100a00 */
[----:B------:R-:W4:Y:S02]  /*18240*/  LDL R12, [R1+0x60] ;  /* 0x00006000010c7983 */ /* 0x000f240000100800 */
[----:B------:R-:W4:Y:S02]  /*18250*/  LDL R13, [R1+0x64] ;  /* 0x00006400010d7983 */ /* 0x000f240000100800 */
[----:B---3--:R-:W-:Y:S02]  /*18260*/  IMAD.MOV.U32 R16, RZ, RZ, R6 ;  /* 0x000000ffff107224 */ /* 0x008fe400078e0006 */
[----:B--2---:R-:W-:Y:S01]  /*18270*/  IMAD.MOV.U32 R17, RZ, RZ, R14 ;  /* 0x000000ffff117224 */ /* 0x004fe200078e000e */
[----:B----4-:R0:W-:Y:S04]  /*18280*/  STL.64 [R1+0x3960], R12 ;  /* 0x0039600c01007387 */ /* 0x0101e80000100a00 */
[----:B0-----:R-:W2:Y:S04]  /*18290*/  LDL R12, [R1+0xa0] ;  /* 0x0000a000010c7983 */ /* 0x001ea80000100800 */
[----:B------:R-:W2:Y:S01]  /*182a0*/  LDL R13, [R1+0xa4] ;  /* 0x0000a400010d7983 */ /* 0x000ea20000100800 */
[----:B------:R-:W3:Y:S02]  /*182b0*/  LDL.LU R6, [R1+0x39a0] ;  /* 0x0039a00001067983 */ /* 0x000ee40000300800 */
[----:B------:R-:W4:Y:S02]  /*182c0*/  LDL.LU R14, [R1+0x399c] ;  /* 0x00399c00010e7983 */ /* 0x000f240000300800 */
[----:B------:R0:W-:Y:S02]  /*182d0*/  STL.64 [R1+0x3920], R16 ;  /* 0x0039201001007387 */ /* 0x0001e40000100a00 */
[----:B0-----:R-:W-:-:S02]  /*182e0*/  IMAD.MOV.U32 R16, RZ, RZ, R28 ;  /* 0x000000ffff107224 */ /* 0x001fc400078e001c */
[----:B------:R-:W2:Y:S01]  /*182f0*/  LDL.LU R28, [R1+0x3998] ;  /* 0x00399800011c7983 */ /* 0x000ea20000300800 */
[----:B------:R-:W2:Y:S02]  /*18300*/  LDL R4, [R1+0x50] ;  /* 0x0000500001047983 */ /* 0x000ea40000100800 */
[----:B------:R-:W2:Y:S02]  /*18310*/  LDL R5, [R1+0x54] ;  /* 0x0000540001057983 */ /* 0x000ea40000100800 */
[----:B------:R-:W-:Y:S01]  /*18320*/  IMAD.MOV.U32 R17, RZ, RZ, R15 ;  /* 0x000000ffff117224 */ /* 0x000fe200078e000f */
[----:B--2---:R0:W-:Y:S04]  /*18330*/  STL.64 [R1+0x3968], R4 ;  /* 0x0039680401007387 */ /* 0x0041e80000100a00 */
[----:B0-----:R-:W2:Y:S01]  /*18340*/  LDL R4, [R1+0x80] ;  /* 0x0000800001047983 */ /* 0x001ea20000100800 */
[----:B----4-:R-:W-:-:S02]  /*18350*/  IMAD.MOV.U32 R5, RZ, RZ, R14 ;  /* 0x000000ffff057224 */ /* 0x010fc400078e000e */
[----:B---3--:R-:W-:Y:S02]  /*18360*/  STL.64 [R1+0x3988], R6 ;  /* 0x0039880601007387 */ /* 0x008fe40000100a00 */
[----:B------:R-:W-:Y:S02]  /*18370*/  IMAD.MOV.U32 R2, RZ, RZ, R20 ;  /* 0x000000ffff027224 */ /* 0x000fe400078e0014 */
[----:B------:R-:W-:Y:S02]  /*18380*/  IMAD.MOV.U32 R0, RZ, RZ, R21 ;  /* 0x000000ffff007224 */ /* 0x000fe400078e0015 */
[----:B------:R-:W-:Y:S02]  /*18390*/  IMAD.MOV.U32 R20, RZ, RZ, R11 ;  /* 0x000000ffff147224 */ /* 0x000fe400078e000b */
[----:B------:R-:W-:Y:S02]  /*183a0*/  IMAD.MOV.U32 R21, RZ, RZ, R10 ;  /* 0x000000ffff157224 */ /* 0x000fe400078e000a */
[----:B------:R-:W-:-:S02]  /*183b0*/  IMAD.MOV.U32 R10, RZ, RZ, R18 ;  /* 0x000000ffff0a7224 */ /* 0x000fc400078e0012 */
[----:B------:R-:W-:Y:S01]  /*183c0*/  IMAD.MOV.U32 R11, RZ, RZ, R19 ;  /* 0x000000ffff0b7224 */ /* 0x000fe200078e0013 */
[----:B--2---:R0:W-:Y:S04]  /*183d0*/  STL.64 [R1+0x3980], R4 ;  /* 0x0039800401007387 */ /* 0x0041e80000100a00 */
[----:B0-----:R-:W2:Y:S01]  /*183e0*/  LDL.LU.64 R4, [R1+0x1000] ;  /* 0x0010000001047983 */ /* 0x001ea20000300a00 */
[----:B------:R-:W2:Y:S02]  /*183f0*/  LDL.LU.64 R6, [R1+0x1008] ;  /* 0x0010080001067983 */ /* 0x000ea40000300a00 */
[----:B------:R0:W-:Y:S02]  /*18400*/  STL.64 [R1+0x3938], R16 ;  /* 0x0039381001007387 */ /* 0x0001e40000100a00 */
[----:B0-----:R-:W3:Y:S01]  /*18410*/  LDL.LU.64 R16, [R1+0x1010] ;  /* 0x0010100001107983 */ /* 0x001ee20000300a00 */
[----:B------:R-:W3:Y:S02]  /*18420*/  LDL.LU.64 R18, [R1+0x1018] ;  /* 0x0010180001127983 */ /* 0x000ee40000300a00 */
[----:B------:R-:W-:Y:S02]  /*18430*/  STL [R1+0x2a34], R11 ;  /* 0x002a340b01007387 */ /* 0x000fe40000100800 */
[----:B------:R-:W-:Y:S01]  /*18440*/  STL [R1+0x2a30], R10 ;  /* 0x002a300a01007387 */ /* 0x000fe20000100800 */
[C---:B---3--:R-:W-:Y:S01]  /*18450*/  HMMA.16816.F32.BF16 R16, R24.reuse, R12, R16 ;  /* 0x0000000c1810723c */ /* 0x048fe20000041810 */
[----:B------:R-:W3:Y:S01]  /*18460*/  LDL.LU.64 R12, [R1+0x840] ;  /* 0x00084000010c7983 */ /* 0x000ee20000300a00 */
[----:B------:R-:W4:Y:S06]  /*18470*/  LDL.LU.64 R14, [R1+0x848] ;  /* 0x00084800010e7983 */ /* 0x000f2c0000300a00 */
[----:B--2---:R-:W-:Y:S11]  /*18480*/  HMMA.16816.F32.BF16 R20, R24, R20, R4 ;  /* 0x000000141814723c */ /* 0x004ff60000041804 */
[----:B------:R-:W-:Y:S04]  /*18490*/  @!UPT UIADD3 URZ, URZ, URZ, URZ ;  /* 0x0000003f3f3ff290 */ /* 0x000fe8000fffe03f */
[----:B------:R0:W-:Y:S01]  /*184a0*/  STL.64 [R1+0x1010], R16 ;  /* 0x0010101001007387 */ /* 0x0001e20000100a00 */
[----:B------:R-:W-:Y:S02]  /*184b0*/  STL.64 [R1+0x1018], R18 ;  /* 0x0010181201007387 */ /* 0x000fe40000100a00 */
[----:B0-----:R-:W-:Y:S02]  /*184c0*/  IMAD.MOV.U32 R16, RZ, RZ, R3 ;  /* 0x000000ffff107224 */ /* 0x001fe400078e0003 */
[----:B------:R-:W-:Y:S01]  /*184d0*/  IMAD.MOV.U32 R17, RZ, RZ, R29 ;  /* 0x000000ffff117224 */ /* 0x000fe200078e001d */
[----:B----4-:R-:W-:Y:S01]  /*184e0*/  STL.64 [R1+0x3978], R14 ;  /* 0x0039780e01007387 */ /* 0x010fe20000100a00 */
[----:B---3--:R0:W-:Y:S03]  /*184f0*/  STL.64 [R1+0x3970], R12 ;  /* 0x0039700c01007387 */ /* 0x0081e60000100a00 */
[----:B0-----:R-:W2:Y:S01]  /*18500*/  LDL.LU.64 R12, [R1+0x850] ;  /* 0x00085000010c7983 */ /* 0x001ea20000300a00 */
[----:B------:R-:W2:Y:S02]  /*18510*/  LDL.LU.64 R14, [R1+0x858] ;  /* 0x00085800010e7983 */ /* 0x000ea40000300a00 */
[----:B------:R-:W3:Y:S02]  /*18520*/  LDL.LU R3, [R1+0x3994] ;  /* 0x0039940001037983 */ /* 0x000ee40000300800 */
[----:B------:R-:W4:Y:S01]  /*18530*/  LDL.LU R29, [R1+0x3990] ;  /* 0x00399000011d7983 */ /* 0x000f220000300800 */
[----:B------:R0:W-:Y:S04]  /*18540*/  STL.64 [R1+0x3950], R16 ;  /* 0x0039501001007387 */ /* 0x0001e80000100a00 */
[----:B0-----:R-:W2:Y:S01]  /*18550*/  LDL.LU.64 R16, [R1+0x830] ;  /* 0x0008300001107983 */ /* 0x001ea20000300a00 */
[----:B------:R-:W2:Y:S02]  /*18560*/  LDL.LU.64 R18, [R1+0x838] ;  /* 0x0008380001127983 */ /* 0x000ea40000300a00 */
[----:B------:R-:W2:Y:S02]  /*18570*/  LDL.LU.64 R6, [R1+0x3988] ;  /* 0x0039880001067983 */ /* 0x000ea40000300a00 */
[----:B------:R-:W3:Y:S01]  /*18580*/  LDL.LU.64 R4, [R1+0x3980] ;  /* 0x0039800001047983 */ /* 0x000ee20000300a00 */
[----:B------:R0:W-:Y:S01]  /*18590*/  STL.64 [R1+0x1000], R20 ;  /* 0x0010001401007387 */ /* 0x0001e20000100a00 */
[----:B------:R-:W-:-:S02]  /*185a0*/  IMAD.MOV.U32 R10, RZ, RZ, R23 ;  /* 0x000000ffff0a7224 */ /* 0x000fc400078e0017 */
[----:B------:R-:W-:Y:S02]  /*185b0*/  IMAD.MOV.U32 R11, RZ, RZ, R22 ;  /* 0x000000ffff0b7224 */ /* 0x000fe400078e0016 */
[----:B0-----:R-:W-:Y:S02]  /*185c0*/  IMAD.MOV.U32 R20, RZ, RZ, R28 ;  /* 0x000000ffff147224 */ /* 0x001fe400078e001c */
[----:B--2---:R-:W-:-:S05]  /*185d0*/  IMAD.MOV.U32 R21, RZ, RZ, R7 ;  /* 0x000000ffff157224 */ /* 0x004fca00078e0007 */
[----:B------:R0:W-:Y:S01]  /*185e0*/  STL.64 [R1+0x3958], R20 ;  /* 0x0039581401007387 */ /* 0x0001e20000100a00 */
[----:B------:R-:W-:Y:S02]  /*185f0*/  STL [R1+0x2a3c], R10 ;  /* 0x002a3c0a01007387 */ /* 0x000fe40000100800 */
[----:B------:R-:W-:Y:S02]  /*18600*/  STL [R1+0x2a38], R11 ;  /* 0x002a380b01007387 */ /* 0x000fe40000100800 */
[----:B0-----:R-:W-:Y:S02]  /*18610*/  IMAD.MOV.U32 R20, RZ, RZ, R6 ;  /* 0x000000ffff147224 */ /* 0x001fe400078e0006 */
[C---:B---3--:R-:W-:Y:S01]  /*18620*/  HMMA.16816.F32.BF16 R4, R24.reuse, R4, R12 ;  /* 0x000000041804723c */ /* 0x048fe2000004180c */
[----:B------:R-:W2:Y:S01]  /*18630*/  LDL.LU.64 R14, [R1+0x3978] ;  /* 0x00397800010e7983 */ /* 0x000ea20000300a00 */
[----:B------:R-:W2:Y:S02]  /*18640*/  LDL.LU.64 R12, [R1+0x3970] ;  /* 0x00397000010c7983 */ /* 0x000ea40000300a00 */
[----:B------:R-:W-:Y:S11]  /*18650*/  IMAD.MOV.U32 R21, RZ, RZ, R3 ;  /* 0x000000ffff157224 */ /* 0x000ff600078e0003 */
[----:B------:R-:W-:Y:S08]  /*18660*/  @!UPT UIADD3 URZ, URZ, URZ, URZ ;  /* 0x0000003f3f3ff290 */ /* 0x000ff0000fffe03f */
[----:B------:R0:W-:Y:S01]  /*18670*/  STL.64 [R1+0x850], R4 ;  /* 0x0008500401007387 */ /* 0x0001e20000100a00 */
[----:B------:R-:W-:Y:S03]  /*18680*/  STL.64 [R1+0x858], R6 ;  /* 0x0008580601007387 */ /* 0x000fe60000100a00 */
[----:B0-----:R-:W3:Y:S01]  /*18690*/  LDL.LU.64 R4, [R1+0x3968] ;  /* 0x0039680001047983 */ /* 0x001ee20000300a00 */
[C---:B--2---:R-:W-:Y:S03]  /*186a0*/  HMMA.16816.F32.BF16 R20, R24.reuse, R20, R12 ;  /* 0x000000141814723c */ /* 0x044fe6000004180c */
[----:B------:R-:W2:Y:S11]  /*186b0*/  LDL.LU.64 R12, [R1+0x3960] ;  /* 0x00396000010c7983 */ /* 0x000eb60000300a00 */
[----:B------:R-:W-:Y:S10]  /*186c0*/  @!UPT UIADD3 URZ, URZ, URZ, URZ ;  /* 0x0000003f3f3ff290 */ /* 0x000ff4000fffe03f */
[----:B------:R-:W-:Y:S02]  /*186d0*/  IMAD.MOV.U32 R11, RZ, RZ, R23 ;  /* 0x000000ffff0b7224 */ /* 0x000fe400078e0017 */
[----:B------:R-:W-:Y:S01]  /*186e0*/  IMAD.MOV.U32 R10, RZ, RZ, R22 ;  /* 0x000000ffff0a7224 */ /* 0x000fe200078e0016 */
[----:B------:R0:W-:Y:S04]  /*186f0*/  STL.64 [R1+0x840], R20 ;  /* 0x0008401401007387 */ /* 0x0001e80000100a00 */
[----:B0-----:R-:W3:Y:S01]  /*18700*/  LDL.LU.64 R20, [R1+0x820] ;  /* 0x0008200001147983 */ /* 0x001ee20000300a00 */
[----:B------:R-:W3:Y:S02]  /*18710*/  LDL.LU.64 R22, [R1+0x828] ;  /* 0x0008280001167983 */ /* 0x000ee40000300a00 */
[----:B------:R-:W-:Y:S02]  /*18720*/  STL [R1+0x2a44], R11 ;  /* 0x002a440b01007387 */ /* 0x000fe40000100800 */
[----:B------:R-:W-:Y:S01]  /*18730*/  STL [R1+0x2a40], R10 ;  /* 0x002a400a01007387 */ /* 0x000fe20000100800 */
[C---:B--2---:R-:W-:Y:S01]  /*18740*/  HMMA.16816.F32.BF16 R12, R24.reuse, R12, R16 ;  /* 0x0000000c180c723c */ /* 0x044fe20000041810 */
[----:B------:R-:W2:Y:S01]  /*18750*/  LDL.LU.64 R16, [R1+0x810] ;  /* 0x0008100001107983 */ /* 0x000ea20000300a00 */
[----:B------:R-:W2:Y:S11]  /*18760*/  LDL.LU.64 R18, [R1+0x818] ;  /* 0x0008180001127983 */ /* 0x000eb60000300a00 */
[----:B------:R-:W-:Y:S10]  /*18770*/  @!UPT UIADD3 URZ, URZ, URZ, URZ ;  /* 0x0000003f3f3ff290 */ /* 0x000ff4000fffe03f */
[----:B------:R0:W-:Y:S01]  /*18780*/  STL.64 [R1+0x830], R12 ;  /* 0x0008300c01007387 */ /* 0x0001e20000100a00 */
[----:B------:R1:W-:Y:S03]  /*18790*/  STL.64 [R1+0x838], R14 ;  /* 0x0008380e01007387 */ /* 0x0003e60000100a00 */
[----:B0-----:R-:W2:Y:S01]  /*187a0*/  LDL.LU.64 R12, [R1+0x7e0] ;  /* 0x0007e000010c7983 */ /* 0x001ea20000300a00 */
[----:B-1----:R-:W2:Y:S01]  /*187b0*/  LDL.LU.64 R14, [R1+0x7e8] ;  /* 0x0007e800010e7983 */ /* 0x002ea20000300a00 */
[C---:B---3--:R-:W-:Y:S02]  /*187c0*/  HMMA.16816.F32.BF16 R4, R24.reuse, R4, R20 ;  /* 0x000000041804723c */ /* 0x048fe40000041814 */
[----:B--2---:R-:W-:Y:S01]  /*187d0*/  STL.64 [R1+0x3930], R14 ;  /* 0x0039300e01007387 */ /* 0x004fe20000100a00 */
[----:B------:R0:W-:Y:S03]  /*187e0*/  STL.64 [R1+0x3928], R12 ;  /* 0x0039280c01007387 */ /* 0x0001e60000100a00 */
[----:B0-----:R-:W2:Y:S01]  /*187f0*/  LDL.LU.64 R12, [R1+0x7f0] ;  /* 0x0007f000010c7983 */ /* 0x001ea20000300a00 */
[----:B------:R-:W3:Y:S11]  /*18800*/  LDL.LU.64 R14, [R1+0x7f8] ;  /* 0x0007f800010e7983 */ /* 0x000ef60000300a00 */
[----:B------:R-:W-:Y:S06]  /*18810*/  @!UPT UIADD3 URZ, URZ, URZ, URZ ;  /* 0x0000003f3f3ff290 */ /* 0x000fec000fffe03f */
[----:B------:R-:W-:Y:S02]  /*18820*/  IMAD.MOV.U32 R11, RZ, RZ, R6 ;  /* 0x000000ffff0b7224 */ /* 0x000fe400078e0006 */
[----:B------:R-:W-:Y:S01]  /*18830*/  IMAD.MOV.U32 R10, RZ, RZ, R7 ;  /* 0x000000ffff0a7224 */ /* 0x000fe200078e0007 */
[----:B---3--:R-:W-:Y:S01]  /*18840*/  STL.64 [R1+0x3948], R14 ;  /* 0x0039480e01007387 */ /* 0x008fe20000100a00 */
[----:B--2---:R0:W-:Y:S03]  /*18850*/  STL.64 [R1+0x3940], R12 ;  /* 0x0039400c01007387 */ /* 0x0041e60000100a00 */
[----:B0-----:R-:W2:Y:S01]  /*18860*/  LDL.LU.64 R12, [R1+0x800] ;  /* 0x00080000010c7983 */ /* 0x001ea20000300a00 */
[----:B------:R-:W2:Y:S02]  /*18870*/  LDL.LU.64 R14, [R1+0x808] ;  /* 0x00080800010e7983 */ /* 0x000ea40000300a00 */
[----:B------:R-:W3:Y:S02]  /*18880*/  LDL.LU.64 R20, [R1+0x3958] ;  /* 0x0039580001147983 */ /* 0x000ee40000300a00 */
[----:B------:R0:W-:Y:S02]  /*18890*/  STL.64 [R1+0x820], R4 ;  /* 0x0008200401007387 */ /* 0x0001e40000100a00 */
[----:B0-----:R-:W2:Y:S01]  /*188a0*/  LDL.LU.64 R4, [R1+0x7c0] ;  /* 0x0007c00001047983 */ /* 0x001ea20000300a00 */
[----:B------:R-:W2:Y:S01]  /*188b0*/  LDL.LU.64 R6, [R1+0x7c8] ;  /* 0x0007c80001067983 */ /* 0x000ea20000300a00 */
[C---:B---3--:R-:W-:Y:S02]  /*188c0*/  HMMA.16816.F32.BF16 R20, R24.reuse, R20, R16 ;  /* 0x000000141814723c */ /* 0x048fe40000041810 */
[----:B--2---:R-:W-:Y:S01]  /*188d0*/  STL.64 [R1+0x3900], R6 ;  /* 0x0039000601007387 */ /* 0x004fe20000100a00 */
[----:B------:R0:W-:Y:S03]  /*188e0*/  STL.64 [R1+0x38f8], R4 ;  /* 0x0038f80401007387 */ /* 0x0001e60000100a00 */
[----:B0-----:R-:W2:Y:S01]  /*188f0*/  LDL.LU.64 R4, [R1+0x7d0] ;  /* 0x0007d00001047983 */ /* 0x001ea20000300a00 */
[----:B------:R-:W2:Y:S02]  /*18900*/  LDL.LU.64 R6, [R1+0x7d8] ;  /* 0x0007d80001067983 */ /* 0x000ea40000300a00 */
[----:B------:R-:W-:Y:S02]  /*18910*/  STL [R1+0x2a4c], R10 ;  /* 0x002a4c0a01007387 */ /* 0x000fe40000100800 */
[----:B------:R-:W-:Y:S01]  /*18920*/  STL [R1+0x2a48], R11 ;  /* 0x002a480b01007387 */ /* 0x000fe20000100800 */
[----:B------:R-:W3:Y:S11]  /*18930*/  LDL.LU.64 R16, [R1+0x3950] ;  /* 0x0039500001107983 */ /* 0x000ef60000300a00 */
[----:B------:R0:W-:Y:S02]  /*18940*/  STL.64 [R1+0x810], R20 ;  /* 0x0008101401007387 */ /* 0x0001e40000100a00 */
[----:B------:R1:W-:Y:S01]  /*18950*/  STL.64 [R1+0x818], R22 ;  /* 0x0008181601007387 */ /* 0x0003e20000100a00 */
[----:B0-----:R-:W2:Y:S01]  /*18960*/  LDL.LU.64 R20, [R1+0x120] ;  /* 0x0001200001147983 */ /* 0x001ea20000300a00 */
[----:B-1----:R-:W2:Y:S01]  /*18970*/  LDL.LU.64 R22, [R1+0x128] ;  /* 0x0001280001167983 */ /* 0x002ea20000300a00 */
[C---:B---3--:R-:W-:Y:S02]  /*18980*/  HMMA.16816.F32.BF16 R16, R24.reuse, R16, R12 ;  /* 0x000000101810723c */ /* 0x048fe4000004180c */
[----:B------:R-:W3:Y:S01]  /*18990*/  LDL.LU.64 R14, [R1+0x3948] ;  /* 0x00394800010e7983 */ /* 0x000ee20000300a00 */
[----:B------:R-:W3:Y:S11]  /*189a0*/  LDL.LU.64 R12, [R1+0x3940] ;  /* 0x00394000010c7983 */ /* 0x000ef60000300a00 */
[----:B------:R-:W-:Y:S09]  /*189b0*/  @!UPT UIADD3 URZ, URZ, URZ, URZ ;  /* 0x0000003f3f3ff290 */ /* 0x000ff2000fffe03f */
[----:B------:R0:W-:Y:S01]  /*189c0*/  STL.64 [R1+0x800], R16 ;  /* 0x0008001001007387 */ /* 0x0001e20000100a00 */
[----:B------:R3:W-:Y:S03]  /*189d0*/  STL.64 [R1+0x808], R18 ;  /* 0x0008081201007387 */ /* 0x0007e60000100a00 */
[----:B0-----:R-:W3:Y:S02]  /*189e0*/  LDL.LU.64 R16, [R1+0x3938] ;  /* 0x0039380001107983 */ /* 0x001ee40000300a00 */
        /* <DEDUP_REMOVED lines=8> */
[----:B------:R-:W3:Y:S11]  /*18a70*/  LDL.LU.64 R12, [R1+0x3918] ;  /* 0x00391800010c7983 */ /* 0x000ef60000300a00 */
[----:B------:R-:W-:Y:S10]  /*18a80*/  @!UPT UIADD3 URZ, URZ, URZ, URZ ;  /* 0x0000003f3f3ff290 */ /* 0x000ff4000fffe03f */
[----:B------:R-:W-:Y:S01]  /*18a90*/  STL.64 [R1+0x7e0], R16 ;  /* 0x0007e01001007387 */ /* 0x000fe20000100a00 */
[----:B------:R0:W-:Y:S02]  /*18aa0*/  STL [R1+0x7e8], R18 ;  /* 0x0007e81201007387 */ /* 0x0001e40000100800 */
[----:B------:R-:W-:Y:S02]  /*18ab0*/  IMAD.MOV.U32 R14, RZ, RZ, R19 ;  /* 0x000000ffff0e7224 */ /* 0x000fe400078e0013 */
[----:B0-----:R-:W2:Y:S01]  /*18ac0*/  LDL.LU.64 R18, [R1+0x3910] ;  /* 0x0039100001127983 */ /* 0x001ea20000300a00 */
[----:B------:R-:W2:Y:S02]  /*18ad0*/  LDL.LU.64 R16, [R1+0x3908] ;  /* 0x0039080001107983 */ /* 0x000ea40000300a00 */
[----:B------:R-:W-:Y:S01]  /*18ae0*/  STL [R1+0x2e4c], R14 ;  /* 0x002e4c0e01007387 */ /* 0x000fe20000100800 */
[C---:B--2---:R-:W-:Y:S11]  /*18af0*/  HMMA.16816.F32.BF16 R4, R24.reuse, R16, R4 ;  /* 0x000000101804723c */ /* 0x044ff60000041804 */
[----:B------:R-:W-:Y:S11]  /*18b00*/  @!UPT UIADD3 URZ, URZ, URZ, URZ ;  /* 0x0000003f3f3ff290 */ /* 0x000ff6000fffe03f */
[----:B------:R-:W-:Y:S01]  /*18b10*/  @!UPT UIADD3 URZ, URZ, URZ, URZ ;  /* 0x0000003f3f3ff290 */ /* 0x000fe2000fffe03f */
[----:B------:R-:W-:Y:S01]  /*18b20*/  STL.64 [R1+0x7d0], R4 ;  /* 0x0007d00401007387 */ /* 0x000fe20000100a00 */
[----:B------:R0:W-:Y:S03]  /*18b30*/  STL.64 [R1+0x7d8], R6 ;  /* 0x0007d80601007387 */ /* 0x0001e60000100a00 */
[----:B0-----:R-:W3:Y:S01]  /*18b40*/  LDL.LU.64 R6, [R1+0x3900] ;  /* 0x0039000001067983 */ /* 0x001ee20000300a00 */
[----:B------:R-:W3:Y:S02]  /*18b50*/  LDL.LU.64 R4, [R1+0x38f8] ;  /* 0x0038f80001047983 */ /* 0x000ee40000300a00 */
[----:B------:R-:W-:Y:S02]  /*18b60*/  STL.64 [R1+0x3830], R18 ;  /* 0x0038301201007387 */ /* 0x000fe40000100a00 */
[----:B------:R0:W-:Y:S02]  /*18b70*/  STL.64 [R1+0x3828], R16 ;  /* 0x0038281001007387 */ /* 0x0001e40000100a00 */
[----:B0-----:R-:W2:Y:S01]  /*18b80*/  LDL.64 R16, [R1+0xb0] ;  /* 0x0000b00001107983 */ /* 0x001ea20000100a00 */
[C---:B---3--:R-:W-:Y:S03]  /*18b90*/  HMMA.16816.F32.BF16 R4, R24.reuse, R12, R4 ;  /* 0x0000000c1804723c */ /* 0x048fe60000041804 */
[----:B--2---:R-:W-:Y:S11]  /*18ba0*/  STL.64 [R1+0x38d8], R16 ;  /* 0x0038d81001007387 */ /* 0x004ff60000100a00 */
[----:B------:R-:W-:Y:S09]  /*18bb0*/  @!UPT UIADD3 URZ, URZ, URZ, URZ ;  /* 0x0000003f3f3ff290 */ /* 0x000ff2000fffe03f */
[----:B------:R0:W-:Y:S01]  /*18bc0*/  STL.64 [R1+0x7c0], R4 ;  /* 0x0007c00401007387 */ /* 0x0001e20000100a00 */
[----:B------:R-:W-:Y:S03]  /*18bd0*/  STL.64 [R1+0x7c8], R6 ;  /* 0x0007c80601007387 */ /* 0x000fe60000100a00 */
[----:B0-----:R-:W2:Y:S01]  /*18be0*/  LDL.LU.64 R4, [R1+0x38f0] ;  /* 0x0038f00001047983 */ /* 0x001ea20000300a00 */
[----:B------:R0:W-:Y:S03]  /*18bf0*/  STL.64 [R1+0x38b0], R12 ;  /* 0x0038b00c01007387 */ /* 0x0001e60000100a00 */
[----:B0-----:R-:W3:Y:S01]  /*18c00*/  LDL.LU.64 R12, [R1+0x7b0] ;  /* 0x0007b000010c7983 */ /* 0x001ee20000300a00 */
[----:B------:R-:W3:Y:S02]  /*18c10*/  LDL.LU.64 R14, [R1+0x7b8] ;  /* 0x0007b800010e7983 */ /* 0x000ee40000300a00 */
[----:B------:R2:W-:Y:S01]  /*18c20*/  STL.64 [R1+0x38c8], R8 ;  /* 0x0038c80801007387 */ /* 0x0005e20000100a00 */
[C---:B---3--:R-:W-:Y:S08]  /*18c30*/  HMMA.16816.F32.BF16 R12, R24.reuse, R8, R12 ;  /* 0x00000008180c723c */ /* 0x048ff0000004180c */
[----:B--2---:R-:W-:Y:S01]  /*18c40*/  HMMA.16816.F32.BF16 R8, R24, R4, R20 ;  /* 0x000000041808723c */ /* 0x004fe20000041814 */
[----:B----4-:R-:W0:Y:S04]  /*18c50*/  LDSM.16.MT88.4 R24, [R29+0x180] ;  /* 0x000180001d18783b */ /* 0x010e280000004200 */
[----:B------:R-:W1:Y:S10]  /*18c60*/  LDSM.16.MT88.4 R20, [R29+0x100] ;  /* 0x000100001d14783b */ /* 0x000e740000004200 */
[----:B------:R-:W-:Y:S01]  /*18c70*/  STL.64 [R1+0x7b0], R12 ;  /* 0x0007b00c01007387 */ /* 0x000fe20000100a00 */
[----:B------:R-:W-:Y:S02]  /*18c80*/  STL.64 [R1+0x7b8], R14 ;  /* 0x0007b80e01007387 */ /* 0x000fe40000100a00 */
[----:B------:R2:W-:Y:S02]  /*18c90*/  STL.64 [R1+0x38d0], R4 ;  /* 0x0038d00401007387 */ /* 0x0005e40000100a00 */
[----:B--2---:R-:W2:Y:S03]  /*18ca0*/  LDL.LU.64 R4, [R1+0xfa0] ;  /* 0x000fa00001047983 */ /* 0x004ea60000300a00 */
[----:B------:R-:W-:Y:S02]  /*18cb0*/  STL.64 [R1+0x120], R8 ;  /* 0x0001200801007387 */ /* 0x000fe40000100a00 */
[----:B------:R-:W-:Y:S02]  /*18cc0*/  STL.64 [R1+0x128], R10 ;  /* 0x0001280a01007387 */ /* 0x000fe40000100a00 */
[----:B------:R-:W3:Y:S02]  /*18cd0*/  LDL.LU.64 R6, [R1+0xfa8] ;  /* 0x000fa80001067983 */ /* 0x000ee40000300a00 */
[----:B---3--:R-:W-:Y:S01]  /*18ce0*/  STL.64 [R1+0x38e8], R6 ;  /* 0x0038e80601007387 */ /* 0x008fe20000100a00 */
[----:B--2---:R2:W-:Y:S03]  /*18cf0*/  STL.64 [R1+0x38e0], R4 ;  /* 0x0038e00401007387 */ /* 0x0045e60000100a00 */
[----:B--2---:R-:W1:Y:S01]  /*18d00*/  LDL.LU.64 R4, [R1+0xfb0] ;  /* 0x000fb00001047983 */ /* 0x004e620000300a00 */
[----:B------:R-:W1:Y:S02]  /*18d10*/  LDL.LU.64 R6, [R1+0xfb8] ;  /* 0x000fb80001067983 */ /* 0x000e640000300a00 */
[----:B------:R-:W2:Y:S02]  /*18d20*/  LDL.LU.64 R8, [R1+0xf90] ;  /* 0x000f900001087983 */ /* 0x000ea40000300a00 */
[----:B------:R-:W2:Y:S01]  /*18d30*/  LDL.LU.64 R10, [R1+0xf98] ;  /* 0x000f9800010a7983 */ /* 0x000ea20000300a00 */
[----:B------:R-:W3:Y:S01]  /*18d40*/  LDL.LU.64 R12, [R1+0xf80] ;  /* 0x000f8000010c7983 */ /* 0x000ee20000300a00 */
[----:B------:R-:W4:Y:S02]  /*18d50*/  LDL.LU.64 R14, [R1+0xf88] ;  /* 0x000f8800010e7983 */ /* 0x000f240000300a00 */
[----:B------:R-:W-:-:S02]  /*18d60*/  IMAD.MOV.U32 R16, RZ, RZ, R2 ;  /* 0x000000ffff107224 */ /* 0x000fc400078e0002 */
[----:B------:R-:W-:Y:S01]  /*18d70*/  IMAD.MOV.U32 R17, RZ, RZ, R0 ;  /* 0x000000ffff117224 */ /* 0x000fe200078e0000 */
[----:B----4-:R-:W-:Y:S01]  /*18d80*/  STL.64 [R1+0x38c0], R14 ;  /* 0x0038c00e01007387 */ /* 0x010fe20000100a00 */
[----:B---3--:R3:W-:Y:S03]  /*18d90*/  STL.64 [R1+0x38b8], R12 ;  /* 0x0038b80c01007387 */ /* 0x0087e60000100a00 */
[----:B---3--:R-:W2:Y:S01]  /*18da0*/  LDL.64 R12, [R1+0xa0] ;  /* 0x0000a000010c7983 */ /* 0x008ea20000100a00 */
[----:B0-----:R-:W-:Y:S02]  /*18db0*/  STL [R1+0x37c8], R24 ;  /* 0x0037c81801007387 */ /* 0x001fe40000100800 */
[----:B------:R0:W-:Y:S02]  /*18dc0*/  STL [R1+0x37c4], R25 ;  /* 0x0037c41901007387 */ /* 0x0001e40000100800 */
[----:B------:R-:W-:Y:S01]  /*18dd0*/  STL [R1+0x37c0], R26 ;  /* 0x0037c01a01007387 */ /* 0x000fe20000100800 */
[----:B------:R-:W-:Y:S04]  /*18de0*/  STL [R1+0x37bc], R27 ;  /* 0x0037bc1b01007387 */ /* 0x000fe80000100800 */
[----:B0-----:R-:W3:Y:S01]  /*18df0*/  LDL.64 R24, [R1+0x80] ;  /* 0x0000800001187983 */ /* 0x001ee20000100a00 */
[C---:B-1----:R-:W-:Y:S03]  /*18e00*/  HMMA.16816.F32.BF16 R16, R20.reuse, R16, R4 ;  /* 0x000000101410723c */ /* 0x042fe60000041804 */
[----:B---3--:R0:W-:Y:S04]  /*18e10*/  STL.64 [R1+0x38a8], R24 ;  /* 0x0038a81801007387 */ /* 0x0081e80000100a00 */
[----:B0-----:R-:W3:Y:S01]  /*18e20*/  LDL.64 R24, [R1+0x90] ;  /* 0x0000900001187983 */ /* 0x001ee20000100a00 */
[----:B------:R-:W-:Y:S02]  /*18e30*/  STL [R1+0x37b8], R29 ;  /* 0x0037b81d01007387 */ /* 0x000fe40000100800 */
[----:B------:R-:W4:Y:S02]  /*18e40*/  LDL.LU.64 R6, [R1+0x38e8] ;  /* 0x0038e80001067983 */ /* 0x000f240000300a00 */
[----:B------:R-:W4:Y:S11]  /*18e50*/  LDL.LU.64 R4, [R1+0x38e0] ;  /* 0x0038e00001047983 */ /* 0x000f360000300a00 */
[----:B------:R0:W-:Y:S01]  /*18e60*/  STL.64 [R1+0xfb0], R16 ;  /* 0x000fb01001007387 */ /* 0x0001e20000100a00 */
[----:B------:R-:W-:Y:S03]  /*18e70*/  STL.64 [R1+0xfb8], R18 ;  /* 0x000fb81201007387 */ /* 0x000fe60000100a00 */
[----:B0-----:R-:W4:Y:S01]  /*18e80*/  LDL.LU.64 R16, [R1+0x38d8] ;  /* 0x0038d80001107983 */ /* 0x001f220000300a00 */
[C---:B--2---:R-:W-:Y:S08]  /*18e90*/  HMMA.16816.F32.BF16 R8, R20.reuse, R12, R8 ;  /* 0x0000000c1408723c */ /* 0x044ff00000041808 */
[----:B----4-:R-:W-:Y:S01]  /*18ea0*/  HMMA.16816.F32.BF16 R4, R20, R16, R4 ;  /* 0x000000101404723c */ /* 0x010fe20000041804 */
[----:B------:R-:W-:Y:S11]  /*18eb0*/  IMAD.MOV.U32 R3, RZ, RZ, R17 ;  /* 0x000000ffff037224 */ /* 0x000ff600078e0011 */
[----:B------:R-:W-:Y:S11]  /*18ec0*/  @!UPT UIADD3 URZ, URZ, URZ, URZ ;  /* 0x0000003f3f3ff290 */ /* 0x000ff6000fffe03f */
[----:B------:R0:W-:Y:S01]  /*18ed0*/  STL.64 [R1+0xfa0], R4 ;  /* 0x000fa00401007387 */ /* 0x0001e20000100a00 */
[----:B------:R1:W-:Y:S03]  /*18ee0*/  STL.64 [R1+0xfa8], R6 ;  /* 0x000fa80601007387 */ /* 0x0003e60000100a00 */
[----:B0-----:R-:W2:Y:S01]  /*18ef0*/  LDL.LU.64 R4, [R1+0x38d0] ;  /* 0x0038d00001047983 */ /* 0x001ea20000300a00 */
[----:B-1----:R-:W-:Y:S02]  /*18f00*/  IMAD.MOV.U32 R6, RZ, RZ, R16 ;  /* 0x000000ffff067224 */ /* 0x002fe400078e0010 */
[----:B------:R-:W4:Y:S02]  /*18f10*/  LDL.64 R16, [R1+0x70] ;  /* 0x0000700001107983 */ /* 0x000f240000100a00 */
[----:B------:R-:W-:Y:S01]  /*18f20*/  STL [R1+0x37d0], R3 ;  /* 0x0037d00301007387 */ /* 0x000fe20000100800 */
[----:B------:R-:W-:Y:S01]  /*18f30*/  STL [R1+0x37cc], R6 ;  /* 0x0037cc0601007387 */ /* 0x000fe20000100800 */
[----:B------:R0:W-:Y:S02]  /*18f40*/  STL.64 [R1+0xf90], R8 ;  /* 0x000f900801007387 */ /* 0x0001e40000100a00 */
[----:B------:R1:W-:Y:S02]  /*18f50*/  STL.64 [R1+0xf98], R10 ;  /* 0x000f980a01007387 */ /* 0x0003e40000100a00 */
[----:B------:R-:W-:Y:S01]  /*18f60*/  IMAD.MOV.U32 R7, RZ, RZ, R13 ;  /* 0x000000ffff077224 */ /* 0x000fe200078e000d */
[----:B0-----:R-:W4:Y:S01]  /*18f70*/  LDL.LU.64 R8, [R1+0x38c8] ;  /* 0x0038c80001087983 */ /* 0x001f220000300a00 */
[----:B-1----:R-:W-:-:S02]  /*18f80*/  IMAD.MOV.U32 R10, RZ, RZ, R12 ;  /* 0x000000ffff0a7224 */ /* 0x002fc400078e000c */
[----:B------:R-:W4:Y:S02]  /*18f90*/  LDL.LU.64 R14, [R1+0x38c0] ;  /* 0x0038c000010e7983 */ /* 0x000f240000300a00 */
[----:B------:R-:W4:Y:S01]  /*18fa0*/  LDL.LU.64 R12, [R1+0x38b8] ;  /* 0x0038b800010c7983 */ /* 0x000f220000300a00 */
[----:B------:R-:W-:Y:S01]  /*18fb0*/  STL [R1+0x3878], R7 ;  /* 0x0038780701007387 */ /* 0x000fe20000100800 */
[----:B---3--:R-:W-:-:S03]  /*18fc0*/  IMAD.MOV.U32 R11, RZ, RZ, R25 ;  /* 0x000000ffff0b7224 */ /* 0x008fc600078e0019 */
[----:B--2---:R0:W-:Y:S04]  /*18fd0*/  STL.64 [R1+0x3870], R4 ;  /* 0x0038700401007387 */ /* 0x0041e80000100a00 */
[----:B0-----:R-:W2:Y:S01]  /*18fe0*/  LDL.LU.64 R4, [R1+0xe00] ;  /* 0x000e000001047983 */ /* 0x001ea20000300a00 */
[----:B------:R-:W2:Y:S01]  /*18ff0*/  LDL.LU.64 R6, [R1+0xe08] ;  /* 0x000e080001067983 */ /* 0x000ea20000300a00 */
[C---:B----4-:R-:W-:Y:S02]  /*19000*/  HMMA.16816.F32.BF16 R12, R20.reuse, R24, R12 ;  /* 0x00000018140c723c */ /* 0x050fe4000004180c */
[----:B------:R-:W-:Y:S11]  /*19010*/  STL [R1+0x37d4], R10 ;  /* 0x0037d40a01007387 */ /* 0x000ff60000100800 */
[----:B------:R-:W-:Y:S10]  /*19020*/  @!UPT UIADD3 URZ, URZ, URZ, URZ ;  /* 0x0000003f3f3ff290 */ /* 0x000ff4000fffe03f */
[----:B------:R0:W-:Y:S01]  /*19030*/  STL.64 [R1+0xf80], R12 ;  /* 0x000f800c01007387 */ /* 0x0001e20000100a00 */
[----:B------:R1:W-:Y:S03]  /*19040*/  STL.64 [R1+0xf88], R14 ;  /* 0x000f880e01007387 */ /* 0x0003e60000100a00 */
[----:B0-----:R-:W3:Y:S01]  /*19050*/  LDL.LU.64 R12, [R1+0x38b0] ;  /* 0x0038b000010c7983 */ /* 0x001ee20000300a00 */
[----:B-1----:R-:W-:Y:S02]  /*19060*/  IMAD.MOV.U32 R14, RZ, RZ, R24 ;  /* 0x000000ffff0e7224 */ /* 0x002fe400078e0018 */
[----:B------:R-:W2:Y:S02]  /*19070*/  LDL.LU.64 R24, [R1+0x38a8] ;  /* 0x0038a80001187983 */ /* 0x000ea40000300a00 */
[----:B------:R-:W-:Y:S01]  /*19080*/  STL [R1+0x3868], R11 ;  /* 0x0038680b01007387 */ /* 0x000fe20000100800 */
[----:B------:R0:W-:Y:S04]  /*19090*/  STL.64 [R1+0x3860], R8 ;  /* 0x0038600801007387 */ /* 0x0001e80000100a00 */
[----:B0-----:R-:W4:Y:S04]  /*190a0*/  LDL.64 R8, [R1+0x40] ;  /* 0x0000400001087983 */ /* 0x001f280000100a00 */
[----:B----4-:R0:W-:Y:S04]  /*190b0*/  STL.64 [R1+0x3880], R8 ;  /* 0x0038800801007387 */ /* 0x0101e80000100a00 */
[----:B0-----:R-:W4:Y:S01]  /*190c0*/  LDL.64 R8, [R1+0x50] ;  /* 0x0000500001087983 */ /* 0x001f220000100a00 */
[----:B--2---:R-:W-:Y:S03]  /*190d0*/  HMMA.16816.F32.BF16 R4, R20, R24, R4 ;  /* 0x000000181404723c */ /* 0x004fe60000041804 */
[----:B----4-:R0:W-:Y:S04]  /*190e0*/  STL.64 [R1+0x3898], R8 ;  /* 0x0038980801007387 */ /* 0x0101e80000100a00 */
[----:B0-----:R-:W2:Y:S01]  /*190f0*/  LDL.64 R8, [R1+0x60] ;  /* 0x0000600001087983 */ /* 0x001ea20000100a00 */
[----:B------:R-:W-:-:S02]  /*19100*/  IMAD.MOV.U32 R2, RZ, RZ, R24 ;  /* 0x000000ffff027224 */ /* 0x000fc400078e0018 */
[----:B------:R-:W-:Y:S01]  /*19110*/  IMAD.MOV.U32 R0, RZ, RZ, R25 ;  /* 0x000000ffff007224 */ /* 0x000fe200078e0019 */
[----:B--2---:R0:W-:Y:S04]  /*19120*/  STL.64 [R1+0x38a0], R8 ;  /* 0x0038a00801007387 */ /* 0x0041e80000100a00 */
[----:B0-----:R-:W2:Y:S01]  /*19130*/  LDL.LU.64 R8, [R1+0xdf0] ;  /* 0x000df00001087983 */ /* 0x001ea20000300a00 */
[----:B------:R-:W2:Y:S02]  /*19140*/  LDL.LU.64 R10, [R1+0xdf8] ;  /* 0x000df800010a7983 */ /* 0x000ea40000300a00 */
[----:B------:R-:W-:Y:S05]  /*19150*/  STL [R1+0x3808], R14 ;  /* 0x0038080e01007387 */ /* 0x000fea0000100800 */
[----:B------:R0:W-:Y:S01]  /*19160*/  STL.64 [R1+0xe00], R4 ;  /* 0x000e000401007387 */ /* 0x0001e20000100a00 */
[----:B------:R1:W-:Y:S01]  /*19170*/  STL.64 [R1+0xe08], R6 ;  /* 0x000e080601007387 */ /* 0x0003e20000100a00 */
[----:B------:R-:W4:Y:S02]  /*19180*/  LDL.LU.64 R24, [R1+0xde0] ;  /* 0x000de00001187983 */ /* 0x000f240000300a00 */
[----:B------:R-:W4:Y:S01]  /*19190*/  LDL.LU.64 R26, [R1+0xde8] ;  /* 0x000de800011a7983 */ /* 0x000f220000300a00 */
[----:B0-----:R-:W3:Y:S01]  /*191a0*/  LDL.LU.64 R4, [R1+0xdc0] ;  /* 0x000dc00001047983 */ /* 0x001ee20000300a00 */
[----:B-1----:R-:W3:Y:S02]  /*191b0*/  LDL.LU.64 R6, [R1+0xdc8] ;  /* 0x000dc80001067983 */ /* 0x002ee40000300a00 */
[----:B------:R-:W-:-:S02]  /*191c0*/  IMAD.MOV.U32 R15, RZ, RZ, R17 ;  /* 0x000000ffff0f7224 */ /* 0x000fc400078e0011 */
[----:B------:R-:W-:Y:S01]  /*191d0*/  IMAD.MOV.U32 R28, RZ, RZ, R16 ;  /* 0x000000ffff1c7224 */ /* 0x000fe200078e0010 */
[C---:B--2---:R-:W-:Y:S01]  /*191e0*/  HMMA.16816.F32.BF16 R8, R20.reuse, R16, R8 ;  /* 0x000000101408723c */ /* 0x044fe20000041808 */
[----:B---3--:R-:W-:Y:S01]  /*191f0*/  STL.64 [R1+0x3890], R6 ;  /* 0x0038900601007387 */ /* 0x008fe20000100a00 */
[----:B------:R0:W-:Y:S03]  /*19200*/  STL.64 [R1+0x3888], R4 ;  /* 0x0038880401007387 */ /* 0x0001e60000100a00 */
[----:B0-----:R-:W2:Y:S01]  /*19210*/  LDL.LU.64 R4, [R1+0xdd0] ;  /* 0x000dd00001047983 */ /* 0x001ea20000300a00 */
[----:B------:R-:W2:Y:S02]  /*19220*/  LDL.LU.64 R6, [R1+0xdd8] ;  /* 0x000dd80001067983 */ /* 0x000ea40000300a00 */
[----:B------:R-:W-:Y:S02]  /*19230*/  STL [R1+0x3810], R0 ;  /* 0x0038100001007387 */ /* 0x000fe40000100800 */
[----:B------:R-:W-:Y:S11]  /*19240*/  STL [R1+0x380c], R2 ;  /* 0x00380c0201007387 */ /* 0x000ff60000100800 */
[----:B------:R-:W-:Y:S02]  /*19250*/  @!UPT UIADD3 URZ, URZ, URZ, URZ ;  /* 0x0000003f3f3ff290 */ /* 0x000fe4000fffe03f */
[----:B------:R0:W-:Y:S01]  /*19260*/  STL.64 [R1+0xdf0], R8 ;  /* 0x000df00801007387 */ /* 0x0001e20000100a00 */
[----:B------:R-:W-:Y:S03]  /*19270*/  STL.64 [R1+0xdf8], R10 ;  /* 0x000df80a01007387 */ /* 0x000fe60000100a00 */
[----:B0-----:R-:W4:Y:S01]  /*19280*/  LDL.LU.64 R8, [R1+0x38a0] ;  /* 0x0038a00001087983 */ /* 0x001f220000300a00 */
[----:B------:R-:W-:Y:S02]  /*19290*/  STL [R1+0x3850], R15 ;  /* 0x0038500f01007387 */ /* 0x000fe40000100800 */
[----:B------:R0:W-:Y:S02]  /*192a0*/  STL.64 [R1+0x3848], R12 ;  /* 0x0038480c01007387 */ /* 0x0001e40000100a00 */
[----:B------:R-:W3:Y:S01]  /*192b0*/  LDL.64 R16, [R1+0x10] ;  /* 0x0000100001107983 */ /* 0x000ee20000100a00 */
[----:B0-----:R-:W2:Y:S01]  /*192c0*/  LDL.64 R12, [R1+0x20] ;  /* 0x00002000010c7983 */ /* 0x001ea20000100a00 */
[----:B----4-:R-:W-:Y:S03]  /*192d0*/  HMMA.16816.F32.BF16 R24, R20, R8, R24 ;  /* 0x000000081418723c */ /* 0x010fe60000041818 */
[----:B---3--:R0:W-:Y:S01]  /*192e0*/  STL.64 [R1+0x3858], R16 ;  /* 0x0038581001007387 */ /* 0x0081e20000100a00 */
[----:B------:R-:W-:-:S03]  /*192f0*/  IMAD.MOV.U32 R29, RZ, RZ, R9 ;  /* 0x000000ffff1d7224 */ /* 0x000fc600078e0009 */
[----:B0-----:R-:W3:Y:S01]  /*19300*/  LDL.64 R16, [R1+0x30] ;  /* 0x0000300001107983 */ /* 0x001ee20000100a00 */
[----:B------:R-:W-:Y:S11]  /*19310*/  STL [R1+0x3814], R28 ;  /* 0x0038141c01007387 */ /* 0x000ff60000100800 */
[----:B------:R-:W-:Y:S04]  /*19320*/  @!UPT UIADD3 URZ, URZ, URZ, URZ ;  /* 0x0000003f3f3ff290 */ /* 0x000fe8000fffe03f */
[----:B------:R-:W-:Y:S01]  /*19330*/  STL.64 [R1+0xde0], R24 ;  /* 0x000de01801007387 */ /* 0x000fe20000100a00 */
[----:B------:R0:W-:Y:S02]  /*19340*/  STL.64 [R1+0xde8], R26 ;  /* 0x000de81a01007387 */ /* 0x0001e40000100a00 */
[----:B0-----:R-:W-:Y:S02]  /*19350*/  IMAD.MOV.U32 R27, RZ, RZ, R8 ;  /* 0x000000ffff1b7224 */ /* 0x001fe400078e0008 */
[----:B------:R-:W2:Y:S02]  /*19360*/  LDL.LU.64 R8, [R1+0x3898] ;  /* 0x0038980001087983 */ /* 0x000ea40000300a00 */
[C---:B--2---:R-:W-:Y:S01]  /*19370*/  HMMA.16816.F32.BF16 R4, R20.reuse, R8, R4 ;  /* 0x000000081404723c */ /* 0x044fe20000041804 */
[----:B------:R-:W-:Y:S02]  /*19380*/  IMAD.MOV.U32 R25, RZ, RZ, R8 ;  /* 0x000000ffff197224 */ /* 0x000fe400078e0008 */
[----:B------:R-:W-:Y:S11]  /*19390*/  IMAD.MOV.U32 R26, RZ, RZ, R9 ;  /* 0x000000ffff1a7224 */ /* 0x000ff600078e0009 */
[----:B------:R-:W-:Y:S09]  /*193a0*/  @!UPT UIADD3 URZ, URZ, URZ, URZ ;  /* 0x0000003f3f3ff290 */ /* 0x000ff2000fffe03f */
[----:B------:R-:W-:Y:S01]  /*193b0*/  STL.64 [R1+0xdd0], R4 ;  /* 0x000dd00401007387 */ /* 0x000fe20000100a00 */
[----:B------:R0:W-:Y:S03]  /*193c0*/  STL.64 [R1+0xdd8], R6 ;  /* 0x000dd80601007387 */ /* 0x0001e60000100a00 */
[----:B0-----:R-:W2:Y:S01]  /*193d0*/  LDL.LU.64 R6, [R1+0x3890] ;  /* 0x0038900001067983 */ /* 0x001ea20000300a00 */
[----:B------:R-:W2:Y:S02]  /*193e0*/  LDL.LU.64 R4, [R1+0x3888] ;  /* 0x0038880001047983 */ /* 0x000ea40000300a00 */
[----:B------:R-:W2:Y:S02]  /*193f0*/  LDL.LU.64 R8, [R1+0x3880] ;  /* 0x0038800001087983 */ /* 0x000ea40000300a00 */
[----:B--2---:R-:W-:Y:S11]  /*19400*/  HMMA.16816.F32.BF16 R4, R20, R8, R4 ;  /* 0x000000081404723c */ /* 0x004ff60000041804 */
[----:B------:R-:W-:Y:S11]  /*19410*/  @!UPT UIADD3 URZ, URZ, URZ, URZ ;  /* 0x0000003f3f3ff290 */ /* 0x000ff6000fffe03f */
[----:B------:R-:W-:Y:S01]  /*19420*/  @!UPT UIADD3 URZ, URZ, URZ, URZ ;  /* 0x0000003f3f3ff290 */ /* 0x000fe2000fffe03f */
[----:B------:R-:W-:Y:S01]  /*19430*/  STL.64 [R1+0xdc0], R4 ;  /* 0x000dc00401007387 */ /* 0x000fe20000100a00 */
[----:B------:R0:W-:Y:S03]  /*19440*/  STL.64 [R1+0xdc8], R6 ;  /* 0x000dc80601007387 */ /* 0x0001e60000100a00 */
[----:B0-----:R-:W2:Y:S01]  /*19450*/  LDL.LU R7, [R1+0x3878] ;  /* 0x0038780001077983 */ /* 0x001ea20000300800 */
[----:B------:R-:W4:Y:S02]  /*19460*/  LDL.LU.64 R4, [R1+0x3870] ;  /* 0x0038700001047983 */ /* 0x000f240000300a00 */
[----:B------:R-:W-:Y:S02]  /*19470*/  IMAD.MOV.U32 R6, RZ, RZ, R8 ;  /* 0x000000ffff067224 */ /* 0x000fe400078e0008 */
[----:B------:R-:W-:Y:S01]  /*19480*/  IMAD.MOV.U32 R24, RZ, RZ, R9 ;  /* 0x000000ffff187224 */ /* 0x000fe200078e0009 */
[----:B------:R-:W3:Y:S01]  /*19490*/  LDL.LU R11, [R1+0x3868] ;  /* 0x00386800010b7983 */ /* 0x000ee20000300800 */
[----:B------:R-:W3:Y:S03]  /*194a0*/  LDL.LU.64 R8, [R1+0x3860] ;  /* 0x0038600001087983 */ /* 0x000ee60000300a00 */
[----:B--2---:R-:W-:Y:S01]  /*194b0*/  STL.64 [R1+0x37f0], R6 ;  /* 0x0037f00601007387 */ /* 0x004fe20000100a00 */
[----:B----4-:R0:W-:Y:S03]  /*194c0*/  STL.64 [R1+0x37e8], R4 ;  /* 0x0037e80401007387 */ /* 0x0101e60000100a00 */
[----:B0-----:R-:W2:Y:S01]  /*194d0*/  LDL.LU.64 R4, [R1+0xdb0] ;  /* 0x000db00001047983 */ /* 0x001ea20000300a00 */
[----:B------:R-:W2:Y:S02]  /*194e0*/  LDL.LU.64 R6, [R1+0xdb8] ;  /* 0x000db80001067983 */ /* 0x000ea40000300a00 */
[----:B------:R-:W-:Y:S02]  /*194f0*/  STL.64 [R1+0x37e0], R26 ;  /* 0x0037e01a01007387 */ /* 0x000fe40000100a00 */
[----:B------:R-:W-:Y:S02]  /*19500*/  STL.64 [R1+0x37d8], R24 ;  /* 0x0037d81801007387 */ /* 0x000fe40000100a00 */
[----:B---3--:R-:W-:-:S02]  /*19510*/  IMAD.MOV.U32 R10, RZ, RZ, R16 ;  /* 0x000000ffff0a7224 */ /* 0x008fc400078e0010 */
[----:B------:R-:W-:Y:S01]  /*19520*/  IMAD.MOV.U32 R3, RZ, RZ, R17 ;  /* 0x000000ffff037224 */ /* 0x000fe200078e0011 */
[C---:B--2---:R-:W-:Y:S11]  /*19530*/  HMMA.16816.F32.BF16 R4, R20.reuse, R16, R4 ;  /* 0x000000101404723c */ /* 0x044ff60000041804 */
[----:B------:R-:W-:Y:S11]  /*19540*/  @!UPT UIADD3 URZ, URZ, URZ, URZ ;  /* 0x0000003f3f3ff290 */ /* 0x000ff6000fffe03f */
[----:B------:R-:W-:Y:S01]  /*19550*/  @!UPT UIADD3 URZ, URZ, URZ, URZ ;  /* 0x0000003f3f3ff290 */ /* 0x000fe2000fffe03f */
[----:B------:R-:W-:Y:S01]  /*19560*/  STL.64 [R1+0xdb0], R4 ;  /* 0x000db00401007387 */ /* 0x000fe20000100a00 */
[----:B------:R-:W-:Y:S02]  /*19570*/  STL.64 [R1+0xdb8], R6 ;  /* 0x000db80601007387 */ /* 0x000fe40000100a00 */
[----:B------:R-:W2:Y:S02]  /*19580*/  LDL.LU.64 R16, [R1+0xda0] ;  /* 0x000da00001107983 */ /* 0x000ea40000300a00 */
[----:B------:R-:W2:Y:S01]  /*19590*/  LDL.LU.64 R18, [R1+0xda8] ;  /* 0x000da80001127983 */ /* 0x000ea20000300a00 */
[----:B------:R-:W-:Y:S01]  /*195a0*/  STL.64 [R1+0x3800], R10 ;  /* 0x0038000a01007387 */ /* 0x000fe20000100a00 */
[----:B------:R0:W-:Y:S03]  /*195b0*/  STL.64 [R1+0x37f8], R8 ;  /* 0x0037f80801007387 */ /* 0x0001e60000100a00 */
[----:B0-----:R-:W3:Y:S01]  /*195c0*/  LDL.LU.64 R8, [R1+0xd70] ;  /* 0x000d700001087983 */ /* 0x001ee20000300a00 */
[----:B------:R-:W4:Y:S03]  /*195d0*/  LDL.LU.64 R10, [R1+0xd78] ;  /* 0x000d7800010a7983 */ /* 0x000f260000300a00 */
[----:B----4-:R-:W-:Y:S01]  /*195e0*/  STL.64 [R1+0x3820], R10 ;  /* 0x0038200a01007387 */ /* 0x010fe20000100a00 */
[----:B---3--:R0:W-:Y:S03]  /*195f0*/  STL.64 [R1+0x3818], R8 ;  /* 0x0038180801007387 */ /* 0x0081e60000100a00 */
[----:B0-----:R-:W3:Y:S01]  /*19600*/  LDL.LU.64 R8, [R1+0xd80] ;  /* 0x000d800001087983 */ /* 0x001ee20000300a00 */
[----:B------:R-:W4:Y:S01]  /*19610*/  LDL.LU.64 R10, [R1+0xd88] ;  /* 0x000d8800010a7983 */ /* 0x000f220000300a00 */
[----:B--2---:R-:W-:Y:S02]  /*19620*/  HMMA.16816.F32.BF16 R16, R20, R12, R16 ;  /* 0x0000000c1410723c */ /* 0x004fe40000041810 */
[----:B----4-:R-:W-:Y:S01]  /*19630*/  STL.64 [R1+0x3840], R10 ;  /* 0x0038400a01007387 */ /* 0x010fe20000100a00 */
[----:B---3--:R0:W-:Y:S03]  /*19640*/  STL.64 [R1+0x3838], R8 ;  /* 0x0038380801007387 */ /* 0x0081e60000100a00 */
[----:B0-----:R-:W2:Y:S01]  /*19650*/  LDL.LU.64 R8, [R1+0xd90] ;  /* 0x000d900001087983 */ /* 0x001ea20000300a00 */
[----:B------:R-:W2:Y:S02]  /*19660*/  LDL.LU.64 R10, [R1+0xd98] ;  /* 0x000d9800010a7983 */ /* 0x000ea40000300a00 */
[----:B------:R-:W3:Y:S02]  /*19670*/  LDL.LU.64 R4, [R1+0xd60] ;  /* 0x000d600001047983 */ /* 0x000ee40000300a00 */
[----:B------:R-:W3:Y:S01]  /*19680*/  LDL.LU.64 R6, [R1+0xd68] ;  /* 0x000d680001067983 */ /* 0x000ee20000300a00 */
[----:B------:R-:W4:Y:S01]  /*19690*/  LDL.LU.64 R24, [R1+0x6f0] ;  /* 0x0006f00001187983 */ /* 0x000f220000300a00 */
[----:B------:R-:W4:Y:S10]  /*196a0*/  LDL.LU.64 R26, [R1+0x6f8] ;  /* 0x0006f800011a7983 */ /* 0x000f340000300a00 */
[----:B------:R0:W-:Y:S02]  /*196b0*/  STL.64 [R1+0xda0], R16 ;  /* 0x000da01001007387 */ /* 0x0001e40000100a00 */
[----:B------:R-:W-:Y:S01]  /*196c0*/  STL.64 [R1+0xda8], R18 ;  /* 0x000da81201007387 */ /* 0x000fe20000100a00 */
[----:B0-----:R-:W2:Y:S01]  /*196d0*/  LDL.LU.64 R16, [R1+0x3858] ;  /* 0x0038580001107983 */ /* 0x001ea20000300a00 */
[----:B------:R-:W-:-:S02]  /*196e0*/  IMAD.MOV.U32 R2, RZ, RZ, R12 ;  /* 0x000000ffff027224 */ /* 0x000fc400078e000c */
[----:B------:R-:W-:Y:S02]  /*196f0*/  IMAD.MOV.U32 R14, RZ, RZ, R13 ;  /* 0x000000ffff0e7224 */ /* 0x000fe400078e000d */
[----:B------:R-:W3:Y:S01]  /*19700*/  LDL.LU R15, [R1+0x3850] ;  /* 0x00385000010f7983 */ /* 0x000ee20000300800 */
[----:B------:R-:W3:Y:S01]  /*19710*/  LDL.LU.64 R12, [R1+0x3848] ;  /* 0x00384800010c7983 */ /* 0x000ee20000300a00 */
        /* <DEDUP_REMOVED lines=9> */
[----:B------:R-:W2:Y:S02]  /*197b0*/  LDL.LU.64 R16, [R1+0x3828] ;  /* 0x0038280001107983 */ /* 0x000ea40000300a00 */
[----:B--2---:R-:W-:Y:S11]  /*197c0*/  HMMA.16816.F32.BF16 R8, R20, R16, R8 ;  /* 0x000000101408723c */ /* 0x004ff60000041808 */
        /* <DEDUP_REMOVED lines=8> */
[----:B0-----:R-:W-:-:S02]  /*19850*/  IMAD.MOV.U32 R16, RZ, RZ, R28 ;  /* 0x000000ffff107224 */ /* 0x001fc400078e001c */
[----:B------:R-:W-:Y:S01]  /*19860*/  IMAD.MOV.U32 R17, RZ, RZ, R0 ;  /* 0x000000ffff117224 */ /* 0x000fe200078e0000 */
[----:B------:R-:W2:Y:S01]  /*19870*/  LDL.LU R28, [R1+0x3814] ;  /* 0x00381400011c7983 */ /* 0x000ea20000300800 */
[----:B------:R-:W2:Y:S03]  /*19880*/  LDL.LU R0, [R1+0x3810] ;  /* 0x0038100001007983 */ /* 0x000ea60000300800 */
[----:B------:R0:W-:Y:S02]  /*19890*/  STL.64 [R1+0x36e8], R16 ;  /* 0x0036e81001007387 */ /* 0x0001e40000100a00 */
[----:B0-----:R-:W-:Y:S02]  /*198a0*/  IMAD.MOV.U32 R16, RZ, RZ, R2 ;  /* 0x000000ffff107224 */ /* 0x001fe400078e0002 */
[----:B------:R-:W-:Y:S01]  /*198b0*/  IMAD.MOV.U32 R17, RZ, RZ, R14 ;  /* 0x000000ffff117224 */ /* 0x000fe200078e000e */
[----:B------:R-:W2:Y:S01]  /*198c0*/  LDL.LU R2, [R1+0x380c] ;  /* 0x00380c0001027983 */ /* 0x000ea20000300800 */
[----:B------:R-:W2:Y:S03]  /*198d0*/  LDL.LU R14, [R1+0x3808] ;  /* 0x00380800010e7983 */ /* 0x000ea60000300800 */
[----:B------:R0:W-:Y:S04]  /*198e0*/  STL.64 [R1+0x3700], R16 ;  /* 0x0037001001007387 */ /* 0x0001e80000100a00 */
[----:B0-----:R-:W2:Y:S01]  /*198f0*/  LDL.64 R16, [R1+0xc0] ;  /* 0x0000c00001107983 */ /* 0x001ea20000100a00 */
[C---:B---3--:R-:W-:Y:S11]  /*19900*/  HMMA.16816.F32.BF16 R8, R20.reuse, R12, R8 ;  /* 0x0000000c1408723c */ /* 0x048ff60000041808 */
[----:B------:R-:W-:Y:S11]  /*19910*/  @!UPT UIADD3 URZ, URZ, URZ, URZ ;  /* 0x0000003f3f3ff290 */ /* 0x000ff6000fffe03f */
[----:B------:R-:W-:Y:S01]  /*19920*/  @!UPT UIADD3 URZ, URZ, URZ, URZ ;  /* 0x0000003f3f3ff290 */ /* 0x000fe2000fffe03f */
[----:B------:R-:W-:Y:S01]  /*19930*/  STL.64 [R1+0xd70], R8 ;  /* 0x000d700801007387 */ /* 0x000fe20000100a00 */
[----:B------:R0:W-:Y:S03]  /*19940*/  STL.64 [R1+0xd78], R10 ;  /* 0x000d780a01007387 */ /* 0x0001e60000100a00 */
[----:B0-----:R-:W3:Y:S01]  /*19950*/  LDL.LU.64 R10, [R1+0x3800] ;  /* 0x00380000010a7983 */ /* 0x001ee20000300a00 */
[----:B------:R-:W2:Y:S02]  /*19960*/  LDL.LU.64 R8, [R1+0x37f8] ;  /* 0x0037f80001087983 */ /* 0x000ea40000300a00 */
[----:B------:R-:W-:Y:S01]  /*19970*/  STL.64 [R1+0x36c8], R12 ;  /* 0x0036c80c01007387 */ /* 0x000fe20000100a00 */
[C---:B--2---:R-:W-:Y:S11]  /*19980*/  HMMA.16816.F32.BF16 R4, R20.reuse, R8, R4 ;  /* 0x000000081404723c */ /* 0x044ff60000041804 */
[----:B------:R-:W-:Y:S11]  /*19990*/  @!UPT UIADD3 URZ, URZ, URZ, URZ ;  /* 0x0000003f3f3ff290 */ /* 0x000ff6000fffe03f */
[----:B------:R-:W-:Y:S01]  /*199a0*/  @!UPT UIADD3 URZ, URZ, URZ, URZ ;  /* 0x0000003f3f3ff290 */ /* 0x000fe2000fffe03f */
[----:B------:R-:W-:Y:S01]  /*199b0*/  STL.64 [R1+0xd60], R4 ;  /* 0x000d600401007387 */ /* 0x000fe20000100a00 */
[----:B------:R0:W-:Y:S03]  /*199c0*/  STL.64 [R1+0xd68], R6 ;  /* 0x000d680601007387 */ /* 0x0001e60000100a00 */
[----:B0-----:R-:W2:Y:S01]  /*199d0*/  LDL.LU.64 R6, [R1+0x37f0] ;  /* 0x0037f00001067983 */ /* 0x001ea20000300a00 */
[----:B------:R-:W4:Y:S02]  /*199e0*/  LDL.LU.64 R4, [R1+0x37e8] ;  /* 0x0037e80001047983 */ /* 0x000f240000300a00 */
[----:B------:R-:W-:Y:S01]  /*199f0*/  STL.64 [R1+0x36c0], R8 ;  /* 0x0036c00801007387 */ /* 0x000fe20000100a00 */
[----:B----4-:R-:W-:Y:S01]  /*19a00*/  HMMA.16816.F32.BF16 R20, R20, R4, R24 ;  /* 0x000000041414723c */ /* 0x010fe20000041818 */
[----:B------:R-:W4:Y:S01]  /*19a10*/  LDL.LU.64 R26, [R1+0x37e0] ;  /* 0x0037e000011a7983 */ /* 0x000f220000300a00 */
[----:B------:R-:W4:Y:S11]  /*19a20*/  LDL.LU.64 R24, [R1+0x37d8] ;  /* 0x0037d80001187983 */ /* 0x000f360000300a00 */
[----:B------:R-:W-:Y:S10]  /*19a30*/  @!UPT UIADD3 URZ, URZ, URZ, URZ ;  /* 0x0000003f3f3ff290 */ /* 0x000ff4000fffe03f */
[----:B------:R3:W-:Y:S01]  /*19a40*/  STL.64 [R1+0x6f0], R20 ;  /* 0x0006f01401007387 */ /* 0x0007e20000100a00 */
[----:B------:R-:W-:Y:S02]  /*19a50*/  STL.64 [R1+0x6f8], R22 ;  /* 0x0006f81601007387 */ /* 0x000fe40000100a00 */
[----:B---3--:R-:W-:Y:S02]  /*19a60*/  IMAD.MOV.U32 R20, RZ, RZ, R10 ;  /* 0x000000ffff147224 */ /* 0x008fe400078e000a */
[----:B------:R-:W-:Y:S01]  /*19a70*/  IMAD.MOV.U32 R21, RZ, RZ, R3 ;  /* 0x000000ffff157224 */ /* 0x000fe200078e0003 */
[----:B------:R-:W3:Y:S01]  /*19a80*/  LDL.LU R10, [R1+0x37d4] ;  /* 0x0037d400010a7983 */ /* 0x000ee20000300800 */
[----:B------:R-:W3:Y:S03]  /*19a90*/  LDL.LU R3, [R1+0x37d0] ;  /* 0x0037d00001037983 */ /* 0x000ee60000300800 */
[----:B------:R2:W-:Y:S02]  /*19aa0*/  STL.64 [R1+0x3708], R20 ;  /* 0x0037081401007387 */ /* 0x0005e40000100a00 */
[----:B--2---:R-:W-:-:S02]  /*19ab0*/  IMAD.MOV.U32 R20, RZ, RZ, R6 ;  /* 0x000000ffff147224 */ /* 0x004fc400078e0006 */
[----:B------:R-:W2:Y:S01]  /*19ac0*/  LDL.LU R6, [R1+0x37cc] ;  /* 0x0037cc0001067983 */ /* 0x000ea20000300800 */
[----:B----4-:R-:W-:-:S03]  /*19ad0*/  IMAD.MOV.U32 R21, RZ, RZ, R24 ;  /* 0x000000ffff157224 */ /* 0x010fc600078e0018 */
[----:B------:R-:W4:Y:S02]  /*19ae0*/  LDL.LU R24, [R1+0x37c8] ;  /* 0x0037c80001187983 */ /* 0x000f240000300800 */
[----:B------:R0:W-:Y:S02]  /*19af0*/  STL.64 [R1+0x3720], R20 ;  /* 0x0037201401007387 */ /* 0x0001e40000100a00 */
[----:B0-----:R-:W-:Y:S02]  /*19b00*/  IMAD.MOV.U32 R20, RZ, RZ, R25 ;  /* 0x000000ffff147224 */ /* 0x001fe400078e0019 */
[----:B------:R-:W-:Y:S01]  /*19b10*/  IMAD.MOV.U32 R21, RZ, RZ, R26 ;  /* 0x000000ffff157224 */ /* 0x000fe200078e001a */
[----:B------:R-:W4:Y:S01]  /*19b20*/  LDL.LU R25, [R1+0x37c4] ;  /* 0x0037c40001197983 */ /* 0x000f220000300800 */
[----:B------:R-:W4:Y:S03]  /*19b30*/  LDL.LU R26, [R1+0x37c0] ;  /* 0x0037c000011a7983 */ /* 0x000f260000300800 */
[----:B------:R0:W-:Y:S02]  /*19b40*/  STL.64 [R1+0x3738], R20 ;  /* 0x0037381401007387 */ /* 0x0001e40000100a00 */
[----:B0-----:R-:W-:-:S02]  /*19b50*/  IMAD.MOV.U32 R20, RZ, RZ, R27 ;  /* 0x000000ffff147224 */ /* 0x001fc400078e001b */
[----:B------:R-:W-:Y:S01]  /*19b60*/  IMAD.MOV.U32 R21, RZ, RZ, R29 ;  /* 0x000000ffff157224 */ /* 0x000fe200078e001d */
[----:B------:R-:W4:Y:S01]  /*19b70*/  LDL.LU R27, [R1+0x37bc] ;  /* 0x0037bc00011b7983 */ /* 0x000f220000300800 */
[----:B------:R-:W2:Y:S03]  /*19b80*/  LDL.LU R29, [R1+0x37b8] ;  /* 0x0037b800011d7983 */ /* 0x000ea60000300800 */
[----:B------:R0:W-:Y:S02]  /*19b90*/  STL.64 [R1+0x3750], R20 ;  /* 0x0037501401007387 */ /* 0x0001e40000100a00 */
[----:B0-----:R-:W-:Y:S02]  /*19ba0*/  IMAD.MOV.U32 R20, RZ, RZ, R28 ;  /* 0x000000ffff147224 */ /* 0x001fe400078e001c */
[----:B------:R-:W-:-:S05]  /*19bb0*/  IMAD.MOV.U32 R21, RZ, RZ, R15 ;  /* 0x000000ffff157224 */ /* 0x000fca00078e000f */
[----:B------:R0:W-:Y:S04]  /*19bc0*/  STL.64 [R1+0x3768], R20 ;  /* 0x0037681401007387 */ /* 0x0001e80000100a00 */
[----:B0-----:R-:W4:Y:S01]  /*19bd0*/  LDL.LU.64 R20, [R1+0x6d0] ;  /* 0x0006d00001147983 */ /* 0x001f220000300a00 */
[----:B------:R-:W4:Y:S02]  /*19be0*/  LDL.LU.64 R22, [R1+0x6d8] ;  /* 0x0006d80001167983 */ /* 0x000f240000300a00 */
[----:B------:R-:W-:Y:S02]  /*19bf0*/  IMAD.MOV.U32 R8, RZ, RZ, R2 ;  /* 0x000000ffff087224 */ /* 0x000fe400078e0002 */
[----:B------:R-:W-:-:S05]  /*19c00*/  IMAD.MOV.U32 R9, RZ, RZ, R0 ;  /* 0x000000ffff097224 */ /* 0x000fca00078e0000 */
[----:B------:R0:W-:Y:S01]  /*19c10*/  STL.64 [R1+0x3770], R8 ;  /* 0x0037700801007387 */ /* 0x0001e20000100a00 */
[----:B------:R-:W-:Y:S02]  /*19c20*/  STL.64 [R1+0x36e0], R4 ;  /* 0x0036e00401007387 */ /* 0x000fe40000100a00 */
[----:B0-----:R-:W-:Y:S02]  /*19c30*/  IMAD.MOV.U32 R8, RZ, RZ, R14 ;  /* 0x000000ffff087224 */ /* 0x001fe400078e000e */
[----:B------:R-:W-:Y:S01]  /*19c40*/  IMAD.MOV.U32 R9, RZ, RZ, R11 ;  /* 0x000000ffff097224 */ /* 0x000fe200078e000b */
[----:B----4-:R-:W-:Y:S11]  /*19c50*/  HMMA.16816.F32.BF16 R20, R24, R16, R20 ;  /* 0x000000101814723c */ /* 0x010ff60000041814 */
[----:B------:R-:W-:Y:S11]  /*19c60*/  @!UPT UIADD3 URZ, URZ, URZ, URZ ;  /* 0x0000003f3f3ff290 */ /* 0x000ff6000fffe03f */
[----:B------:R-:W-:Y:S01]  /*19c70*/  @!UPT UIADD3 URZ, URZ, URZ, URZ ;  /* 0x0000003f3f3ff290 */ /* 0x000fe2000fffe03f */
[----:B------:R-:W-:Y:S01]  /*19c80*/  STL.64 [R1+0x6d0], R20 ;  /* 0x0006d01401007387 */ /* 0x000fe20000100a00 */
[----:B------:R-:W-:Y:S02]  /*19c90*/  STL.64 [R1+0x6d8], R22 ;  /* 0x0006d81601007387 */ /* 0x000fe40000100a00 */
[----:B------:R3:W-:Y:S02]  /*19ca0*/  STL.64 [R1+0x3788], R8 ;  /* 0x0037880801007387 */ /* 0x0007e40000100a00 */
[----:B---3--:R-:W-:Y:S02]  /*19cb0*/  IMAD.MOV.U32 R8, RZ, RZ, R10 ;  /* 0x000000ffff087224 */ /* 0x008fe400078e000a */
[----:B------:R-:W-:-:S05]  /*19cc0*/  IMAD.MOV.U32 R9, RZ, RZ, R7 ;  /* 0x000000ffff097224 */ /* 0x000fca00078e0007 */
[----:B------:R-:W-:Y:S01]  /*19cd0*/  STL.64 [R1+0x37a0], R8 ;  /* 0x0037a00801007387 */ /* 0x000fe20000100a00 */
[----:B------:R-:W3:Y:S02]  /*19ce0*/  LDL.LU.64 R20, [R1+0x690] ;  /* 0x0006900001147983 */ /* 0x000ee40000300a00 */
[----:B------:R-:W4:Y:S02]  /*19cf0*/  LDL.LU.64 R22, [R1+0x698] ;  /* 0x0006980001167983 */ /* 0x000f240000300a00 */
[----:B----4-:R-:W-:Y:S01]  /*19d00*/  STL.64 [R1+0x3780], R22 ;  /* 0x0037801601007387 */ /* 0x010fe20000100a00 */
[----:B---3--:R0:W-:Y:S03]  /*19d10*/  STL.64 [R1+0x3778], R20 ;  /* 0x0037781401007387 */ /* 0x0081e60000100a00 */
[----:B0-----:R-:W3:Y:S01]  /*19d20*/  LDL.LU.64 R20, [R1+0x6a0] ;  /* 0x0006a00001147983 */ /* 0x001ee20000300a00 */
[----:B------:R-:W4:Y:S03]  /*19d30*/  LDL.LU.64 R22, [R1+0x6a8] ;  /* 0x0006a80001167983 */ /* 0x000f260000300a00 */
[----:B----4-:R-:W-:Y:S01]  /*19d40*/  STL.64 [R1+0x3798], R22 ;  /* 0x0037981601007387 */ /* 0x010fe20000100a00 */
[----:B---3--:R0:W-:Y:S03]  /*19d50*/  STL.64 [R1+0x3790], R20 ;  /* 0x0037901401007387 */ /* 0x0081e60000100a00 */
[----:B0-----:R-:W3:Y:S01]  /*19d60*/  LDL.LU.64 R20, [R1+0x6b0] ;  /* 0x0006b00001147983 */ /* 0x001ee20000300a00 */
[----:B------:R-:W4:Y:S02]  /*19d70*/  LDL.LU.64 R22, [R1+0x6b8] ;  /* 0x0006b80001167983 */ /* 0x000f240000300a00 */
[----:B------:R-:W-:-:S02]  /*19d80*/  IMAD.MOV.U32 R2, RZ, RZ, R16 ;  /* 0x000000ffff027224 */ /* 0x000fc400078e0010 */
[----:B------:R-:W-:Y:S01]  /*19d90*/  IMAD.MOV.U32 R0, RZ, RZ, R17 ;  /* 0x000000ffff007224 */ /* 0x000fe200078e0011 */
[----:B----4-:R-:W-:Y:S01]  /*19da0*/  STL.64 [R1+0x37b0], R22 ;  /* 0x0037b01601007387 */ /* 0x010fe20000100a00 */
[----:B---3--:R0:W-:Y:S03]  /*19db0*/  STL.64 [R1+0x37a8], R20 ;  /* 0x0037a81401007387 */ /* 0x0081e60000100a00 */
[----:B0-----:R-:W3:Y:S01]  /*19dc0*/  LDL.LU.64 R20, [R1+0x6c0] ;  /* 0x0006c00001147983 */ /* 0x001ee20000300a00 */
[----:B------:R-:W3:Y:S02]  /*19dd0*/  LDL.LU.64 R22, [R1+0x6c8] ;  /* 0x0006c80001167983 */ /* 0x000ee40000300a00 */
[----:B------:R-:W4:Y:S02]  /*19de0*/  LDL.LU.64 R16, [R1+0x640] ;  /* 0x0006400001107983 */ /* 0x000f240000300a00 */
[----:B------:R-:W2:Y:S02]  /*19df0*/  LDL.LU.64 R18, [R1+0x648] ;  /* 0x0006480001127983 */ /* 0x000ea40000300a00 */
[----:B--2---:R-:W-:Y:S01]  /*19e00*/  STL.64 [R1+0x3718], R18 ;  /* 0x0037181201007387 */ /* 0x004fe20000100a00 */
[----:B----4-:R0:W-:Y:S03]  /*19e10*/  STL.64 [R1+0x3710], R16 ;  /* 0x0037101001007387 */ /* 0x0101e60000100a00 */
[----:B0-----:R-:W2:Y:S01]  /*19e20*/  LDL.LU.64 R16, [R1+0x650] ;  /* 0x0006500001107983 */ /* 0x001ea20000300a00 */
[----:B------:R-:W4:Y:S03]  /*19e30*/  LDL.LU.64 R18, [R1+0x658] ;  /* 0x0006580001127983 */ /* 0x000f260000300a00 */
[----:B----4-:R-:W-:Y:S01]  /*19e40*/  STL.64 [R1+0x3730], R18 ;  /* 0x0037301201007387 */ /* 0x010fe20000100a00 */
[----:B--2---:R0:W-:Y:S03]  /*19e50*/  STL.64 [R1+0x3728], R16 ;  /* 0x0037281001007387 */ /* 0x0041e60000100a00 */
[----:B0-----:R-:W2:Y:S01]  /*19e60*/  LDL.LU.64 R16, [R1+0x660] ;  /* 0x0006600001107983 */ /* 0x001ea20000300a00 */
[----:B------:R-:W4:Y:S03]  /*19e70*/  LDL.LU.64 R18, [R1+0x668] ;  /* 0x0006680001127983 */ /* 0x000f260000300a00 */
[----:B----4-:R-:W-:Y:S01]  /*19e80*/  STL.64 [R1+0x3748], R18 ;  /* 0x0037481201007387 */ /* 0x010fe20000100a00 */
[----:B--2---:R0:W-:Y:S03]  /*19e90*/  STL.64 [R1+0x3740], R16 ;  /* 0x0037401001007387 */ /* 0x0041e60000100a00 */
[----:B0-----:R-:W2:Y:S01]  /*19ea0*/  LDL.LU.64 R16, [R1+0x670] ;  /* 0x0006700001107983 */ /* 0x001ea20000300a00 */
[----:B------:R-:W4:Y:S02]  /*19eb0*/  LDL.LU.64 R18, [R1+0x678] ;  /* 0x0006780001127983 */ /* 0x000f240000300a00 */
[----:B------:R-:W-:-:S02]  /*19ec0*/  IMAD.MOV.U32 R8, RZ, RZ, R6 ;  /* 0x000000ffff087224 */ /* 0x000fc400078e0006 */
[----:B------:R-:W-:-:S07]  /*19ed0*/  IMAD.MOV.U32 R9, RZ, RZ, R3 ;  /* 0x000000ffff097224 */ /* 0x000fce00078e0003 */
[C---:B---3--:R-:W-:Y:S01]  /*19ee0*/  HMMA.16816.F32.BF16 R8, R24.reuse, R8, R20 ;  /* 0x000000081808723c */ /* 0x048fe20000041814 */
[----:B----4-:R-:W-:Y:S01]  /*19ef0*/  STL.64 [R1+0x3760], R18 ;  /* 0x0037601201007387 */ /* 0x010fe20000100a00 */
[----:B--2---:R0:W-:Y:S03]  /*19f00*/  STL.64 [R1+0x3758], R16 ;  /* 0x0037581001007387 */ /* 0x0041e60000100a00 */
[----:B0-----:R-:W2:Y:S01]  /*19f10*/  LDL.LU.64 R16, [R1+0x680] ;  /* 0x0006800001107983 */ /* 0x001ea20000300a00 */
[----:B------:R-:W2:Y:S02]  /*19f20*/  LDL.LU.64 R18, [R1+0x688] ;  /* 0x0006880001127983 */ /* 0x000ea40000300a00 */
[----:B------:R-:W3:Y:S02]  /*19f30*/  LDL.LU.64 R4, [R1+0x620] ;  /* 0x0006200001047983 */ /* 0x000ee40000300a00 */
[----:B------:R-:W4:Y:S02]  /*19f40*/  LDL.LU.64 R6, [R1+0x628] ;  /* 0x0006280001067983 */ /* 0x000f240000300a00 */
[----:B----4-:R-:W-:Y:S01]  /*19f50*/  STL.64 [R1+0x36f8], R6 ;  /* 0x0036f80601007387 */ /* 0x010fe20000100a00 */
[----:B---3--:R0:W-:Y:S03]  /*19f60*/  STL.64 [R1+0x36f0], R4 ;  /* 0x0036f00401007387 */ /* 0x0081e60000100a00 */
[----:B0-----:R-:W3:Y:S01]  /*19f70*/  LDL.LU.64 R4, [R1+0x630] ;  /* 0x0006300001047983 */ /* 0x001ee20000300a00 */
[----:B------:R-:W3:Y:S02]  /*19f80*/  LDL.LU.64 R6, [R1+0x638] ;  /* 0x0006380001067983 */ /* 0x000ee40000300a00 */
[----:B------:R-:W4:Y:S02]  /*19f90*/  LDL.LU.64 R12, [R1+0x610] ;  /* 0x00061000010c7983 */ /* 0x000f240000300a00 */
[----:B------:R-:W4:Y:S01]  /*19fa0*/  LDL.LU.64 R14, [R1+0x618] ;  /* 0x00061800010e7983 */ /* 0x000f220000300a00 */
[----:B------:R-:W2:Y:S01]  /*19fb0*/  LDL.LU.64 R22, [R1+0x37b0] ;  /* 0x0037b00001167983 */ /* 0x000ea20000300a00 */
[----:B------:R-:W2:Y:S02]  /*19fc0*/  LDL.LU.64 R20, [R1+0x37a8] ;  /* 0x0037a80001147983 */ /* 0x000ea40000300a00 */
[----:B------:R0:W-:Y:S02]  /*19fd0*/  STL.64 [R1+0x6c0], R8 ;  /* 0x0006c00801007387 */ /* 0x0001e40000100a00 */
[----:B------:R2:W-:Y:S01]  /*19fe0*/  STL.64 [R1+0x6c8], R10 ;  /* 0x0006c80a01007387 */ /* 0x0005e20000100a00 */
[----:B0-----:R-:W2:Y:S02]  /*19ff0*/  LDL.LU.64 R8, [R1+0x37a0] ;  /* 0x0037a00001087983 */ /* 0x001ea40000300a00 */
        /* <DEDUP_REMOVED lines=15> */
[----:B------:R-:W2:Y:S11]  /*1a0f0*/  LDL.LU.64 R20, [R1+0x3768] ;  /* 0x0037680001147983 */ /* 0x000eb60000300a00 */
[----:B------:R-:W-:Y:S10]  /*1a100*/  @!UPT UIADD3 URZ, URZ, URZ, URZ ;  /* 0x0000003f3f3ff290 */ /* 0x000ff4000fffe03f */
[----:B------:R0:W-:Y:S01]  /*1a110*/  STL.64 [R1+0x690], R8 ;  /* 0x0006900801007387 */ /* 0x0001e20000100a00 */
[----:B------:R1:W-:Y:S03]  /*1a120*/  STL.64 [R1+0x698], R10 ;  /* 0x0006980a01007387 */ /* 0x0003e60000100a00 */
[----:B0-----:R-:W3:Y:S01]  /*1a130*/  LDL.LU.64 R8, [R1+0x600] ;  /* 0x0006000001087983 */ /* 0x001ee20000300a00 */
[----:B-1----:R-:W3:Y:S01]  /*1a140*/  LDL.LU.64 R10, [R1+0x608] ;  /* 0x00060800010a7983 */ /* 0x002ee20000300a00 */
        /* <DEDUP_REMOVED lines=29> */
[----:B------:R-:W3:Y:S11]  /*1a320*/  LDL.LU.64 R16, [R1+0x3700] ;  /* 0x0037000001107983 */ /* 0x000ef60000300a00 */
[----:B------:R-:W-:Y:S10]  /*1a330*/  @!UPT UIADD3 URZ, URZ, URZ, URZ ;  /* 0x0000003f3f3ff290 */ /* 0x000ff4000fffe03f */
[----:B------:R0:W-:Y:S01]  /*1a340*/  STL.64 [R1+0x640], R20 ;  /* 0x0006401401007387 */ /* 0x0001e20000100a00 */
[----:B------:R1:W-:Y:S03]  /*1a350*/  STL.64 [R1+0x648], R22 ;  /* 0x0006481601007387 */ /* 0x0003e60000100a00 */
        /* <DEDUP_REMOVED lines=10> */
[----:B------:R-:W2:Y:S11]  /*1a400*/  LDL.LU.64 R4, [R1+0x36e0] ;  /* 0x0036e00001047983 */ /* 0x000eb60000300a00 */
[----:B------:R-:W-:Y:S10]  /*1a410*/  @!UPT UIADD3 URZ, URZ, URZ, URZ ;  /* 0x0000003f3f3ff290 */ /* 0x000ff4000fffe03f */
[----:B------:R-:W-:Y:S01]  /*1a420*/  STL.64 [R1+0x620], R16 ;  /* 0x0006201001007387 */ /* 0x000fe20000100a00 */
[----:B------:R0:W-:Y:S03]  /*1a430*/  STL.64 [R1+0x628], R18 ;  /* 0x0006281201007387 */ /* 0x0001e60000100a00 */
[----:B0-----:R-:W3:Y:S01]  /*1a440*/  LDL.LU.64 R18, [R1+0x36d8] ;  /* 0x0036d80001127983 */ /* 0x001ee20000300a00 */
[----:B------:R-:W4:Y:S02]  /*1a450*/  LDL.LU.64 R16, [R1+0x36d0] ;  /* 0x0036d00001107983 */ /* 0x000f240000300a00 */
[C---:B----4-:R-:W-:Y:S11]  /*1a460*/  HMMA.16816.F32.BF16 R12, R24.reuse, R16, R12 ;  /* 0x00000010180c723c */ /* 0x050ff6000004180c */
[----:B------:R-:W-:Y:S11]  /*1a470*/  @!UPT UIADD3 URZ, URZ, URZ, URZ ;  /* 0x0000003f3f3ff290 */ /* 0x000ff6000fffe03f */
[----:B------:R-:W-:Y:S01]  /*1a480*/  @!UPT UIADD3 URZ, URZ, URZ, URZ ;  /* 0x0000003f3f3ff290 */ /* 0x000fe2000fffe03f */
[----:B------:R0:W-:Y:S01]  /*1a490*/  STL.64 [R1+0x610], R12 ;  /* 0x0006100c01007387 */ /* 0x0001e20000100a00 */
[----:B------:R-:W-:Y:S03]  /*1a4a0*/  STL.64 [R1+0x618], R14 ;  /* 0x0006180e01007387 */ /* 0x000fe60000100a00 */
[----:B0-----:R-:W4:Y:S01]  /*1a4b0*/  LDL.LU.64 R12, [R1+0x36c8] ;  /* 0x0036c800010c7983 */ /* 0x001f220000300a00 */
[----:B---3--:R-:W-:Y:S02]  /*1a4c0*/  STL.64 [R1+0x3650], R18 ;  /* 0x0036501201007387 */ /* 0x008fe40000100a00 */
[----:B------:R0:W-:Y:S02]  /*1a4d0*/  STL.64 [R1+0x3648], R16 ;  /* 0x0036481001007387 */ /* 0x0001e40000100a00 */
[----:B0-----:R-:W3:Y:S01]  /*1a4e0*/  LDL.64 R16, [R1+0xb0] ;  /* 0x0000b00001107983 */ /* 0x001ee20000100a00 */
[C---:B----4-:R-:W-:Y:S03]  /*1a4f0*/  HMMA.16816.F32.BF16 R8, R24.reuse, R12, R8 ;  /* 0x0000000c1808723c */ /* 0x050fe60000041808 */
[----:B---3--:R0:W-:Y:S04]  /*1a500*/  STL.64 [R1+0x36b8], R16 ;  /* 0x0036b81001007387 */ /* 0x0081e80000100a00 */
[----:B0-----:R-:W3:Y:S01]  /*1a510*/  LDL.LU.64 R16, [R1+0x5f0] ;  /* 0x0005f00001107983 */ /* 0x001ee20000300a00 */
[----:B------:R-:W3:Y:S11]  /*1a520*/  LDL.LU.64 R18, [R1+0x5f8] ;  /* 0x0005f80001127983 */ /* 0x000ef60000300a00 */
[----:B------:R-:W-:Y:S04]  /*1a530*/  @!UPT UIADD3 URZ, URZ, URZ, URZ ;  /* 0x0000003f3f3ff290 */ /* 0x000fe8000fffe03f */
[----:B------:R0:W-:Y:S02]  /*1a540*/  STL.64 [R1+0x600], R8 ;  /* 0x0006000801007387 */ /* 0x0001e40000100a00 */
[----:B------:R-:W-:Y:S01]  /*1a550*/  STL.64 [R1+0x608], R10 ;  /* 0x0006080a01007387 */ /* 0x000fe20000100a00 */
[----:B0-----:R-:W3:Y:S01]  /*1a560*/  LDL.LU.64 R8, [R1+0x36c0] ;  /* 0x0036c00001087983 */ /* 0x001ee20000300a00 */
[----:B------:R-:W-:Y:S02]  /*1a570*/  STL [R1+0x3640], R12 ;  /* 0x0036400c01007387 */ /* 0x000fe40000100800 */
[----:B------:R0:W-:Y:S02]  /*1a580*/  STL [R1+0x363c], R13 ;  /* 0x00363c0d01007387 */ /* 0x0001e40000100800 */
[----:B0-----:R-:W4:Y:S01]  /*1a590*/  LDL.64 R12, [R1+0xa0] ;  /* 0x0000a000010c7983 */ /* 0x001f220000100a00 */
[C---:B--2---:R-:W-:Y:S08]  /*1a5a0*/  HMMA.16816.F32.BF16 R20, R24.reuse, R4, R20 ;  /* 0x000000041814723c */ /* 0x044ff00000041814 */
[----:B---3--:R-:W-:Y:S01]  /*1a5b0*/  HMMA.16816.F32.BF16 R16, R24, R8, R16 ;  /* 0x000000081810723c */ /* 0x008fe20000041810 */
[----:B------:R-:W0:Y:S11]  /*1a5c0*/  LDSM.16.MT88.4 R24, [R29+0x280] ;  /* 0x000280001d18783b */ /* 0x000e360000004200 */
[----:B------:R-:W-:Y:S11]  /*1a5d0*/  @!UPT UIADD3 URZ, URZ, URZ, URZ ;  /* 0x0000003f3f3ff290 */ /* 0x000ff6000fffe03f */
[----:B------:R1:W-:Y:S01]  /*1a5e0*/  STL.64 [R1+0x5f0], R16 ;  /* 0x0005f01001007387 */ /* 0x0003e20000100a00 */
[----:B------:R2:W-:Y:S03]  /*1a5f0*/  STL.64 [R1+0x5f8], R18 ;  /* 0x0005f81201007387 */ /* 0x0005e60000100a00 */
[----:B-1----:R-:W3:Y:S01]  /*1a600*/  LDL.LU.64 R16, [R1+0xc70] ;  /* 0x000c700001107983 */ /* 0x002ee20000300a00 */
[----:B--2---:R-:W3:Y:S02]  /*1a610*/  LDL.LU.64 R18, [R1+0xc78] ;  /* 0x000c780001127983 */ /* 0x004ee40000300a00 */
[----:B------:R-:W-:Y:S02]  /*1a620*/  STL [R1+0x3634], R8 ;  /* 0x0036340801007387 */ /* 0x000fe40000100800 */
[----:B------:R1:W-:Y:S02]  /*1a630*/  STL [R1+0x3630], R9 ;  /* 0x0036300901007387 */ /* 0x0003e40000100800 */
[----:B-1----:R-:W2:Y:S01]  /*1a640*/  LDL.LU.64 R8, [R1+0xc50] ;  /* 0x000c500001087983 */ /* 0x002ea20000300a00 */
[----:B------:R-:W2:Y:S02]  /*1a650*/  LDL.LU.64 R10, [R1+0xc58] ;  /* 0x000c5800010a7983 */ /* 0x000ea40000300a00 */
[----:B------:R-:W-:Y:S02]  /*1a660*/  STL.64 [R1+0x100], R20 ;  /* 0x0001001401007387 */ /* 0x000fe40000100a00 */
[----:B------:R-:W-:Y:S02]  /*1a670*/  STL.64 [R1+0x108], R22 ;  /* 0x0001081601007387 */ /* 0x000fe40000100a00 */
[----:B------:R-:W3:Y:S04]  /*1a680*/  LDSM.16.MT88.4 R20, [R29+0x200] ;  /* 0x000200001d14783b */ /* 0x000ee80000004200 */
[----:B------:R-:W-:Y:S01]  /*1a690*/  STL [R1+0x362c], R4 ;  /* 0x00362c0401007387 */ /* 0x000fe20000100800 */
[----:B------:R1:W-:Y:S03]  /*1a6a0*/  STL [R1+0x3628], R5 ;  /* 0x0036280501007387 */ /* 0x0003e60000100800 */
[----:B-1----:R-:W2:Y:S01]  /*1a6b0*/  LDL.LU.64 R4, [R1+0xc60] ;  /* 0x000c600001047983 */ /* 0x002ea20000300a00 */
[----:B------:R-:W2:Y:S02]  /*1a6c0*/  LDL.LU.64 R6, [R1+0xc68] ;  /* 0x000c680001067983 */ /* 0x000ea40000300a00 */
[----:B0-----:R-:W-:Y:S02]  /*1a6d0*/  STL.64 [R1+0x3620], R26 ;  /* 0x0036201a01007387 */ /* 0x001fe40000100a00 */
[----:B------:R0:W-:Y:S02]  /*1a6e0*/  STL.64 [R1+0x3618], R24 ;  /* 0x0036181801007387 */ /* 0x0001e40000100a00 */
[----:B0-----:R-:W-:-:S02]  /*1a6f0*/  IMAD.MOV.U32 R24, RZ, RZ, R2 ;  /* 0x000000ffff187224 */ /* 0x001fc400078e0002 */
[----:B------:R-:W-:Y:S01]  /*1a700*/  IMAD.MOV.U32 R25, RZ, RZ, R0 ;  /* 0x000000ffff197224 */ /* 0x000fe200078e0000 */
[----:B------:R-:W-:Y:S06]  /*1a710*/  STL [R1+0x3608], R29 ;  /* 0x0036081d01007387 */ /* 0x000fec0000100800 */
[----:B---3--:R-:W-:Y:S01]  /*1a720*/  HMMA.16816.F32.BF16 R24, R20, R24, R16 ;  /* 0x000000181418723c */ /* 0x008fe20000041810 */
[----:B------:R-:W3:Y:S11]  /*1a730*/  LDL.LU.64 R16, [R1+0x36b8] ;  /* 0x0036b80001107983 */ /* 0x000ef60000300a00 */
[----:B------:R-:W-:Y:S11]  /*1a740*/  @!UPT UIADD3 URZ, URZ, URZ, URZ ;  /* 0x0000003f3f3ff290 */ /* 0x000ff6000fffe03f */
[----:B------:R0:W-:Y:S01]  /*1a750*/  STL.64 [R1+0xc70], R24 ;  /* 0x000c701801007387 */ /* 0x0001e20000100a00 */
[----:B------:R-:W-:Y:S03]  /*1a760*/  STL.64 [R1+0xc78], R26 ;  /* 0x000c781a01007387 */ /* 0x000fe60000100a00 */
[----:B0-----:R-:W2:Y:S01]  /*1a770*/  LDL.64 R24, [R1+0x60] ;  /* 0x0000600001187983 */ /* 0x001ea20000100a00 */
[----:B---3--:R-:W-:-:S03]  /*1a780*/  IMAD.MOV.U32 R3, RZ, RZ, R17 ;  /* 0x000000ffff037224 */ /* 0x008fc600078e0011 */
[----:B--2---:R0:W-:Y:S02]  /*1a790*/  STL.64 [R1+0x36b0], R24 ;  /* 0x0036b01801007387 */ /* 0x0041e40000100a00 */
[C---:B0-----:R-:W-:Y:S07]  /*1a7a0*/  HMMA.16816.F32.BF16 R24, R20.reuse, R16, R4 ;  /* 0x000000101418723c */ /* 0x041fee0000041804 */
[----:B------:R-:W-:Y:S11]  /*1a7b0*/  IMAD.MOV.U32 R6, RZ, RZ, R16 ;  /* 0x000000ffff067224 */ /* 0x000ff600078e0010 */
[----:B------:R-:W-:Y:S05]  /*1a7c0*/  @!UPT UIADD3 URZ, URZ, URZ, URZ ;  /* 0x0000003f3f3ff290 */ /* 0x000fea000fffe03f */
[----:B------:R-:W-:Y:S01]  /*1a7d0*/  STL.64 [R1+0xc60], R24 ;  /* 0x000c601801007387 */ /* 0x000fe20000100a00 */
[----:B------:R-:W-:Y:S02]  /*1a7e0*/  STL.64 [R1+0xc68], R26 ;  /* 0x000c681a01007387 */ /* 0x000fe40000100a00 */
[----:B------:R-:W2:Y:S02]  /*1a7f0*/  LDL.64 R16, [R1+0x10] ;  /* 0x0000100001107983 */ /* 0x000ea40000100a00 */
[----:B----4-:R-:W-:Y:S01]  /*1a800*/  IMAD.MOV.U32 R7, RZ, RZ, R13 ;  /* 0x000000ffff077224 */ /* 0x010fe200078e000d */
[----:B--2---:R0:W-:Y:S02]  /*1a810*/  STL.64 [R1+0x3668], R16 ;  /* 0x0036681001007387 */ /* 0x0041e40000100a00 */
[C---:B0-----:R-:W-:Y:S02]  /*1a820*/  HMMA.16816.F32.BF16 R16, R20.reuse, R12, R8 ;  /* 0x0000000c1410723c */ /* 0x041fe40000041808 */
[----:B------:R-:W-:Y:S01]  /*1a830*/  STL [R1+0x3610], R3 ;  /* 0x0036100301007387 */ /* 0x000fe20000100800 */
[----:B------:R-:W-:Y:S04]  /*1a840*/  STL [R1+0x360c], R6 ;  /* 0x00360c0601007387 */ /* 0x000fe80000100800 */
[----:B------:R-:W-:Y:S11]  /*1a850*/  IMAD.MOV.U32 R10, RZ, RZ, R12 ;  /* 0x000000ffff0a7224 */ /* 0x000ff600078e000c */
[----:B------:R-:W-:Y:S05]  /*1a860*/  @!UPT UIADD3 URZ, URZ, URZ, URZ ;  /* 0x0000003f3f3ff290 */ /* 0x000fea000fffe03f */
[----:B------:R0:W-:Y:S01]  /*1a870*/  STL.64 [R1+0xc50], R16 ;  /* 0x000c501001007387 */ /* 0x0001e20000100a00 */
[----:B------:R-:W-:Y:S02]  /*1a880*/  STL.64 [R1+0xc58], R18 ;  /* 0x000c581201007387 */ /* 0x000fe40000100a00 */
[----:B------:R-:W2:Y:S02]  /*1a890*/  LDL.LU.64 R12, [R1+0xc40] ;  /* 0x000c4000010c7983 */ /* 0x000ea40000300a00 */
[----:B------:R-:W2:Y:S01]  /*1a8a0*/  LDL.LU.64 R14, [R1+0xc48] ;  /* 0x000c4800010e7983 */ /* 0x000ea20000300a00 */
[----:B------:R-:W3:Y:S01]  /*1a8b0*/  LDL.LU.64 R24, [R1+0xc30] ;  /* 0x000c300001187983 */ /* 0x000ee20000300a00 */
[----:B------:R-:W3:Y:S03]  /*1a8c0*/  LDL.LU.64 R26, [R1+0xc38] ;  /* 0x000c3800011a7983 */ /* 0x000ee60000300a00 */
[----:B0-----:R-:W4:Y:S04]  /*1a8d0*/  LDL.64 R16, [R1+0x20] ;  /* 0x0000200001107983 */ /* 0x001f280000100a00 */
[----:B----4-:R0:W-:Y:S04]  /*1a8e0*/  STL.64 [R1+0x3678], R16 ;  /* 0x0036781001007387 */ /* 0x0101e80000100a00 */
[----:B0-----:R-:W4:Y:S04]  /*1a8f0*/  LDL.64 R16, [R1+0x30] ;  /* 0x0000300001107983 */ /* 0x001f280000100a00 */
[----:B----4-:R0:W-:Y:S04]  /*1a900*/  STL.64 [R1+0x3690], R16 ;  /* 0x0036901001007387 */ /* 0x0101e80000100a00 */
[----:B0-----:R-:W4:Y:S04]  /*1a910*/  LDL.64 R16, [R1+0x40] ;  /* 0x0000400001107983 */ /* 0x001f280000100a00 */
[----:B----4-:R0:W-:Y:S04]  /*1a920*/  STL.64 [R1+0x36a0], R16 ;  /* 0x0036a01001007387 */ /* 0x0101e80000100a00 */
[----:B0-----:R-:W4:Y:S01]  /*1a930*/  LDL.64 R16, [R1+0x50] ;  /* 0x0000500001107983 */ /* 0x001f220000100a00 */
[----:B------:R0:W-:Y:S02]  /*1a940*/  STL [R1+0x3638], R7 ;  /* 0x0036380701007387 */ /* 0x0001e40000100800 */
[----:B------:R-:W2:Y:S01]  /*1a950*/  LDL.LU.64 R4, [R1+0xc20] ;  /* 0x000c200001047983 */ /* 0x000ea20000300a00 */
[----:B0-----:R-:W2:Y:S01]  /*1a960*/  LDL.LU.64 R6, [R1+0xc28] ;  /* 0x000c280001067983 */ /* 0x001ea20000300a00 */
[----:B------:R-:W-:Y:S02]  /*1a970*/  STL [R1+0x3614], R10 ;  /* 0x0036140a01007387 */ /* 0x000fe40000100800 */
[----:B------:R-:W2:Y:S02]  /*1a980*/  LDL.64 R8, [R1+0x90] ;  /* 0x0000900001087983 */ /* 0x000ea40000100a00 */
[C---:B--2---:R-:W-:Y:S01]  /*1a990*/  HMMA.16816.F32.BF16 R12, R20.reuse, R8, R12 ;  /* 0x00000008140c723c */ /* 0x044fe2000004180c */
[----:B------:R-:W-:Y:S11]  /*1a9a0*/  IMAD.MOV.U32 R11, RZ, RZ, R9 ;  /* 0x000000ffff0b7224 */ /* 0x000ff600078e0009 */
[----:B------:R-:W-:Y:S11]  /*1a9b0*/  @!UPT UIADD3 URZ, URZ, URZ, URZ ;  /* 0x0000003f3f3ff290 */ /* 0x000ff6000fffe03f */
[----:B------:R-:W-:Y:S01]  /*1a9c0*/  STL.64 [R1+0xc40], R12 ;  /* 0x000c400c01007387 */ /* 0x000fe20000100a00 */
[----:B------:R0:W-:Y:S02]  /*1a9d0*/  STL.64 [R1+0xc48], R14 ;  /* 0x000c480e01007387 */ /* 0x0001e40000100a00 */
[----:B------:R1:W-:Y:S02]  /*1a9e0*/  STL [R1+0x36a8], R11 ;  /* 0x0036a80b01007387 */ /* 0x0003e40000100800 */
[----:B0-----:R-:W-:Y:S02]  /*1a9f0*/  IMAD.MOV.U32 R14, RZ, RZ, R8 ;  /* 0x000000ffff0e7224 */ /* 0x001fe400078e0008 */
[----:B------:R-:W2:Y:S01]  /*1aa00*/  LDL.LU.64 R8, [R1+0xc10] ;  /* 0x000c100001087983 */ /* 0x000ea20000300a00 */
[----:B-1----:R-:W2:Y:S02]  /*1aa10*/  LDL.LU.64 R10, [R1+0xc18] ;  /* 0x000c1800010a7983 */ /* 0x002ea40000300a00 */
[----:B------:R-:W-:Y:S02]  /*1aa20*/  STL [R1+0x3644], R14 ;  /* 0x0036440e01007387 */ /* 0x000fe40000100800 */
[----:B------:R-:W3:Y:S02]  /*1aa30*/  LDL.64 R12, [R1+0x80] ;  /* 0x00008000010c7983 */ /* 0x000ee40000100a00 */
[----:B---3--:R-:W-:Y:S01]  /*1aa40*/  HMMA.16816.F32.BF16 R24, R20, R12, R24 ;  /* 0x0000000c1418723c */ /* 0x008fe20000041818 */
[----:B------:R-:W-:-:S02]  /*1aa50*/  IMAD.MOV.U32 R15, RZ, RZ, R13 ;  /* 0x000000ffff0f7224 */ /* 0x000fc400078e000d */
[----:B------:R-:W-:Y:S11]  /*1aa60*/  IMAD.MOV.U32 R28, RZ, RZ, R12 ;  /* 0x000000ffff1c7224 */ /* 0x000ff600078e000c */
[----:B------:R-:W-:Y:S09]  /*1aa70*/  @!UPT UIADD3 URZ, URZ, URZ, URZ ;  /* 0x0000003f3f3ff290 */ /* 0x000ff2000fffe03f */
[----:B------:R0:W-:Y:S01]  /*1aa80*/  STL.64 [R1+0xc30], R24 ;  /* 0x000c301801007387 */ /* 0x0001e20000100a00 */
[----:B------:R-:W-:Y:S03]  /*1aa90*/  STL.64 [R1+0xc38], R26 ;  /* 0x000c381a01007387 */ /* 0x000fe60000100a00 */
[----:B0-----:R-:W2:Y:S01]  /*1aaa0*/  LDL.LU.64 R24, [R1+0x36b0] ;  /* 0x0036b00001187983 */ /* 0x001ea20000300a00 */
[----:B------:R-:W-:Y:S02]  /*1aab0*/  STL [R1+0x3670], R15 ;  /* 0x0036700f01007387 */ /* 0x000fe40000100800 */
[----:B------:R-:W3:Y:S02]  /*1aac0*/  LDL.64 R12, [R1+0x70] ;  /* 0x00007000010c7983 */ /* 0x000ee40000100a00 */
[----:B---3--:R-:W-:Y:S11]  /*1aad0*/  HMMA.16816.F32.BF16 R4, R20, R12, R4 ;  /* 0x0000000c1404723c */ /* 0x008ff60000041804 */
[----:B------:R-:W-:Y:S11]  /*1aae0*/  @!UPT UIADD3 URZ, URZ, URZ, URZ ;  /* 0x0000003f3f3ff290 */ /* 0x000ff6000fffe03f */
[----:B------:R-:W-:Y:S01]  /*1aaf0*/  @!UPT UIADD3 URZ, URZ, URZ, URZ ;  /* 0x0000003f3f3ff290 */ /* 0x000fe2000fffe03f */
[----:B------:R-:W-:Y:S01]  /*1ab00*/  STL.64 [R1+0xc20], R4 ;  /* 0x000c200401007387 */ /* 0x000fe20000100a00 */
[----:B------:R0:W-:Y:S02]  /*1ab10*/  STL.64 [R1+0xc28], R6 ;  /* 0x000c280601007387 */ /* 0x0001e40000100a00 */
[----:B0-----:R-:W-:-:S05]  /*1ab20*/  IMAD.MOV.U32 R6, RZ, RZ, R12 ;  /* 0x000000ffff067224 */ /* 0x001fca00078e000c */
[----:B------:R2:W-:Y:S02]  /*1ab30*/  STL [R1+0x3698], R6 ;  /* 0x0036980601007387 */ /* 0x0005e40000100800 */
[----:B--2---:R-:W-:Y:S01]  /*1ab40*/  HMMA.16816.F32.BF16 R4, R20, R24, R8 ;  /* 0x000000181404723c */ /* 0x004fe20000041808 */
[----:B------:R-:W-:Y:S11]  /*1ab50*/  IMAD.MOV.U32 R29, RZ, RZ, R13 ;  /* 0x000000ffff1d7224 */ /* 0x000ff600078e000d */
[----:B------:R-:W-:Y:S11]  /*1ab60*/  @!UPT UIADD3 URZ, URZ, URZ, URZ ;  /* 0x0000003f3f3ff290 */ /* 0x000ff6000fffe03f */
[----:B------:R0:W-:Y:S01]  /*1ab70*/  STL.64 [R1+0xc10], R4 ;  /* 0x000c100401007387 */ /* 0x0001e20000100a00 */
[----:B------:R1:W-:Y:S02]  /*1ab80*/  STL.64 [R1+0xc18], R6 ;  /* 0x000c180601007387 */ /* 0x0003e40000100a00 */
[----:B------:R-:W4:Y:S02]  /*1ab90*/  LDL.LU.64 R8, [R1+0xc00] ;  /* 0x000c000001087983 */ /* 0x000f240000300a00 */
[----:B------:R-:W4:Y:S01]  /*1aba0*/  LDL.LU.64 R10, [R1+0xc08] ;  /* 0x000c0800010a7983 */ /* 0x000f220000300a00 */
[----:B0-----:R-:W2:Y:S01]  /*1abb0*/  LDL.LU.64 R4, [R1+0xbf0] ;  /* 0x000bf00001047983 */ /* 0x001ea20000300a00 */
[----:B-1----:R-:W2:Y:S02]  /*1abc0*/  LDL.LU.64 R6, [R1+0xbf8] ;  /* 0x000bf80001067983 */ /* 0x002ea40000300a00 */
[----:B------:R-:W3:Y:S02]  /*1abd0*/  LDL.LU.64 R12, [R1+0xbd0] ;  /* 0x000bd000010c7983 */ /* 0x000ee40000300a00 */
[----:B------:R-:W2:Y:S02]  /*1abe0*/  LDL.LU.64 R14, [R1+0xbd8] ;  /* 0x000bd800010e7983 */ /* 0x000ea40000300a00 */
[----:B------:R-:W-:-:S02]  /*1abf0*/  IMAD.MOV.U32 R2, RZ, RZ, R24 ;  /* 0x000000ffff027224 */ /* 0x000fc400078e0018 */
[----:B------:R-:W-:Y:S01]  /*1ac00*/  IMAD.MOV.U32 R0, RZ, RZ, R25 ;  /* 0x000000ffff007224 */ /* 0x000fe200078e0019 */
[----:B--2---:R-:W-:Y:S01]  /*1ac10*/  STL.64 [R1+0x3688], R14 ;  /* 0x0036880e01007387 */ /* 0x004fe20000100a00 */
[----:B---3--:R0:W-:Y:S03]  /*1ac20*/  STL.64 [R1+0x3680], R12 ;  /* 0x0036800c01007387 */ /* 0x0081e60000100a00 */
[----:B0-----:R-:W2:Y:S01]  /*1ac30*/  LDL.LU.64 R12, [R1+0xbe0] ;  /* 0x000be000010c7983 */ /* 0x001ea20000300a00 */
[----:B------:R-:W2:Y:S02]  /*1ac40*/  LDL.LU.64 R14, [R1+0xbe8] ;  /* 0x000be800010e7983 */ /* 0x000ea40000300a00 */
[----:B------:R-:W3:Y:S02]  /*1ac50*/  LDL.LU.64 R24, [R1+0xbb0] ;  /* 0x000bb00001187983 */ /* 0x000ee40000300a00 */
[----:B------:R-:W2:Y:S01]  /*1ac60*/  LDL.LU.64 R26, [R1+0xbb8] ;  /* 0x000bb800011a7983 */ /* 0x000ea20000300a00 */
[C---:B----4-:R-:W-:Y:S01]  /*1ac70*/  HMMA.16816.F32.BF16 R8, R20.reuse, R16, R8 ;  /* 0x000000101408723c */ /* 0x050fe20000041808 */
[----:B------:R-:W-:Y:S01]  /*1ac80*/  IMAD.MOV.U32 R3, RZ, RZ, R17 ;  /* 0x000000ffff037224 */ /* 0x000fe200078e0011 */
[----:B--2---:R-:W-:Y:S01]  /*1ac90*/  STL.64 [R1+0x3660], R26 ;  /* 0x0036601a01007387 */ /* 0x004fe20000100a00 */
[----:B---3--:R0:W-:Y:S03]  /*1aca0*/  STL.64 [R1+0x3658], R24 ;  /* 0x0036581801007387 */ /* 0x0081e60000100a00 */
[----:B0-----:R-:W2:Y:S01]  /*1acb0*/  LDL.LU.64 R24, [R1+0xbc0] ;  /* 0x000bc00001187983 */ /* 0x001ea20000300a00 */
[----:B------:R-:W2:Y:S11]  /*1acc0*/  LDL.LU.64 R26, [R1+0xbc8] ;  /* 0x000bc800011a7983 */ /* 0x000eb60000300a00 */
[----:B------:R-:W-:Y:S05]  /*1acd0*/  @!UPT UIADD3 URZ, URZ, URZ, URZ ;  /* 0x0000003f3f3ff290 */ /* 0x000fea000fffe03f */
[----:B------:R-:W-:Y:S02]  /*1ace0*/  STL.64 [R1+0xc00], R8 ;  /* 0x000c000801007387 */ /* 0x000fe40000100a00 */
[----:B------:R0:W-:Y:S02]  /*1acf0*/  STL.64 [R1+0xc08], R10 ;  /* 0x000c080a01007387 */ /* 0x0001e40000100a00 */
[----:B0-----:R-:W3:Y:S01]  /*1ad00*/  LDL.LU R11, [R1+0x36a8] ;  /* 0x0036a800010b7983 */ /* 0x001ee20000300800 */
[----:B------:R-:W-:Y:S02]  /*1ad10*/  IMAD.MOV.U32 R10, RZ, RZ, R16 ;  /* 0x000000ffff0a7224 */ /* 0x000fe400078e0010 */
[----:B------:R-:W4:Y:S02]  /*1ad20*/  LDL.LU.64 R16, [R1+0x36a0] ;  /* 0x0036a00001107983 */ /* 0x000f240000300a00 */
[C---:B----4-:R-:W-:Y:S11]  /*1ad30*/  HMMA.16816.F32.BF16 R4, R20.reuse, R16, R4 ;  /* 0x000000101404723c */ /* 0x050ff60000041804 */
[----:B------:R-:W-:Y:S11]  /*1ad40*/  @!UPT UIADD3 URZ, URZ, URZ, URZ ;  /* 0x0000003f3f3ff290 */ /* 0x000ff6000fffe03f */
[----:B------:R-:W-:Y:S01]  /*1ad50*/  @!UPT UIADD3 URZ, URZ, URZ, URZ ;  /* 0x0000003f3f3ff290 */ /* 0x000fe2000fffe03f */
[----:B------:R0:W-:Y:S01]  /*1ad60*/  STL.64 [R1+0xbf0], R4 ;  /* 0x000bf00401007387 */ /* 0x0001e20000100a00 */
[----:B------:R1:W-:Y:S02]  /*1ad70*/  STL.64 [R1+0xbf8], R6 ;  /* 0x000bf80601007387 */ /* 0x0003e40000100a00 */
[----:B0-----:R-:W-:Y:S01]  /*1ad80*/  IMAD.MOV.U32 R4, RZ, RZ, R16 ;  /* 0x000000ffff047224 */ /* 0x001fe200078e0010 */
[----:B-1----:R-:W4:Y:S01]  /*1ad90*/  LDL.LU R6, [R1+0x3698] ;  /* 0x0036980001067983 */ /* 0x002f220000300800 */
[----:B------:R-:W-:Y:S02]  /*1ada0*/  IMAD.MOV.U32 R5, RZ, RZ, R17 ;  /* 0x000000ffff057224 */ /* 0x000fe400078e0011 */
[----:B------:R-:W2:Y:S02]  /*1adb0*/  LDL.LU.64 R16, [R1+0x3690] ;  /* 0x0036900001107983 */ /* 0x000ea40000300a00 */
[----:B--2---:R-:W-:Y:S01]  /*1adc0*/  HMMA.16816.F32.BF16 R12, R20, R16, R12 ;  /* 0x00000010140c723c */ /* 0x004fe2000004180c */
[----:B------:R-:W-:-:S02]  /*1add0*/  IMAD.MOV.U32 R8, RZ, RZ, R16 ;  /* 0x000000ffff087224 */ /* 0x000fc400078e0010 */
[----:B------:R-:W-:Y:S11]  /*1ade0*/  IMAD.MOV.U32 R9, RZ, RZ, R17 ;  /* 0x000000ffff097224 */ /* 0x000ff600078e0011 */
[----:B------:R-:W-:Y:S09]  /*1adf0*/  @!UPT UIADD3 URZ, URZ, URZ, URZ ;  /* 0x0000003f3f3ff290 */ /* 0x000ff2000fffe03f */
[----:B------:R-:W-:Y:S01]  /*1ae00*/  STL.64 [R1+0xbe0], R12 ;  /* 0x000be00c01007387 */ /* 0x000fe20000100a00 */
[----:B------:R0:W-:Y:S03]  /*1ae10*/  STL.64 [R1+0xbe8], R14 ;  /* 0x000be80e01007387 */ /* 0x0001e60000100a00 */
[----:B0-----:R-:W2:Y:S01]  /*1ae20*/  LDL.LU.64 R14, [R1+0x3688] ;  /* 0x00368800010e7983 */ /* 0x001ea20000300a00 */
[----:B------:R-:W2:Y:S02]  /*1ae30*/  LDL.LU.64 R12, [R1+0x3680] ;  /* 0x00368000010c7983 */ /* 0x000ea40000300a00 */
[----:B------:R-:W2:Y:S02]  /*1ae40*/  LDL.LU.64 R16, [R1+0x3678] ;  /* 0x0036780001107983 */ /* 0x000ea40000300a00 */
[C---:B--2---:R-:W-:Y:S01]  /*1ae50*/  HMMA.16816.F32.BF16 R12, R20.reuse, R16, R12 ;  /* 0x00000010140c723c */ /* 0x044fe2000004180c */
[----:B------:R-:W-:Y:S11]  /*1ae60*/  IMAD.MOV.U32 R7, RZ, RZ, R17 ;  /* 0x000000ffff077224 */ /* 0x000ff600078e0011 */
[----:B------:R-:W-:Y:S11]  /*1ae70*/  @!UPT UIADD3 URZ, URZ, URZ, URZ ;  /* 0x0000003f3f3ff290 */ /* 0x000ff6000fffe03f */
[----:B------:R0:W-:Y:S01]  /*1ae80*/  STL.64 [R1+0xbd0], R12 ;  /* 0x000bd00c01007387 */ /* 0x0001e20000100a00 */
[----:B------:R1:W-:Y:S02]  /*1ae90*/  STL.64 [R1+0xbd8], R14 ;  /* 0x000bd80e01007387 */ /* 0x0003e40000100a00 */
[----:B0-----:R-:W-:Y:S01]  /*1aea0*/  IMAD.MOV.U32 R13, RZ, RZ, R16 ;  /* 0x000000ffff0d7224 */ /* 0x001fe200078e0010 */
[----:B-1----:R-:W2:Y:S01]  /*1aeb0*/  LDL.LU R15, [R1+0x3670] ;  /* 0x00367000010f7983 */ /* 0x002ea20000300800 */
        /* <DEDUP_REMOVED lines=14> */
[----:B------:R0:W-:Y:S01]  /*1afa0*/  STL.64 [R1+0xbb0], R24 ;  /* 0x000bb01801007387 */ /* 0x0001e20000100a00 */
[----:B------:R1:W-:Y:S03]  /*1afb0*/  STL.64 [R1+0xbb8], R26 ;  /* 0x000bb81a01007387 */ /* 0x0003e60000100a00 */
[----:B0-----:R-:W2:Y:S01]  /*1afc0*/  LDL.LU.64 R24, [R1+0xb90] ;  /* 0x000b900001187983 */ /* 0x001ea20000300a00 */
[----:B-1----:R-:W2:Y:S02]  /*1afd0*/  LDL.LU.64 R26, [R1+0xb98] ;  /* 0x000b9800011a7983 */ /* 0x002ea40000300a00 */
        /* <DEDUP_REMOVED lines=11> */
[----:B------:R0:W-:Y:S02]  /*1b090*/  STL.64 [R1+0x3550], R16 ;  /* 0x0035501001007387 */ /* 0x0001e40000100a00 */
[----:B0-----:R-:W-:-:S02]  /*1b0a0*/  IMAD.MOV.U32 R16, RZ, RZ, R8 ;  /* 0x000000ffff107224 */ /* 0x001fc400078e0008 */
[----:B------:R-:W-:Y:S01]  /*1b0b0*/  IMAD.MOV.U32 R17, RZ, RZ, R9 ;  /* 0x000000ffff117224 */ /* 0x000fe200078e0009 */
[----:B------:R-:W2:Y:S01]  /*1b0c0*/  LDL.LU R8, [R1+0x3634] ;  /* 0x0036340001087983 */ /* 0x000ea20000300800 */
[----:B------:R-:W2:Y:S03]  /*1b0d0*/  LDL.LU R9, [R1+0x3630] ;  /* 0x0036300001097983 */ /* 0x000ea60000300800 */
[----:B------:R0:W-:Y:S04]  /*1b0e0*/  STL.64 [R1+0x3568], R16 ;  /* 0x0035681001007387 */ /* 0x0001e80000100a00 */
[----:B0-----:R-:W2:Y:S01]  /*1b0f0*/  LDL.LU.64 R16, [R1+0xba0] ;  /* 0x000ba00001107983 */ /* 0x001ea20000300a00 */
[----:B------:R-:W2:Y:S02]  /*1b100*/  LDL.LU.64 R18, [R1+0xba8] ;  /* 0x000ba80001127983 */ /* 0x000ea40000300a00 */
[C---:B--2---:R-:W-:Y:S11]  /*1b110*/  HMMA.16816.F32.BF16 R16, R20.reuse, R12, R16 ;  /* 0x0000000c1410723c */ /* 0x044ff60000041810 */
[----:B------:R-:W-:Y:S11]  /*1b120*/  @!UPT UIADD3 URZ, URZ, URZ, URZ ;  /* 0x0000003f3f3ff290 */ /* 0x000ff6000fffe03f */
[----:B------:R-:W-:Y:S01]  /*1b130*/  @!UPT UIADD3 URZ, URZ, URZ, URZ ;  /* 0x0000003f3f3ff290 */ /* 0x000fe2000fffe03f */
[----:B------:R0:W-:Y:S01]  /*1b140*/  STL.64 [R1+0xba0], R16 ;  /* 0x000ba01001007387 */ /* 0x0001e20000100a00 */
[----:B------:R-:W-:Y:S02]  /*1b150*/  STL.64 [R1+0xba8], R18 ;  /* 0x000ba81201007387 */ /* 0x000fe40000100a00 */
[----:B0-----:R-:W-:Y:S02]  /*1b160*/  IMAD.MOV.U32 R16, RZ, RZ, R4 ;  /* 0x000000ffff107224 */ /* 0x001fe400078e0004 */
[----:B------:R-:W-:Y:S01]  /*1b170*/  IMAD.MOV.U32 R17, RZ, RZ, R5 ;  /* 0x000000ffff117224 */ /* 0x000fe200078e0005 */
[----:B------:R-:W2:Y:S01]  /*1b180*/  LDL.LU R4, [R1+0x362c] ;  /* 0x00362c0001047983 */ /* 0x000ea20000300800 */
[----:B------:R-:W2:Y:S03]  /*1b190*/  LDL.LU R5, [R1+0x3628] ;  /* 0x0036280001057983 */ /* 0x000ea60000300800 */
[----:B------:R0:W-:Y:S04]  /*1b1a0*/  STL.64 [R1+0x3580], R16 ;  /* 0x0035801001007387 */ /* 0x0001e80000100a00 */
[----:B0-----:R-:W2:Y:S01]  /*1b1b0*/  LDL.LU.64 R16, [R1+0x4f0] ;  /* 0x0004f00001107983 */ /* 0x001ea20000300a00 */
[----:B------:R-:W2:Y:S01]  /*1b1c0*/  LDL.LU.64 R18, [R1+0x4f8] ;  /* 0x0004f80001127983 */ /* 0x000ea20000300a00 */
[C---:B------:R-:W-:Y:S01]  /*1b1d0*/  HMMA.16816.F32.BF16 R24, R20.reuse, R8, R24 ;  /* 0x000000081418723c */ /* 0x040fe20000041818 */
[----:B------:R-:W-:Y:S11]  /*1b1e0*/  STL.64 [R1+0x3518], R12 ;  /* 0x0035180c01007387 */ /* 0x000ff60000100a00 */
[----:B------:R-:W-:Y:S11]  /*1b1f0*/  @!UPT UIADD3 URZ, URZ, URZ, URZ ;  /* 0x0000003f3f3ff290 */ /* 0x000ff6000fffe03f */
[----:B------:R-:W-:Y:S01]  /*1b200*/  STL.64 [R1+0xb90], R24 ;  /* 0x000b901801007387 */ /* 0x000fe20000100a00 */
[----:B------:R0:W-:Y:S03]  /*1b210*/  STL.64 [R1+0xb98], R26 ;  /* 0x000b981a01007387 */ /* 0x0001e60000100a00 */
[----:B0-----:R-:W3:Y:S01]  /*1b220*/  LDL.LU.64 R26, [R1+0x3620] ;  /* 0x00362000011a7983 */ /* 0x001ee20000300a00 */
[----:B------:R-:W3:Y:S02]  /*1b230*/  LDL.LU.64 R24, [R1+0x3618] ;  /* 0x0036180001187983 */ /* 0x000ee40000300a00 */
[----:B------:R-:W-:Y:S01]  /*1b240*/  STL.64 [R1+0x3510], R8 ;  /* 0x0035100801007387 */ /* 0x000fe20000100a00 */
[----:B--2---:R-:W-:Y:S01]  /*1b250*/  HMMA.16816.F32.BF16 R16, R20, R4, R16 ;  /* 0x000000041410723c */ /* 0x004fe20000041810 */
[----:B------:R-:W2:Y:S11]  /*1b260*/  LDL.64 R20, [R1+0xc0] ;  /* 0x0000c00001147983 */ /* 0x000eb60000100a00 */
[----:B------:R-:W-:Y:S11]  /*1b270*/  @!UPT UIADD3 URZ, URZ, URZ, URZ ;  /* 0x0000003f3f3ff290 */ /* 0x000ff6000fffe03f */
[----:B------:R0:W-:Y:S01]  /*1b280*/  STL.64 [R1+0x4f0], R16 ;  /* 0x0004f01001007387 */ /* 0x0001e20000100a00 */
[----:B------:R-:W-:Y:S02]  /*1b290*/  STL.64 [R1+0x4f8], R18 ;  /* 0x0004f81201007387 */ /* 0x000fe40000100a00 */
[----:B0-----:R-:W-:Y:S02]  /*1b2a0*/  IMAD.MOV.U32 R16, RZ, RZ, R10 ;  /* 0x000000ffff107224 */ /* 0x001fe400078e000a */
[----:B------:R-:W-:Y:S01]  /*1b2b0*/  IMAD.MOV.U32 R17, RZ, RZ, R3 ;  /* 0x000000ffff117224 */ /* 0x000fe200078e0003 */
[----:B------:R-:W3:Y:S01]  /*1b2c0*/  LDL.LU R10, [R1+0x3614] ;  /* 0x00361400010a7983 */ /* 0x000ee20000300800 */
[----:B------:R-:W4:Y:S03]  /*1b2d0*/  LDL.LU R3, [R1+0x3610] ;  /* 0x0036100001037983 */ /* 0x000f260000300800 */
[----:B------:R0:W-:Y:S02]  /*1b2e0*/  STL.64 [R1+0x3598], R16 ;  /* 0x0035981001007387 */ /* 0x0001e40000100a00 */
[----:B0-----:R-:W-:-:S02]  /*1b2f0*/  IMAD.MOV.U32 R16, RZ, RZ, R2 ;  /* 0x000000ffff107224 */ /* 0x001fc400078e0002 */
[----:B------:R-:W-:-:S05]  /*1b300*/  IMAD.MOV.U32 R17, RZ, RZ, R0 ;  /* 0x000000ffff117224 */ /* 0x000fca00078e0000 */
[----:B------:R0:W-:Y:S04]  /*1b310*/  STL.64 [R1+0x35b0], R16 ;  /* 0x0035b01001007387 */ /* 0x0001e80000100a00 */
[----:B0-----:R-:W4:Y:S01]  /*1b320*/  LDL.LU.64 R16, [R1+0x4d0] ;  /* 0x0004d00001107983 */ /* 0x001f220000300a00 */
[----:B------:R-:W4:Y:S02]  /*1b330*/  LDL.LU.64 R18, [R1+0x4d8] ;  /* 0x0004d80001127983 */ /* 0x000f240000300a00 */
[----:B------:R-:W-:Y:S02]  /*1b340*/  STL.64 [R1+0x3530], R4 ;  /* 0x0035300401007387 */ /* 0x000fe40000100a00 */
[----:B------:R-:W-:Y:S02]  /*1b350*/  IMAD.MOV.U32 R9, RZ, RZ, R7 ;  /* 0x000000ffff097224 */ /* 0x000fe400078e0007 */
[----:B--2---:R-:W-:-:S02]  /*1b360*/  IMAD.MOV.U32 R2, RZ, RZ, R20 ;  /* 0x000000ffff027224 */ /* 0x004fc400078e0014 */
[----:B------:R-:W-:Y:S02]  /*1b370*/  IMAD.MOV.U32 R0, RZ, RZ, R21 ;  /* 0x000000ffff007224 */ /* 0x000fe400078e0015 */
[----:B---3--:R-:W-:Y:S01]  /*1b380*/  IMAD.MOV.U32 R8, RZ, RZ, R10 ;  /* 0x000000ffff087224 */ /* 0x008fe200078e000a */
[----:B----4-:R-:W-:Y:S07]  /*1b390*/  HMMA.16816.F32.BF16 R16, R24, R20, R16 ;  /* 0x000000141810723c */ /* 0x010fee0000041810 */
[----:B------:R-:W-:-:S02]  /*1b3a0*/  IMAD.MOV.U32 R20, RZ, RZ, R28 ;  /* 0x000000ffff147224 */ /* 0x000fc400078e001c */
[----:B------:R-:W-:Y:S11]  /*1b3b0*/  IMAD.MOV.U32 R21, RZ, RZ, R15 ;  /* 0x000000ffff157224 */ /* 0x000ff600078e000f */
[----:B------:R-:W-:Y:S03]  /*1b3c0*/  @!UPT UIADD3 URZ, URZ, URZ, URZ ;  /* 0x0000003f3f3ff290 */ /* 0x000fe6000fffe03f */
[----:B------:R0:W-:Y:S01]  /*1b3d0*/  STL.64 [R1+0x4d0], R16 ;  /* 0x0004d01001007387 */ /* 0x0001e20000100a00 */
[----:B------:R-:W-:Y:S02]  /*1b3e0*/  STL.64 [R1+0x4d8], R18 ;  /* 0x0004d81201007387 */ /* 0x000fe40000100a00 */
[----:B0-----:R-:W-:Y:S02]  /*1b3f0*/  IMAD.MOV.U32 R16, RZ, RZ, R6 ;  /* 0x000000ffff107224 */ /* 0x001fe400078e0006 */
[----:B------:R-:W-:Y:S01]  /*1b400*/  IMAD.MOV.U32 R17, RZ, RZ, R29 ;  /* 0x000000ffff117224 */ /* 0x000fe200078e001d */
[----:B------:R-:W2:Y:S01]  /*1b410*/  LDL.LU R6, [R1+0x360c] ;  /* 0x00360c0001067983 */ /* 0x000ea20000300800 */
[----:B------:R-:W3:Y:S03]  /*1b420*/  LDL.LU R29, [R1+0x3608] ;  /* 0x00360800011d7983 */ /* 0x000ee60000300800 */
[----:B------:R-:W-:Y:S01]  /*1b430*/  STL.64 [R1+0x35c8], R16 ;  /* 0x0035c81001007387 */ /* 0x000fe20000100a00 */
[----:B------:R0:W-:Y:S02]  /*1b440*/  STL.64 [R1+0x35d0], R20 ;  /* 0x0035d01401007387 */ /* 0x0001e40000100a00 */
[----:B0-----:R-:W-:-:S02]  /*1b450*/  IMAD.MOV.U32 R20, RZ, RZ, R14 ;  /* 0x000000ffff147224 */ /* 0x001fc400078e000e */
[----:B------:R-:W-:-:S05]  /*1b460*/  IMAD.MOV.U32 R21, RZ, RZ, R11 ;  /* 0x000000ffff157224 */ /* 0x000fca00078e000b */
[----:B------:R0:W-:Y:S01]  /*1b470*/  STL.64 [R1+0x35e8], R20 ;  /* 0x0035e81401007387 */ /* 0x0001e20000100a00 */
[----:B------:R-:W-:Y:S03]  /*1b480*/  STL.64 [R1+0x35f0], R8 ;  /* 0x0035f00801007387 */ /* 0x000fe60000100a00 */
[----:B0-----:R-:W4:Y:S01]  /*1b490*/  LDL.LU.64 R20, [R1+0x4b0] ;  /* 0x0004b00001147983 */ /* 0x001f220000300a00 */
[----:B------:R-:W2:Y:S03]  /*1b4a0*/  LDL.LU.64 R22, [R1+0x4b8] ;  /* 0x0004b80001167983 */ /* 0x000ea60000300a00 */
[----:B--2---:R-:W-:Y:S01]  /*1b4b0*/  STL.64 [R1+0x3600], R22 ;  /* 0x0036001601007387 */ /* 0x004fe20000100a00 */
[----:B----4-:R0:W-:Y:S03]  /*1b4c0*/  STL.64 [R1+0x35f8], R20 ;  /* 0x0035f81401007387 */ /* 0x0101e60000100a00 */
[----:B0-----:R-:W2:Y:S01]  /*1b4d0*/  LDL.LU.64 R20, [R1+0x4c0] ;  /* 0x0004c00001147983 */ /* 0x001ea20000300a00 */
[----:B------:R-:W2:Y:S02]  /*1b4e0*/  LDL.LU.64 R22, [R1+0x4c8] ;  /* 0x0004c80001167983 */ /* 0x000ea40000300a00 */
[----:B------:R-:W4:Y:S02]  /*1b4f0*/  LDL.LU.64 R16, [R1+0x490] ;  /* 0x0004900001107983 */ /* 0x000f240000300a00 */
[----:B------:R-:W2:Y:S02]  /*1b500*/  LDL.LU.64 R18, [R1+0x498] ;  /* 0x0004980001127983 */ /* 0x000ea40000300a00 */
[----:B------:R-:W-:Y:S01]  /*1b510*/  IMAD.MOV.U32 R8, RZ, RZ, R6 ;  /* 0x000000ffff087224 */ /* 0x000fe200078e0006 */
[----:B--2---:R-:W-:Y:S01]  /*1b520*/  STL.64 [R1+0x35e0], R18 ;  /* 0x0035e01201007387 */ /* 0x004fe20000100a00 */
[----:B----4-:R0:W-:Y:S03]  /*1b530*/  STL.64 [R1+0x35d8], R16 ;  /* 0x0035d81001007387 */ /* 0x0101e60000100a00 */
[----:B0-----:R-:W2:Y:S01]  /*1b540*/  LDL.LU.64 R16, [R1+0x4a0] ;  /* 0x0004a00001107983 */ /* 0x001ea20000300a00 */
[----:B------:R-:W2:Y:S02]  /*1b550*/  LDL.LU.64 R18, [R1+0x4a8] ;  /* 0x0004a80001127983 */ /* 0x000ea40000300a00 */
        /* <DEDUP_REMOVED lines=18> */
[----:B------:R-:W-:-:S07]  /*1b680*/  IMAD.MOV.U32 R9, RZ, RZ, R3 ;  /* 0x000000ffff097224 */ /* 0x000fce00078e0003 */
[C---:B------:R-:W-:Y:S01]  /*1b690*/  HMMA.16816.F32.BF16 R8, R24.reuse, R8, R20 ;  /* 0x000000081808723c */ /* 0x040fe20000041814 */
[----:B----4-:R-:W-:Y:S01]  /*1b6a0*/  STL.64 [R1+0x35a8], R6 ;  /* 0x0035a80601007387 */ /* 0x010fe20000100a00 */
[----:B--2---:R0:W-:Y:S03]  /*1b6b0*/  STL.64 [R1+0x35a0], R4 ;  /* 0x0035a00401007387 */ /* 0x0041e60000100a00 */
[----:B0-----:R-:W2:Y:S01]  /*1b6c0*/  LDL.LU.64 R4, [R1+0x470] ;  /* 0x0004700001047983 */ /* 0x001ea20000300a00 */
[----:B------:R-:W4:Y:S03]  /*1b6d0*/  LDL.LU.64 R6, [R1+0x478] ;  /* 0x0004780001067983 */ /* 0x000f260000300a00 */
[----:B----4-:R-:W-:Y:S01]  /*1b6e0*/  STL.64 [R1+0x35c0], R6 ;  /* 0x0035c00601007387 */ /* 0x010fe20000100a00 */
[----:B--2---:R0:W-:Y:S03]  /*1b6f0*/  STL.64 [R1+0x35b8], R4 ;  /* 0x0035b80401007387 */ /* 0x0041e60000100a00 */
[----:B0-----:R-:W2:Y:S01]  /*1b700*/  LDL.LU.64 R4, [R1+0x480] ;  /* 0x0004800001047983 */ /* 0x001ea20000300a00 */
[----:B------:R-:W2:Y:S02]  /*1b710*/  LDL.LU.64 R6, [R1+0x488] ;  /* 0x0004880001067983 */ /* 0x000ea40000300a00 */
[----:B------:R-:W4:Y:S02]  /*1b720*/  LDL.LU.64 R12, [R1+0x410] ;  /* 0x00041000010c7983 */ /* 0x000f240000300a00 */
[----:B------:R-:W4:Y:S01]  /*1b730*/  LDL.LU.64 R14, [R1+0x418] ;  /* 0x00041800010e7983 */ /* 0x000f220000300a00 */
[----:B------:R-:W2:Y:S01]  /*1b740*/  LDL.LU.64 R22, [R1+0x3600] ;  /* 0x0036000001167983 */ /* 0x000ea20000300a00 */
[----:B------:R-:W2:Y:S03]  /*1b750*/  LDL.LU.64 R20, [R1+0x35f8] ;  /* 0x0035f80001147983 */ /* 0x000ea60000300a00 */
[----:B------:R0:W-:Y:S02]  /*1b760*/  STL.64 [R1+0x4c0], R8 ;  /* 0x0004c00801007387 */ /* 0x0001e40000100a00 */
[----:B------:R2:W-:Y:S01]  /*1b770*/  STL.64 [R1+0x4c8], R10 ;  /* 0x0004c80a01007387 */ /* 0x0005e20000100a00 */
        /* <DEDUP_REMOVED lines=67> */
[----:B------:R-:W-:Y:S01]  /*1bbb0*/  STL.64 [R1+0x420], R16 ;  /* 0x0004201001007387 */ /* 0x000fe20000100a00 */
[----:B------:R0:W-:Y:S03]  /*1bbc0*/  STL.64 [R1+0x428], R18 ;  /* 0x0004281201007387 */ /* 0x0001e60000100a00 */
[----:B0-----:R-:W2:Y:S01]  /*1bbd0*/  LDL.LU.64 R18, [R1+0x3528] ;  /* 0x0035280001127983 */ /* 0x001ea20000300a00 */
[----:B------:R-:W4:Y:S02]  /*1bbe0*/  LDL.LU.64 R16, [R1+0x3520] ;  /* 0x0035200001107983 */ /* 0x000f240000300a00 */
[C---:B----4-:R-:W-:Y:S11]  /*1bbf0*/  HMMA.16816.F32.BF16 R12, R24.reuse, R16, R12 ;  /* 0x00000010180c723c */ /* 0x050ff6000004180c */
[----:B------:R-:W-:Y:S11]  /*1bc00*/  @!UPT UIADD3 URZ, URZ, URZ, URZ ;  /* 0x0000003f3f3ff290 */ /* 0x000ff6000fffe03f */
[----:B------:R-:W-:Y:S01]  /*1bc10*/  @!UPT UIADD3 URZ, URZ, URZ, URZ ;  /* 0x0000003f3f3ff290 */ /* 0x000fe2000fffe03f */
[----:B------:R0:W-:Y:S01]  /*1bc20*/  STL.64 [R1+0x410], R12 ;  /* 0x0004100c01007387 */ /* 0x0001e20000100a00 */
[----:B------:R-:W-:Y:S03]  /*1bc30*/  STL.64 [R1+0x418], R14 ;  /* 0x0004180e01007387 */ /* 0x000fe60000100a00 */
[----:B0-----:R-:W3:Y:S01]  /*1bc40*/  LDL.LU.64 R12, [R1+0x3518] ;  /* 0x00351800010c7983 */ /* 0x001ee20000300a00 */
[----:B--2---:R-:W-:Y:S02]  /*1bc50*/  STL.64 [R1+0x3480], R18 ;  /* 0x0034801201007387 */ /* 0x004fe40000100a00 */
[----:B------:R0:W-:Y:S02]  /*1bc60*/  STL.64 [R1+0x3478], R16 ;  /* 0x0034781001007387 */ /* 0x0001e40000100a00 */
[----:B0-----:R-:W2:Y:S01]  /*1bc70*/  LDL.LU.64 R16, [R1+0x3f0] ;  /* 0x0003f00001107983 */ /* 0x001ea20000300a00 */
[----:B------:R-:W2:Y:S01]  /*1bc80*/  LDL.LU.64 R18, [R1+0x3f8] ;  /* 0x0003f80001127983 */ /* 0x000ea20000300a00 */
[C---:B---3--:R-:W-:Y:S11]  /*1bc90*/  HMMA.16816.F32.BF16 R8, R24.reuse, R12, R8 ;  /* 0x0000000c1808723c */ /* 0x048ff60000041808 */
[----:B------:R-:W-:Y:S11]  /*1bca0*/  @!UPT UIADD3 URZ, URZ, URZ, URZ ;  /* 0x0000003f3f3ff290 */ /* 0x000ff6000fffe03f */
[----:B------:R-:W-:Y:S01]  /*1bcb0*/  @!UPT UIADD3 URZ, URZ, URZ, URZ ;  /* 0x0000003f3f3ff290 */ /* 0x000fe2000fffe03f */
[----:B------:R0:W-:Y:S01]  /*1bcc0*/  STL.64 [R1+0x400], R8 ;  /* 0x0004000801007387 */ /* 0x0001e20000100a00 */
[----:B------:R-:W-:Y:S03]  /*1bcd0*/  STL.64 [R1+0x408], R10 ;  /* 0x0004080a01007387 */ /* 0x000fe60000100a00 */
[----:B0-----:R-:W2:Y:S01]  /*1bce0*/  LDL.LU.64 R8, [R1+0x3510] ;  /* 0x0035100001087983 */ /* 0x001ea20000300a00 */
[----:B------:R-:W-:Y:S02]  /*1bcf0*/  STL [R1+0x3470], R12 ;  /* 0x0034700c01007387 */ /* 0x000fe40000100800 */
[----:B------:R2:W-:Y:S02]  /*1bd00*/  STL [R1+0x346c], R13 ;  /* 0x00346c0d01007387 */ /* 0x0005e40000100800 */
[C---:B--2---:R-:W-:Y:S01]  /*1bd10*/  HMMA.16816.F32.BF16 R12, R24.reuse, R8, R16 ;  /* 0x00000008180c723c */ /* 0x044fe20000041810 */
[----:B------:R-:W-:Y:S01]  /*1bd20*/  STL [R1+0x3468], R8 ;  /* 0x0034680801007387 */ /* 0x000fe20000100800 */
[----:B------:R0:W-:Y:S06]  /*1bd30*/  STL [R1+0x3464], R9 ;  /* 0x0034640901007387 */ /* 0x0001ec0000100800 */
[----:B0-----:R-:W-:Y:S01]  /*1bd40*/  HMMA.16816.F32.BF16 R8, R24, R4, R20 ;  /* 0x000000041808723c */ /* 0x001fe20000041814 */
[----:B------:R-:W0:Y:S04]  /*1bd50*/  LDSM.16.MT88.4 R20, [R29+0x300] ;  /* 0x000300001d14783b */ /* 0x000e280000004200 */
[----:B------:R-:W1:Y:S10]  /*1bd60*/  LDSM.16.MT88.4 R24, [R29+0x380] ;  /* 0x000380001d18783b */ /* 0x000e740000004200 */
[----:B------:R-:W-:Y:S01]  /*1bd70*/  STL.64 [R1+0x3f0], R12 ;  /* 0x0003f00c01007387 */ /* 0x000fe20000100a00 */
[----:B------:R-:W-:Y:S02]  /*1bd80*/  STL.64 [R1+0x3f8], R14 ;  /* 0x0003f80e01007387 */ /* 0x000fe40000100a00 */
[----:B------:R2:W-:Y:S02]  /*1bd90*/  STL.64 [R1+0x34f0], R4 ;  /* 0x0034f00401007387 */ /* 0x0005e40000100a00 */
[----:B--2---:R-:W2:Y:S03]  /*1bda0*/  LDL.LU.64 R4, [R1+0xa80] ;  /* 0x000a800001047983 */ /* 0x004ea60000300a00 */
[----:B------:R3:W-:Y:S02]  /*1bdb0*/  STL.64 [R1+0xe0], R8 ;  /* 0x0000e00801007387 */ /* 0x0007e40000100a00 */
[----:B------:R4:W-:Y:S02]  /*1bdc0*/  STL.64 [R1+0xe8], R10 ;  /* 0x0000e80a01007387 */ /* 0x0009e40000100a00 */
[----:B------:R-:W2:Y:S02]  /*1bdd0*/  LDL.LU.64 R6, [R1+0xa88] ;  /* 0x000a880001067983 */ /* 0x000ea40000300a00 */
[----:B--2---:R-:W-:Y:S01]  /*1bde0*/  STL.64 [R1+0x3500], R6 ;  /* 0x0035000601007387 */ /* 0x004fe20000100a00 */
[----:B------:R-:W-:Y:S02]  /*1bdf0*/  STL.64 [R1+0x34f8], R4 ;  /* 0x0034f80401007387 */ /* 0x000fe40000100a00 */
[----:B---3--:R-:W2:Y:S02]  /*1be00*/  LDL.LU.64 R8, [R1+0xa70] ;  /* 0x000a700001087983 */ /* 0x008ea40000300a00 */
[----:B----4-:R-:W3:Y:S02]  /*1be10*/  LDL.LU.64 R10, [R1+0xa78] ;  /* 0x000a7800010a7983 */ /* 0x010ee40000300a00 */
[----:B---3--:R-:W-:Y:S01]  /*1be20*/  STL.64 [R1+0x34e8], R10 ;  /* 0x0034e80a01007387 */ /* 0x008fe20000100a00 */
[----:B--2---:R2:W-:Y:S03]  /*1be30*/  STL.64 [R1+0x34e0], R8 ;  /* 0x0034e00801007387 */ /* 0x0045e60000100a00 */
[----:B--2---:R-:W2:Y:S01]  /*1be40*/  LDL.64 R8, [R1+0xb0] ;  /* 0x0000b00001087983 */ /* 0x004ea20000100a00 */
[----:B------:R-:W-:-:S02]  /*1be50*/  IMAD.MOV.U32 R4, RZ, RZ, R2 ;  /* 0x000000ffff047224 */ /* 0x000fc400078e0002 */
[----:B------:R-:W-:Y:S01]  /*1be60*/  IMAD.MOV.U32 R5, RZ, RZ, R0 ;  /* 0x000000ffff057224 */ /* 0x000fe200078e0000 */
[----:B--2---:R2:W-:Y:S04]  /*1be70*/  STL.64 [R1+0x3508], R8 ;  /* 0x0035080801007387 */ /* 0x0045e80000100a00 */
[----:B--2---:R-:W0:Y:S01]  /*1be80*/  LDL.LU.64 R8, [R1+0xa90] ;  /* 0x000a900001087983 */ /* 0x004e220000300a00 */
[----:B------:R-:W0:Y:S02]  /*1be90*/  LDL.LU.64 R10, [R1+0xa98] ;  /* 0x000a9800010a7983 */ /* 0x000e240000300a00 */
[----:B------:R-:W2:Y:S02]  /*1bea0*/  LDL.LU.64 R12, [R1+0xa60] ;  /* 0x000a6000010c7983 */ /* 0x000ea40000300a00 */
[----:B------:R-:W2:Y:S01]  /*1beb0*/  LDL.LU.64 R14, [R1+0xa68] ;  /* 0x000a6800010e7983 */ /* 0x000ea20000300a00 */
[----:B------:R-:W3:Y:S01]  /*1bec0*/  LDL.64 R16, [R1+0x60] ;  /* 0x0000600001107983 */ /* 0x000ee20000100a00 */
[C---:B0-----:R-:W-:Y:S03]  /*1bed0*/  HMMA.16816.F32.BF16 R4, R20.reuse, R4, R8 ;  /* 0x000000041404723c */ /* 0x041fe60000041808 */
[----:B---3--:R0:W-:Y:S04]  /*1bee0*/  STL.64 [R1+0x34c8], R16 ;  /* 0x0034c81001007387 */ /* 0x0081e80000100a00 */
[----:B0-----:R-:W2:Y:S01]  /*1bef0*/  LDL.64 R16, [R1+0x90] ;  /* 0x0000900001107983 */ /* 0x001ea20000100a00 */
[----:B-1----:R-:W-:Y:S02]  /*1bf00*/  STL [R1+0x3430], R26 ;  /* 0x0034301a01007387 */ /* 0x002fe40000100800 */
[----:B------:R-:W-:Y:S02]  /*1bf10*/  STL [R1+0x342c], R27 ;  /* 0x00342c1b01007387 */ /* 0x000fe40000100800 */
[----:B------:R0:W-:Y:S02]  /*1bf20*/  STL.64 [R1+0x34c0], R24 ;  /* 0x0034c01801007387 */ /* 0x0001e40000100a00 */
[----:B0-----:R-:W3:Y:S01]  /*1bf30*/  LDL.64 R24, [R1+0xa0] ;  /* 0x0000a00001187983 */ /* 0x001ee20000100a00 */
[----:B------:R-:W-:Y:S02]  /*1bf40*/  STL [R1+0x2c3c], R29 ;  /* 0x002c3c1d01007387 */ /* 0x000fe40000100800 */
[----:B------:R-:W4:Y:S06]  /*1bf50*/  LDL.LU.64 R8, [R1+0x3508] ;  /* 0x0035080001087983 */ /* 0x000f2c0000300a00 */
[----:B------:R-:W-:Y:S01]  /*1bf60*/  STL.64 [R1+0xa90], R4 ;  /* 0x000a900401007387 */ /* 0x000fe20000100a00 */
[----:B------:R0:W-:Y:S04]  /*1bf70*/  STL.64 [R1+0xa98], R6 ;  /* 0x000a980601007387 */ /* 0x0001e80000100a00 */
[----:B0-----:R-:W4:Y:S01]  /*1bf80*/  LDL.LU.64 R6, [R1+0x3500] ;  /* 0x0035000001067983 */ /* 0x001f220000300a00 */
[----:B------:R-:W4:Y:S02]  /*1bf90*/  LDL.LU.64 R4, [R1+0x34f8] ;  /* 0x0034f80001047983 */ /* 0x000f240000300a00 */
[C---:B----4-:R-:W-:Y:S01]  /*1bfa0*/  HMMA.16816.F32.BF16 R4, R20.reuse, R8, R4 ;  /* 0x000000081404723c */ /* 0x050fe20000041804 */
[----:B------:R-:W-:Y:S11]  /*1bfb0*/  IMAD.MOV.U32 R0, RZ, RZ, R9 ;  /* 0x000000ffff007224 */ /* 0x000ff600078e0009 */
[----:B------:R-:W-:Y:S11]  /*1bfc0*/  @!UPT UIADD3 URZ, URZ, URZ, URZ ;  /* 0x0000003f3f3ff290 */ /* 0x000ff6000fffe03f */
[----:B------:R0:W-:Y:S01]  /*1bfd0*/  STL.64 [R1+0xa80], R4 ;  /* 0x000a800401007387 */ /* 0x0001e20000100a00 */
[----:B------:R1:W-:Y:S03]  /*1bfe0*/  STL.64 [R1+0xa88], R6 ;  /* 0x000a880601007387 */ /* 0x0003e60000100a00 */
[----:B0-----:R-:W4:Y:S01]  /*1bff0*/  LDL.LU.64 R4, [R1+0x34f0] ;  /* 0x0034f00001047983 */ /* 0x001f220000300a00 */
[----:B-1----:R-:W-:Y:S02]  /*1c000*/  IMAD.MOV.U32 R6, RZ, RZ, R8 ;  /* 0x000000ffff067224 */ /* 0x002fe400078e0008 */
[----:B------:R-:W2:Y:S02]  /*1c010*/  LDL.LU.64 R10, [R1+0x34e8] ;  /* 0x0034e800010a7983 */ /* 0x000ea40000300a00 */
[----:B------:R-:W2:Y:S01]  /*1c020*/  LDL.LU.64 R8, [R1+0x34e0] ;  /* 0x0034e00001087983 */ /* 0x000ea20000300a00 */
[----:B------:R-:W-:Y:S01]  /*1c030*/  STL [R1+0x3448], R0 ;  /* 0x0034480001007387 */ /* 0x000fe20000100800 */
[----:B------:R-:W-:Y:S02]  /*1c040*/  STL [R1+0x3428], R6 ;  /* 0x0034280601007387 */ /* 0x000fe40000100800 */
[----:B---3--:R-:W-:Y:S01]  /*1c050*/  IMAD.MOV.U32 R7, RZ, RZ, R25 ;  /* 0x000000ffff077224 */ /* 0x008fe200078e0019 */
[C---:B--2---:R-:W-:Y:S11]  /*1c060*/  HMMA.16816.F32.BF16 R8, R20.reuse, R24, R8 ;  /* 0x000000181408723c */ /* 0x044ff60000041808 */
[----:B------:R-:W-:Y:S11]  /*1c070*/  @!UPT UIADD3 URZ, URZ, URZ, URZ ;  /* 0x0000003f3f3ff290 */ /* 0x000ff6000fffe03f */
[----:B------:R-:W-:Y:S01]  /*1c080*/  @!UPT UIADD3 URZ, URZ, URZ, URZ ;  /* 0x0000003f3f3ff290 */ /* 0x000fe2000fffe03f */
[----:B------:R-:W-:Y:S01]  /*1c090*/  STL.64 [R1+0xa70], R8 ;  /* 0x000a700801007387 */ /* 0x000fe20000100a00 */
[----:B------:R0:W-:Y:S02]  /*1c0a0*/  STL.64 [R1+0xa78], R10 ;  /* 0x000a780a01007387 */ /* 0x0001e40000100a00 */
[----:B0-----:R-:W-:Y:S02]  /*1c0b0*/  IMAD.MOV.U32 R10, RZ, RZ, R24 ;  /* 0x000000ffff0a7224 */ /* 0x001fe400078e0018 */
[----:B------:R-:W-:Y:S01]  /*1c0c0*/  HMMA.16816.F32.BF16 R24, R20, R16, R12 ;  /* 0x000000101418723c */ /* 0x000fe2000004180c */
[----:B------:R-:W-:Y:S01]  /*1c0d0*/  STL [R1+0x34d8], R7 ;  /* 0x0034d80701007387 */ /* 0x000fe20000100800 */
[----:B----4-:R0:W-:Y:S02]  /*1c0e0*/  STL.64 [R1+0x34d0], R4 ;  /* 0x0034d00401007387 */ /* 0x0101e40000100a00 */
[----:B------:R-:W-:-:S03]  /*1c0f0*/  IMAD.MOV.U32 R11, RZ, RZ, R17 ;  /* 0x000000ffff0b7224 */ /* 0x000fc600078e0011 */
[----:B------:R-:W-:Y:S01]  /*1c100*/  IMAD.MOV.U32 R14, RZ, RZ, R16 ;  /* 0x000000ffff0e7224 */ /* 0x000fe200078e0010 */
[----:B0-----:R-:W2:Y:S01]  /*1c110*/  LDL.LU.64 R4, [R1+0xa50] ;  /* 0x000a500001047983 */ /* 0x001ea20000300a00 */
[----:B------:R-:W2:Y:S02]  /*1c120*/  LDL.LU.64 R6, [R1+0xa58] ;  /* 0x000a580001067983 */ /* 0x000ea40000300a00 */
[----:B------:R-:W-:Y:S11]  /*1c130*/  STL [R1+0x344c], R10 ;  /* 0x00344c0a01007387 */ /* 0x000ff60000100800 */
[----:B------:R-:W-:Y:S01]  /*1c140*/  @!UPT UIADD3 URZ, URZ, URZ, URZ ;  /* 0x0000003f3f3ff290 */ /* 0x000fe2000fffe03f */
[----:B------:R0:W-:Y:S01]  /*1c150*/  STL.64 [R1+0xa60], R24 ;  /* 0x000a601801007387 */ /* 0x0001e20000100a00 */
[----:B------:R1:W-:Y:S02]  /*1c160*/  STL.64 [R1+0xa68], R26 ;  /* 0x000a681a01007387 */ /* 0x0003e40000100a00 */
[----:B------:R-:W3:Y:S02]  /*1c170*/  LDL.LU.64 R16, [R1+0xa40] ;  /* 0x000a400001107983 */ /* 0x000ee40000300a00 */
[----:B------:R-:W3:Y:S01]  /*1c180*/  LDL.LU.64 R18, [R1+0xa48] ;  /* 0x000a480001127983 */ /* 0x000ee20000300a00 */
[----:B0-----:R-:W4:Y:S01]  /*1c190*/  LDL.LU.64 R24, [R1+0xa30] ;  /* 0x000a300001187983 */ /* 0x001f220000300a00 */
[----:B-1----:R-:W4:Y:S02]  /*1c1a0*/  LDL.LU.64 R26, [R1+0xa38] ;  /* 0x000a3800011a7983 */ /* 0x002f240000300a00 */
[----:B------:R-:W-:Y:S02]  /*1c1b0*/  STL [R1+0x3474], R11 ;  /* 0x0034740b01007387 */ /* 0x000fe40000100800 */
[----:B------:R-:W3:Y:S01]  /*1c1c0*/  LDL.64 R8, [R1+0x70] ;  /* 0x0000700001087983 */ /* 0x000ee20000100a00 */
[----:B------:R-:W-:Y:S01]  /*1c1d0*/  STL [R1+0x3460], R14 ;  /* 0x0034600e01007387 */ /* 0x000fe20000100800 */
[----:B------:R-:W2:Y:S02]  /*1c1e0*/  LDL.64 R12, [R1+0x80] ;  /* 0x00008000010c7983 */ /* 0x000ea40000100a00 */
[----:B--2---:R-:W-:Y:S01]  /*1c1f0*/  HMMA.16816.F32.BF16 R4, R20, R12, R4 ;  /* 0x0000000c1404723c */ /* 0x004fe20000041804 */
[----:B------:R-:W-:-:S02]  /*1c200*/  IMAD.MOV.U32 R15, RZ, RZ, R13 ;  /* 0x000000ffff0f7224 */ /* 0x000fc400078e000d */
[----:B------:R-:W-:Y:S11]  /*1c210*/  IMAD.MOV.U32 R28, RZ, RZ, R12 ;  /* 0x000000ffff1c7224 */ /* 0x000ff600078e000c */
[----:B------:R-:W-:Y:S09]  /*1c220*/  @!UPT UIADD3 URZ, URZ, URZ, URZ ;  /* 0x0000003f3f3ff290 */ /* 0x000ff2000fffe03f */
[----:B------:R-:W-:Y:S01]  /*1c230*/  STL.64 [R1+0xa50], R4 ;  /* 0x000a500401007387 */ /* 0x000fe20000100a00 */
[----:B------:R0:W-:Y:S03]  /*1c240*/  STL.64 [R1+0xa58], R6 ;  /* 0x000a580601007387 */ /* 0x0001e60000100a00 */
[----:B0-----:R-:W2:Y:S01]  /*1c250*/  LDL.LU R7, [R1+0x34d8] ;  /* 0x0034d80001077983 */ /* 0x001ea20000300800 */
[----:B------:R-:W2:Y:S02]  /*1c260*/  LDL.LU.64 R4, [R1+0x34d0] ;  /* 0x0034d00001047983 */ /* 0x000ea40000300a00 */
[----:B------:R-:W-:Y:S02]  /*1c270*/  STL [R1+0x34a0], R15 ;  /* 0x0034a00f01007387 */ /* 0x000fe40000100800 */
[----:B------:R-:W2:Y:S01]  /*1c280*/  LDL.64 R12, [R1+0x30] ;  /* 0x00003000010c7983 */ /* 0x000ea20000100a00 */
[----:B---3--:R-:W-:Y:S01]  /*1c290*/  HMMA.16816.F32.BF16 R16, R20, R8, R16 ;  /* 0x000000081410723c */ /* 0x008fe20000041810 */
[----:B--2---:R0:W-:Y:S04]  /*1c2a0*/  STL.64 [R1+0x34b0], R12 ;  /* 0x0034b00c01007387 */ /* 0x0041e80000100a00 */
[----:B0-----:R-:W2:Y:S04]  /*1c2b0*/  LDL.64 R12, [R1+0x40] ;  /* 0x00004000010c7983 */ /* 0x001ea80000100a00 */
[----:B--2---:R0:W-:Y:S04]  /*1c2c0*/  STL.64 [R1+0x34b8], R12 ;  /* 0x0034b80c01007387 */ /* 0x0041e80000100a00 */
[----:B0-----:R-:W2:Y:S10]  /*1c2d0*/  LDL.64 R12, [R1+0x50] ;  /* 0x00005000010c7983 */ /* 0x001eb40000100a00 */
[----:B------:R0:W-:Y:S02]  /*1c2e0*/  STL.64 [R1+0xa40], R16 ;  /* 0x000a401001007387 */ /* 0x0001e40000100a00 */
[----:B------:R-:W-:Y:S01]  /*1c2f0*/  STL.64 [R1+0xa48], R18 ;  /* 0x000a481201007387 */ /* 0x000fe20000100a00 */
[----:B0-----:R-:W4:Y:S01]  /*1c300*/  LDL.LU.64 R16, [R1+0x34c8] ;  /* 0x0034c80001107983 */ /* 0x001f220000300a00 */
[----:B------:R-:W-:-:S02]  /*1c310*/  IMAD.MOV.U32 R3, RZ, RZ, R8 ;  /* 0x000000ffff037224 */ /* 0x000fc400078e0008 */
[----:B------:R-:W-:Y:S02]  /*1c320*/  IMAD.MOV.U32 R2, RZ, RZ, R9 ;  /* 0x000000ffff027224 */ /* 0x000fe400078e0009 */
[C---:B----4-:R-:W-:Y:S01]  /*1c330*/  HMMA.16816.F32.BF16 R8, R20.reuse, R16, R24 ;  /* 0x000000101408723c */ /* 0x050fe20000041818 */
[----:B------:R-:W-:Y:S02]  /*1c340*/  IMAD.MOV.U32 R6, RZ, RZ, R16 ;  /* 0x000000ffff067224 */ /* 0x000fe400078e0010 */
[----:B------:R-:W-:Y:S11]  /*1c350*/  IMAD.MOV.U32 R29, RZ, RZ, R17 ;  /* 0x000000ffff1d7224 */ /* 0x000ff600078e0011 */
[----:B------:R-:W-:Y:S09]  /*1c360*/  @!UPT UIADD3 URZ, URZ, URZ, URZ ;  /* 0x0000003f3f3ff290 */ /* 0x000ff2000fffe03f */
[----:B------:R0:W-:Y:S01]  /*1c370*/  STL.64 [R1+0xa30], R8 ;  /* 0x000a300801007387 */ /* 0x0001e20000100a00 */
[----:B------:R1:W-:Y:S02]  /*1c380*/  STL.64 [R1+0xa38], R10 ;  /* 0x000a380a01007387 */ /* 0x0003e40000100a00 */
[----:B------:R-:W2:Y:S02]  /*1c390*/  LDL.LU.64 R24, [R1+0xa20] ;  /* 0x000a200001187983 */ /* 0x000ea40000300a00 */
[----:B------:R-:W2:Y:S01]  /*1c3a0*/  LDL.LU.64 R26, [R1+0xa28] ;  /* 0x000a2800011a7983 */ /* 0x000ea20000300a00 */
[----:B0-----:R-:W3:Y:S01]  /*1c3b0*/  LDL.LU.64 R8, [R1+0xa10] ;  /* 0x000a100001087983 */ /* 0x001ee20000300a00 */
[----:B-1----:R-:W3:Y:S02]  /*1c3c0*/  LDL.LU.64 R10, [R1+0xa18] ;  /* 0x000a1800010a7983 */ /* 0x002ee40000300a00 */
[----:B------:R-:W4:Y:S02]  /*1c3d0*/  LDL.LU.64 R16, [R1+0x9e0] ;  /* 0x0009e00001107983 */ /* 0x000f240000300a00 */
[----:B------:R-:W2:Y:S02]  /*1c3e0*/  LDL.LU.64 R18, [R1+0x9e8] ;  /* 0x0009e80001127983 */ /* 0x000ea40000300a00 */
[----:B--2---:R-:W-:Y:S01]  /*1c3f0*/  STL.64 [R1+0x3490], R18 ;  /* 0x0034901201007387 */ /* 0x004fe20000100a00 */
[----:B----4-:R0:W-:Y:S03]  /*1c400*/  STL.64 [R1+0x3488], R16 ;  /* 0x0034881001007387 */ /* 0x0101e60000100a00 */
[----:B0-----:R-:W2:Y:S01]  /*1c410*/  LDL.64 R16, [R1+0x20] ;  /* 0x0000200001107983 */ /* 0x001ea20000100a00 */
[----:B------:R-:W-:Y:S03]  /*1c420*/  HMMA.16816.F32.BF16 R24, R20, R12, R24 ;  /* 0x0000000c1418723c */ /* 0x000fe60000041818 */
[----:B--2---:R0:W-:Y:S04]  /*1c430*/  STL.64 [R1+0x34a8], R16 ;  /* 0x0034a81001007387 */ /* 0x0041e80000100a00 */
[----:B0-----:R-:W2:Y:S01]  /*1c440*/  LDL.LU.64 R16, [R1+0xa00] ;  /* 0x000a000001107983 */ /* 0x001ea20000300a00 */
[----:B------:R-:W2:Y:S02]  /*1c450*/  LDL.LU.64 R18, [R1+0xa08] ;  /* 0x000a080001127983 */ /* 0x000ea40000300a00 */
[----:B------:R-:W-:Y:S02]  /*1c460*/  STL.64 [R1+0x3458], R6 ;  /* 0x0034580601007387 */ /* 0x000fe40000100a00 */
[----:B------:R0:W-:Y:S02]  /*1c470*/  STL.64 [R1+0x3450], R4 ;  /* 0x0034500401007387 */ /* 0x0001e40000100a00 */
[----:B0-----:R-:W4:Y:S04]  /*1c480*/  LDL.64 R4, [R1+0x10] ;  /* 0x0000100001047983 */ /* 0x001f280000100a00 */
[----:B----4-:R0:W-:Y:S04]  /*1c490*/  STL.64 [R1+0x3498], R4 ;  /* 0x0034980401007387 */ /* 0x0101e80000100a00 */
[----:B0-----:R-:W4:Y:S01]  /*1c4a0*/  LDL.LU.64 R4, [R1+0x9f0] ;  /* 0x0009f00001047983 */ /* 0x001f220000300a00 */
[----:B------:R-:W4:Y:S02]  /*1c4b0*/  LDL.LU.64 R6, [R1+0x9f8] ;  /* 0x0009f80001067983 */ /* 0x000f240000300a00 */
[----:B------:R0:W-:Y:S02]  /*1c4c0*/  STL.64 [R1+0xa20], R24 ;  /* 0x000a201801007387 */ /* 0x0001e40000100a00 */
[----:B------:R1:W-:Y:S01]  /*1c4d0*/  STL.64 [R1+0xa28], R26 ;  /* 0x000a281a01007387 */ /* 0x0003e20000100a00 */
[----:B0-----:R-:W2:Y:S01]  /*1c4e0*/  LDL.LU.64 R24, [R1+0x34c0] ;  /* 0x0034c00001187983 */ /* 0x001ea20000300a00 */
[----:B-1----:R-:W-:-:S02]  /*1c4f0*/  IMAD.MOV.U32 R26, RZ, RZ, R12 ;  /* 0x000000ffff1a7224 */ /* 0x002fc400078e000c */
[----:B------:R-:W-:Y:S02]  /*1c500*/  IMAD.MOV.U32 R27, RZ, RZ, R13 ;  /* 0x000000ffff1b7224 */ /* 0x000fe400078e000d */
[----:B------:R-:W3:Y:S03]  /*1c510*/  LDL.LU.64 R12, [R1+0x34b8] ;  /* 0x0034b800010c7983 */ /* 0x000ee60000300a00 */
[----:B------:R-:W-:Y:S01]  /*1c520*/  STL.64 [R1+0x3440], R26 ;  /* 0x0034401a01007387 */ /* 0x000fe20000100a00 */
[----:B---3--:R-:W-:Y:S01]  /*1c530*/  HMMA.16816.F32.BF16 R8, R20, R12, R8 ;  /* 0x0000000c1408723c */ /* 0x008fe20000041808 */
[----:B--2---:R0:W-:Y:S01]  /*1c540*/  STL.64 [R1+0x3438], R24 ;  /* 0x0034381801007387 */ /* 0x0041e20000100a00 */
[----:B------:R-:W-:-:S03]  /*1c550*/  IMAD.MOV.U32 R0, RZ, RZ, R13 ;  /* 0x000000ffff007224 */ /* 0x000fc600078e000d */
[----:B0-----:R-:W2:Y:S01]  /*1c560*/  LDL.LU.64 R24, [R1+0x9d0] ;  /* 0x0009d00001187983 */ /* 0x001ea20000300a00 */
[----:B------:R-:W2:Y:S11]  /*1c570*/  LDL.LU.64 R26, [R1+0x9d8] ;  /* 0x0009d800011a7983 */ /* 0x000eb60000300a00 */
[----:B------:R-:W-:Y:S06]  /*1c580*/  @!UPT UIADD3 URZ, URZ, URZ, URZ ;  /* 0x0000003f3f3ff290 */ /* 0x000fec000fffe03f */
[----:B------:R-:W-:Y:S01]  /*1c590*/  STL.64 [R1+0xa10], R8 ;  /* 0x000a100801007387 */ /* 0x000fe20000100a00 */
[----:B------:R0:W-:Y:S02]  /*1c5a0*/  STL.64 [R1+0xa18], R10 ;  /* 0x000a180a01007387 */ /* 0x0001e40000100a00 */
[----:B0-----:R-:W-:Y:S02]  /*1c5b0*/  IMAD.MOV.U32 R10, RZ, RZ, R12 ;  /* 0x000000ffff0a7224 */ /* 0x001fe400078e000c */
[----:B------:R-:W3:Y:S02]  /*1c5c0*/  LDL.LU.64 R12, [R1+0x34b0] ;  /* 0x0034b000010c7983 */ /* 0x000ee40000300a00 */
[C---:B---3--:R-:W-:Y:S11]  /*1c5d0*/  HMMA.16816.F32.BF16 R16, R20.reuse, R12, R16 ;  /* 0x0000000c1410723c */ /* 0x048ff60000041810 */
[----:B------:R-:W-:Y:S11]  /*1c5e0*/  @!UPT UIADD3 URZ, URZ, URZ, URZ ;  /* 0x0000003f3f3ff290 */ /* 0x000ff6000fffe03f */
[----:B------:R-:W-:Y:S01]  /*1c5f0*/  @!UPT UIADD3 URZ, URZ, URZ, URZ ;  /* 0x0000003f3f3ff290 */ /* 0x000fe2000fffe03f */
[----:B------:R0:W-:Y:S01]  /*1c600*/  STL.64 [R1+0xa00], R16 ;  /* 0x000a001001007387 */ /* 0x0001e20000100a00 */
[----:B------:R-:W-:Y:S03]  /*1c610*/  STL.64 [R1+0xa08], R18 ;  /* 0x000a081201007387 */ /* 0x000fe60000100a00 */
[----:B0-----:R-:W4:Y:S01]  /*1c620*/  LDL.LU.64 R16, [R1+0x34a8] ;  /* 0x0034a80001107983 */ /* 0x001f220000300a00 */
[----:B------:R-:W3:Y:S02]  /*1c630*/  LDL.LU R15, [R1+0x34a0] ;  /* 0x0034a000010f7983 */ /* 0x000ee40000300800 */
[----:B------:R-:W-:Y:S01]  /*1c640*/  IMAD.MOV.U32 R14, RZ, RZ, R13 ;  /* 0x000000ffff0e7224 */ /* 0x000fe200078e000d */
[C---:B----4-:R-:W-:Y:S01]  /*1c650*/  HMMA.16816.F32.BF16 R4, R20.reuse, R16, R4 ;  /* 0x000000101404723c */ /* 0x050fe20000041804 */
[----:B------:R-:W-:Y:S02]  /*1c660*/  IMAD.MOV.U32 R13, RZ, RZ, R16 ;  /* 0x000000ffff0d7224 */ /* 0x000fe400078e0010 */
[----:B------:R-:W-:Y:S11]  /*1c670*/  IMAD.MOV.U32 R8, RZ, RZ, R17 ;  /* 0x000000ffff087224 */ /* 0x000ff600078e0011 */
[----:B------:R-:W-:Y:S09]  /*1c680*/  @!UPT UIADD3 URZ, URZ, URZ, URZ ;  /* 0x0000003f3f3ff290 */ /* 0x000ff2000fffe03f */
[----:B------:R0:W-:Y:S01]  /*1c690*/  STL.64 [R1+0x9f0], R4 ;  /* 0x0009f00401007387 */ /* 0x0001e20000100a00 */
[----:B------:R-:W-:Y:S03]  /*1c6a0*/  STL.64 [R1+0x9f8], R6 ;  /* 0x0009f80601007387 */ /* 0x000fe60000100a00 */
[----:B0-----:R-:W4:Y:S01]  /*1c6b0*/  LDL.LU.64 R4, [R1+0x3498] ;  /* 0x0034980001047983 */ /* 0x001f220000300a00 */
[----:B------:R-:W4:Y:S02]  /*1c6c0*/  LDL.LU.64 R18, [R1+0x3490] ;  /* 0x0034900001127983 */ /* 0x000f240000300a00 */
[----:B------:R-:W4:Y:S02]  /*1c6d0*/  LDL.LU.64 R16, [R1+0x3488] ;  /* 0x0034880001107983 */ /* 0x000f240000300a00 */
[----:B----4-:R-:W-:Y:S11]  /*1c6e0*/  HMMA.16816.F32.BF16 R16, R20, R4, R16 ;  /* 0x000000041410723c */ /* 0x010ff60000041810 */
[----:B------:R-:W-:Y:S11]  /*1c6f0*/  @!UPT UIADD3 URZ, URZ, URZ, URZ ;  /* 0x0000003f3f3ff290 */ /* 0x000ff6000fffe03f */
[----:B------:R-:W-:Y:S01]  /*1c700*/  @!UPT UIADD3 URZ, URZ, URZ, URZ ;  /* 0x0000003f3f3ff290 */ /* 0x000fe2000fffe03f */
[----:B------:R-:W-:Y:S01]  /*1c710*/  STL.64 [R1+0x9e0], R16 ;  /* 0x0009e01001007387 */ /* 0x000fe20000100a00 */
[----:B------:R0:W-:Y:S03]  /*1c720*/  STL.64 [R1+0x9e8], R18 ;  /* 0x0009e81201007387 */ /* 0x0001e60000100a00 */
[----:B0-----:R-:W4:Y:S01]  /*1c730*/  LDL.LU.64 R18, [R1+0x3480] ;  /* 0x0034800001127983 */ /* 0x001f220000300a00 */
[----:B------:R-:W2:Y:S02]  /*1c740*/  LDL.LU.64 R16, [R1+0x3478] ;  /* 0x0034780001107983 */ /* 0x000ea40000300a00 */
[----:B------:R-:W-:Y:S02]  /*1c750*/  IMAD.MOV.U32 R9, RZ, RZ, R12 ;  /* 0x000000ffff097224 */ /* 0x000fe400078e000c */
[----:B------:R-:W-:Y:S02]  /*1c760*/  IMAD.MOV.U32 R11, RZ, RZ, R4 ;  /* 0x000000ffff0b7224 */ /* 0x000fe400078e0004 */
[----:B------:R-:W-:-:S02]  /*1c770*/  IMAD.MOV.U32 R12, RZ, RZ, R5 ;  /* 0x000000ffff0c7224 */ /* 0x000fc400078e0005 */
[----:B------:R-:W3:Y:S01]  /*1c780*/  LDL.LU.64 R4, [R1+0x9c0] ;  /* 0x0009c00001047983 */ /* 0x000ee20000300a00 */
[----:B------:R-:W3:Y:S01]  /*1c790*/  LDL.LU.64 R6, [R1+0x9c8] ;  /* 0x0009c80001067983 */ /* 0x000ee20000300a00 */
[----:B--2---:R-:W-:Y:S11]  /*1c7a0*/  HMMA.16816.F32.BF16 R24, R20, R16, R24 ;  /* 0x000000101418723c */ /* 0x004ff60000041818 */
[----:B------:R-:W-:Y:S11]  /*1c7b0*/  @!UPT UIADD3 URZ, URZ, URZ, URZ ;  /* 0x0000003f3f3ff290 */ /* 0x000ff6000fffe03f */
[----:B------:R-:W-:Y:S01]  /*1c7c0*/  @!UPT UIADD3 URZ, URZ, URZ, URZ ;  /* 0x0000003f3f3ff290 */ /* 0x000fe2000fffe03f */
[----:B------:R0:W-:Y:S01]  /*1c7d0*/  STL.64 [R1+0x9d0], R24 ;  /* 0x0009d01801007387 */ /* 0x0001e20000100a00 */
[----:B------:R1:W-:Y:S03]  /*1c7e0*/  STL.64 [R1+0x9d8], R26 ;  /* 0x0009d81a01007387 */ /* 0x0003e60000100a00 */
[----:B0-----:R-:W2:Y:S01]  /*1c7f0*/  LDL.LU.64 R24, [R1+0x2f0] ;  /* 0x0002f00001187983 */ /* 0x001ea20000300a00 */
[----:B-1----:R-:W2:Y:S02]  /*1c800*/  LDL.LU.64 R26, [R1+0x2f8] ;  /* 0x0002f800011a7983 */ /* 0x002ea40000300a00 */
[----:B----4-:R-:W-:Y:S02]  /*1c810*/  STL.64 [R1+0x3348], R18 ;  /* 0x0033481201007387 */ /* 0x010fe40000100a00 */
[----:B------:R0:W-:Y:S02]  /*1c820*/  STL.64 [R1+0x3340], R16 ;  /* 0x0033401001007387 */ /* 0x0001e40000100a00 */
[----:B0-----:R-:W-:-:S02]  /*1c830*/  IMAD.MOV.U32 R16, RZ, RZ, R11 ;  /* 0x000000ffff107224 */ /* 0x001fc400078e000b */
[----:B------:R-:W-:Y:S01]  /*1c840*/  IMAD.MOV.U32 R17, RZ, RZ, R12 ;  /* 0x000000ffff117224 */ /* 0x000fe200078e000c */
[----:B------:R-:W4:Y:S01]  /*1c850*/  LDL.LU R11, [R1+0x3474] ;  /* 0x00347400010b7983 */ /* 0x000f220000300800 */
[----:B------:R-:W3:Y:S03]  /*1c860*/  LDL.LU R12, [R1+0x3470] ;  /* 0x00347000010c7983 */ /* 0x000ee60000300800 */
[----:B------:R0:W-:Y:S02]  /*1c870*/  STL.64 [R1+0x3358], R16 ;  /* 0x0033581001007387 */ /* 0x0001e40000100a00 */
[----:B0-----:R-:W-:Y:S02]  /*1c880*/  IMAD.MOV.U32 R16, RZ, RZ, R13 ;  /* 0x000000ffff107224 */ /* 0x001fe400078e000d */
[----:B------:R-:W3:Y:S01]  /*1c890*/  LDL.LU R13, [R1+0x346c] ;  /* 0x00346c00010d7983 */ /* 0x000ee20000300800 */
[----:B------:R-:W-:-:S02]  /*1c8a0*/  IMAD.MOV.U32 R17, RZ, RZ, R8 ;  /* 0x000000ffff117224 */ /* 0x000fc400078e0008 */
[----:B------:R-:W2:Y:S03]  /*1c8b0*/  LDL.LU R8, [R1+0x3468] ;  /* 0x0034680001087983 */ /* 0x000ea60000300800 */
[----:B------:R0:W-:Y:S02]  /*1c8c0*/  STL.64 [R1+0x3370], R16 ;  /* 0x0033701001007387 */ /* 0x0001e40000100a00 */
[----:B0-----:R-:W-:Y:S02]  /*1c8d0*/  IMAD.MOV.U32 R16, RZ, RZ, R9 ;  /* 0x000000ffff107224 */ /* 0x001fe400078e0009 */
[----:B------:R-:W-:Y:S01]  /*1c8e0*/  IMAD.MOV.U32 R17, RZ, RZ, R14 ;  /* 0x000000ffff117224 */ /* 0x000fe200078e000e */
[----:B------:R-:W2:Y:S01]  /*1c8f0*/  LDL.LU R9, [R1+0x3464] ;  /* 0x0034640001097983 */ /* 0x000ea20000300800 */
[----:B------:R-:W2:Y:S03]  /*1c900*/  LDL.LU R14, [R1+0x3460] ;  /* 0x00346000010e7983 */ /* 0x000ea60000300800 */
[----:B------:R0:W-:Y:S04]  /*1c910*/  STL.64 [R1+0x3388], R16 ;  /* 0x0033881001007387 */ /* 0x0001e80000100a00 */
[----:B0-----:R-:W2:Y:S01]  /*1c920*/  LDL.LU.64 R16, [R1+0x9b0] ;  /* 0x0009b00001107983 */ /* 0x001ea20000300a00 */
[----:B------:R-:W2:Y:S01]  /*1c930*/  LDL.LU.64 R18, [R1+0x9b8] ;  /* 0x0009b80001127983 */ /* 0x000ea20000300a00 */
[C---:B---3--:R-:W-:Y:S11]  /*1c940*/  HMMA.16816.F32.BF16 R4, R20.reuse, R12, R4 ;  /* 0x0000000c1404723c */ /* 0x048ff60000041804 */
[----:B------:R-:W-:Y:S11]  /*1c950*/  @!UPT UIADD3 URZ, URZ, URZ, URZ ;  /* 0x0000003f3f3ff290 */ /* 0x000ff6000fffe03f */
[----:B------:R-:W-:Y:S01]  /*1c960*/  @!UPT UIADD3 URZ, URZ, URZ, URZ ;  /* 0x0000003f3f3ff290 */ /* 0x000fe2000fffe03f */
[----:B------:R-:W-:Y:S01]  /*1c970*/  STL.64 [R1+0x9c0], R4 ;  /* 0x0009c00401007387 */ /* 0x000fe20000100a00 */
[----:B------:R0:W-:Y:S03]  /*1c980*/  STL.64 [R1+0x9c8], R6 ;  /* 0x0009c80601007387 */ /* 0x0001e60000100a00 */
[----:B0-----:R-:W3:Y:S01]  /*1c990*/  LDL.LU.64 R6, [R1+0x3458] ;  /* 0x0034580001067983 */ /* 0x001ee20000300a00 */
[----:B------:R-:W3:Y:S01]  /*1c9a0*/  LDL.LU.64 R4, [R1+0x3450] ;  /* 0x0034500001047983 */ /* 0x000ee20000300a00 */
[C---:B--2---:R-:W-:Y:S01]  /*1c9b0*/  HMMA.16816.F32.BF16 R16, R20.reuse, R8, R16 ;  /* 0x000000081410723c */ /* 0x044fe20000041810 */
[----:B------:R-:W-:Y:S11]  /*1c9c0*/  STL.64 [R1+0x3338], R12 ;  /* 0x0033380c01007387 */ /* 0x000ff60000100a00 */
[----:B------:R-:W-:Y:S11]  /*1c9d0*/  @!UPT UIADD3 URZ, URZ, URZ, URZ ;  /* 0x0000003f3f3ff290 */ /* 0x000ff6000fffe03f */
[----:B------:R0:W-:Y:S01]  /*1c9e0*/  STL.64 [R1+0x9b0], R16 ;  /* 0x0009b01001007387 */ /* 0x0001e20000100a00 */
[----:B------:R-:W-:Y:S02]  /*1c9f0*/  STL.64 [R1+0x9b8], R18 ;  /* 0x0009b81201007387 */ /* 0x000fe40000100a00 */
[----:B0-----:R-:W-:Y:S02]  /*1ca00*/  IMAD.MOV.U32 R16, RZ, RZ, R10 ;  /* 0x000000ffff107224 */ /* 0x001fe400078e000a */
[----:B------:R-:W-:Y:S01]  /*1ca10*/  IMAD.MOV.U32 R17, RZ, RZ, R0 ;  /* 0x000000ffff117224 */ /* 0x000fe200078e0000 */
[----:B------:R-:W2:Y:S01]  /*1ca20*/  LDL.LU R10, [R1+0x344c] ;  /* 0x00344c00010a7983 */ /* 0x000ea20000300800 */
[----:B------:R-:W2:Y:S03]  /*1ca30*/  LDL.LU R0, [R1+0x3448] ;  /* 0x0034480001007983 */ /* 0x000ea60000300800 */
[----:B------:R0:W-:Y:S04]  /*1ca40*/  STL.64 [R1+0x33a0], R16 ;  /* 0x0033a01001007387 */ /* 0x0001e80000100a00 */
[----:B0-----:R-:W2:Y:S01]  /*1ca50*/  LDL.64 R16, [R1+0xc0] ;  /* 0x0000c00001107983 */ /* 0x001ea20000100a00 */
[----:B------:R-:W-:Y:S01]  /*1ca60*/  STL.64 [R1+0x3330], R8 ;  /* 0x0033300801007387 */ /* 0x000fe20000100a00 */
[----:B---3--:R-:W-:Y:S02]  /*1ca70*/  HMMA.16816.F32.BF16 R20, R20, R4, R24 ;  /* 0x000000041414723c */ /* 0x008fe40000041818 */
[----:B------:R-:W3:Y:S01]  /*1ca80*/  LDL.LU.64 R26, [R1+0x3440] ;  /* 0x00344000011a7983 */ /* 0x000ee20000300a00 */
[----:B------:R-:W2:Y:S11]  /*1ca90*/  LDL.LU.64 R24, [R1+0x3438] ;  /* 0x0034380001187983 */ /* 0x000eb60000300a00 */
[----:B------:R-:W-:Y:S09]  /*1caa0*/  @!UPT UIADD3 URZ, URZ, URZ, URZ ;  /* 0x0000003f3f3ff290 */ /* 0x000ff2000fffe03f */
[----:B------:R3:W-:Y:S01]  /*1cab0*/  STL.64 [R1+0x2f0], R20 ;  /* 0x0002f01401007387 */ /* 0x0007e20000100a00 */
[----:B------:R-:W-:Y:S02]  /*1cac0*/  STL.64 [R1+0x2f8], R22 ;  /* 0x0002f81601007387 */ /* 0x000fe40000100a00 */
[----:B---3--:R-:W-:Y:S02]  /*1cad0*/  IMAD.MOV.U32 R20, RZ, RZ, R26 ;  /* 0x000000ffff147224 */ /* 0x008fe400078e001a */
[----:B------:R-:W-:Y:S01]  /*1cae0*/  IMAD.MOV.U32 R21, RZ, RZ, R27 ;  /* 0x000000ffff157224 */ /* 0x000fe200078e001b */
[----:B------:R-:W3:Y:S01]  /*1caf0*/  LDL.LU R26, [R1+0x3430] ;  /* 0x00343000011a7983 */ /* 0x000ee20000300800 */
[----:B------:R-:W3:Y:S03]  /*1cb00*/  LDL.LU R27, [R1+0x342c] ;  /* 0x00342c00011b7983 */ /* 0x000ee60000300800 */
[----:B------:R0:W-:Y:S02]  /*1cb10*/  STL.64 [R1+0x33a8], R20 ;  /* 0x0033a81401007387 */ /* 0x0001e40000100a00 */
[----:B0-----:R-:W-:-:S02]  /*1cb20*/  IMAD.MOV.U32 R20, RZ, RZ, R6 ;  /* 0x000000ffff147224 */ /* 0x001fc400078e0006 */
[----:B------:R-:W-:Y:S01]  /*1cb30*/  IMAD.MOV.U32 R21, RZ, RZ, R29 ;  /* 0x000000ffff157224 */ /* 0x000fe200078e001d */
[----:B------:R-:W3:Y:S04]  /*1cb40*/  LDL.LU R6, [R1+0x3428] ;  /* 0x0034280001067983 */ /* 0x000ee80000300800 */
[----:B------:R0:W-:Y:S02]  /*1cb50*/  STL.64 [R1+0x33c0], R20 ;  /* 0x0033c01401007387 */ /* 0x0001e40000100a00 */
[----:B0-----:R-:W-:Y:S02]  /*1cb60*/  IMAD.MOV.U32 R20, RZ, RZ, R3 ;  /* 0x000000ffff147224 */ /* 0x001fe400078e0003 */
[----:B------:R-:W-:-:S05]  /*1cb70*/  IMAD.MOV.U32 R21, RZ, RZ, R2 ;  /* 0x000000ffff157224 */ /* 0x000fca00078e0002 */
[----:B------:R0:W-:Y:S04]  /*1cb80*/  STL.64 [R1+0x33d8], R20 ;  /* 0x0033d81401007387 */ /* 0x0001e80000100a00 */
[----:B0-----:R-:W3:Y:S01]  /*1cb90*/  LDL.LU.64 R20, [R1+0x2d0] ;  /* 0x0002d00001147983 */ /* 0x001ee20000300a00 */
[----:B------:R-:W3:Y:S02]  /*1cba0*/  LDL.LU.64 R22, [R1+0x2d8] ;  /* 0x0002d80001167983 */ /* 0x000ee40000300a00 */
[----:B------:R-:W-:Y:S02]  /*1cbb0*/  STL.64 [R1+0x3350], R4 ;  /* 0x0033500401007387 */ /* 0x000fe40000100a00 */
[----:B--2---:R-:W-:Y:S02]  /*1cbc0*/  IMAD.MOV.U32 R8, RZ, RZ, R10 ;  /* 0x000000ffff087224 */ /* 0x004fe400078e000a */
[----:B------:R-:W-:Y:S01]  /*1cbd0*/  IMAD.MOV.U32 R9, RZ, RZ, R7 ;  /* 0x000000ffff097224 */ /* 0x000fe200078e0007 */
[----:B---3--:R-:W-:Y:S11]  /*1cbe0*/  HMMA.16816.F32.BF16 R20, R24, R16, R20 ;  /* 0x000000101814723c */ /* 0x008ff60000041814 */
[----:B------:R-:W-:Y:S11]  /*1cbf0*/  @!UPT UIADD3 URZ, URZ, URZ, URZ ;  /* 0x0000003f3f3ff290 */ /* 0x000ff6000fffe03f */
[----:B------:R-:W-:Y:S01]  /*1cc00*/  @!UPT UIADD3 URZ, URZ, URZ, URZ ;  /* 0x0000003f3f3ff290 */ /* 0x000fe2000fffe03f */
[----:B------:R0:W-:Y:S01]  /*1cc10*/  STL.64 [R1+0x2d0], R20 ;  /* 0x0002d01401007387 */ /* 0x0001e20000100a00 */
[----:B------:R-:W-:Y:S02]  /*1cc20*/  STL.64 [R1+0x2d8], R22 ;  /* 0x0002d81601007387 */ /* 0x000fe40000100a00 */
[----:B0-----:R-:W-:Y:S02]  /*1cc30*/  IMAD.MOV.U32 R20, RZ, RZ, R28 ;  /* 0x000000ffff147224 */ /* 0x001fe400078e001c */
[----:B------:R-:W-:-:S05]  /*1cc40*/  IMAD.MOV.U32 R21, RZ, RZ, R15 ;  /* 0x000000ffff157224 */ /* 0x000fca00078e000f */
[----:B------:R0:W-:Y:S02]  /*1cc50*/  STL.64 [R1+0x33f0], R20 ;  /* 0x0033f01401007387 */ /* 0x0001e40000100a00 */
[----:B0-----:R-:W-:Y:S02]  /*1cc60*/  IMAD.MOV.U32 R20, RZ, RZ, R14 ;  /* 0x000000ffff147224 */ /* 0x001fe400078e000e */
[----:B----4-:R-:W-:-:S05]  /*1cc70*/  IMAD.MOV.U32 R21, RZ, RZ, R11 ;  /* 0x000000ffff157224 */ /* 0x010fca00078e000b */
[----:B------:R0:W-:Y:S01]  /*1cc80*/  STL.64 [R1+0x3408], R20 ;  /* 0x0034081401007387 */ /* 0x0001e20000100a00 */
[----:B------:R-:W-:Y:S03]  /*1cc90*/  STL.64 [R1+0x3410], R8 ;  /* 0x0034100801007387 */ /* 0x000fe60000100a00 */
[----:B0-----:R-:W2:Y:S01]  /*1cca0*/  LDL.LU.64 R20, [R1+0x2b0] ;  /* 0x0002b00001147983 */ /* 0x001ea20000300a00 */
[----:B------:R-:W3:Y:S02]  /*1ccb0*/  LDL.LU.64 R22, [R1+0x2b8] ;  /* 0x0002b80001167983 */ /* 0x000ee40000300a00 */
[----:B------:R-:W-:Y:S02]  /*1ccc0*/  IMAD.MOV.U32 R3, RZ, RZ, R16 ;  /* 0x000000ffff037224 */ /* 0x000fe400078e0010 */
[----:B------:R-:W-:Y:S01]  /*1ccd0*/  IMAD.MOV.U32 R2, RZ, RZ, R17 ;  /* 0x000000ffff027224 */ /* 0x000fe200078e0011 */
[----:B---3--:R-:W-:Y:S01]  /*1cce0*/  STL.64 [R1+0x3420], R22 ;  /* 0x0034201601007387 */ /* 0x008fe20000100a00 */
        /* <DEDUP_REMOVED lines=40> */
[----:B------:R-:W2:Y:S01]  /*1cf70*/  LDL R0, [R1+0x10d4] ;  /* 0x0010d40001007983 */ /* 0x000ea20000100800 */
[----:B------:R-:W2:Y:S02]  /*1cf80*/  LDL.LU.64 R22, [R1+0x3420] ;  /* 0x0034200001167983 */ /* 0x000ea40000300a00 */
[----:B------:R-:W2:Y:S02]  /*1cf90*/  LDL.LU.64 R20, [R1+0x3418] ;  /* 0x0034180001147983 */ /* 0x000ea40000300a00 */
[----:B------:R0:W-:Y:S01]  /*1cfa0*/  STL.64 [R1+0x2c0], R8 ;  /* 0x0002c00801007387 */ /* 0x0001e20000100a00 */
[----:B------:R2:W-:Y:S04]  /*1cfb0*/  STL.64 [R1+0x2c8], R10 ;  /* 0x0002c80a01007387 */ /* 0x0005e80000100a00 */
        /* <DEDUP_REMOVED lines=76> */
[----:B0-----:R-:W4:Y:S01]  /*1d480*/  LDL.LU.64 R12, [R1+0x3338] ;  /* 0x00333800010c7983 */ /* 0x001f220000300a00 */
[----:B--2---:R-:W-:Y:S02]  /*1d490*/  STL.64 [R1+0x32b0], R18 ;  /* 0x0032b01201007387 */ /* 0x004fe40000100a00 */
[----:B------:R0:W-:Y:S02]  /*1d4a0*/  STL.64 [R1+0x32a8], R16 ;  /* 0x0032a81001007387 */ /* 0x0001e40000100a00 */
[----:B0-----:R-:W2:Y:S01]  /*1d4b0*/  LDL.LU.64 R16, [R1+0x1f0] ;  /* 0x0001f00001107983 */ /* 0x001ea20000300a00 */
[----:B------:R-:W2:Y:S01]  /*1d4c0*/  LDL.LU.64 R18, [R1+0x1f8] ;  /* 0x0001f80001127983 */ /* 0x000ea20000300a00 */
[C---:B----4-:R-:W-:Y:S11]  /*1d4d0*/  HMMA.16816.F32.BF16 R8, R24.reuse, R12, R8 ;  /* 0x0000000c1808723c */ /* 0x050ff60000041808 */
[----:B------:R-:W-:Y:S11]  /*1d4e0*/  @!UPT UIADD3 URZ, URZ, URZ, URZ ;  /* 0x0000003f3f3ff290 */ /* 0x000ff6000fffe03f */
[----:B------:R-:W-:Y:S01]  /*1d4f0*/  @!UPT UIADD3 URZ, URZ, URZ, URZ ;  /* 0x0000003f3f3ff290 */ /* 0x000fe2000fffe03f */
[----:B------:R0:W-:Y:S01]  /*1d500*/  STL.64 [R1+0x200], R8 ;  /* 0x0002000801007387 */ /* 0x0001e20000100a00 */
[----:B------:R-:W-:Y:S03]  /*1d510*/  STL.64 [R1+0x208], R10 ;  /* 0x0002080a01007387 */ /* 0x000fe60000100a00 */
[----:B0-----:R-:W2:Y:S01]  /*1d520*/  LDL.LU.64 R8, [R1+0x3330] ;  /* 0x0033300001087983 */ /* 0x001ea20000300a00 */
[----:B------:R0:W-:Y:S03]  /*1d530*/  STL.64 [R1+0x3318], R12 ;  /* 0x0033180c01007387 */ /* 0x0001e60000100a00 */
[----:B0-----:R-:W4:Y:S01]  /*1d540*/  LDL.64 R12, [R1+0xb0] ;  /* 0x0000b000010c7983 */ /* 0x001f220000100a00 */
[C---:B--2---:R-:W-:Y:S03]  /*1d550*/  HMMA.16816.F32.BF16 R16, R24.reuse, R8, R16 ;  /* 0x000000081810723c */ /* 0x044fe60000041810 */
[----:B----4-:R-:W-:Y:S01]  /*1d560*/  STL.64 [R1+0x3320], R12 ;  /* 0x0033200c01007387 */ /* 0x010fe20000100a00 */
[----:B------:R-:W-:Y:S02]  /*1d570*/  STL [R1+0x3284], R8 ;  /* 0x0032840801007387 */ /* 0x000fe40000100800 */
[----:B------:R3:W-:Y:S02]  /*1d580*/  STL [R1+0x3280], R9 ;  /* 0x0032800901007387 */ /* 0x0007e40000100800 */
[----:B---3--:R-:W-:Y:S11]  /*1d590*/  HMMA.16816.F32.BF16 R8, R24, R4, R20 ;  /* 0x000000041808723c */ /* 0x008ff60000041814 */
[----:B------:R-:W-:Y:S04]  /*1d5a0*/  @!UPT UIADD3 URZ, URZ, URZ, URZ ;  /* 0x0000003f3f3ff290 */ /* 0x000fe8000fffe03f */
[----:B------:R-:W-:Y:S01]  /*1d5b0*/  STL.64 [R1+0x1f0], R16 ;  /* 0x0001f01001007387 */ /* 0x000fe20000100a00 */
[----:B------:R-:W-:Y:S02]  /*1d5c0*/  STL.64 [R1+0x1f8], R18 ;  /* 0x0001f81201007387 */ /* 0x000fe40000100a00 */
[----:B------:R0:W-:Y:S01]  /*1d5d0*/  STL.64 [R1+0x3328], R4 ;  /* 0x0033280401007387 */ /* 0x0001e20000100a00 */
[----:B------:R-:W1:Y:S04]  /*1d5e0*/  LDSM.16.MT88.4 R20, [R0] ;  /* 0x000000000014783b */ /* 0x000e680000004200 */
[----:B------:R-:W2:Y:S04]  /*1d5f0*/  LDSM.16.MT88.4 R24, [R0+0x80] ;  /* 0x000080000018783b */ /* 0x000ea80000004200 */
[----:B0-----:R-:W1:Y:S04]  /*1d600*/  LDL.LU.64 R4, [R1+0x1070] ;  /* 0x0010700001047983 */ /* 0x001e680000300a00 */
[----:B------:R0:W-:Y:S01]  /*1d610*/  STL.64 [R1+0xd0], R8 ;  /* 0x0000d00801007387 */ /* 0x0001e20000100a00 */
[----:B------:R3:W-:Y:S02]  /*1d620*/  STL.64 [R1+0xd8], R10 ;  /* 0x0000d80a01007387 */ /* 0x0007e40000100a00 */
[----:B------:R-:W1:Y:S01]  /*1d630*/  LDL.LU.64 R6, [R1+0x1078] ;  /* 0x0010780001067983 */ /* 0x000e620000300a00 */
[----:B0-----:R-:W4:Y:S01]  /*1d640*/  LDL.LU.64 R8, [R1+0x1050] ;  /* 0x0010500001087983 */ /* 0x001f220000300a00 */
[----:B---3--:R-:W4:Y:S02]  /*1d650*/  LDL.LU.64 R10, [R1+0x1058] ;  /* 0x00105800010a7983 */ /* 0x008f240000300a00 */
[----:B------:R-:W3:Y:S02]  /*1d660*/  LDL.64 R16, [R1+0x50] ;  /* 0x0000500001107983 */ /* 0x000ee40000100a00 */
[----:B------:R-:W-:-:S02]  /*1d670*/  IMAD.MOV.U32 R12, RZ, RZ, R3 ;  /* 0x000000ffff0c7224 */ /* 0x000fc400078e0003 */
[----:B------:R-:W-:-:S07]  /*1d680*/  IMAD.MOV.U32 R13, RZ, RZ, R2 ;  /* 0x000000ffff0d7224 */ /* 0x000fce00078e0002 */
[C---:B-1----:R-:W-:Y:S01]  /*1d690*/  HMMA.16816.F32.BF16 R12, R20.reuse, R12, R4 ;  /* 0x0000000c140c723c */ /* 0x042fe20000041804 */
[----:B---3--:R0:W-:Y:S04]  /*1d6a0*/  STL.64 [R1+0x32e0], R16 ;  /* 0x0032e01001007387 */ /* 0x0081e80000100a00 */
[----:B0-----:R-:W4:Y:S01]  /*1d6b0*/  LDL.64 R16, [R1+0xa0] ;  /* 0x0000a00001107983 */ /* 0x001f220000100a00 */
[----:B--2---:R-:W-:Y:S02]  /*1d6c0*/  STL [R1+0x3258], R24 ;  /* 0x0032581801007387 */ /* 0x004fe40000100800 */
[----:B------:R0:W-:Y:S02]  /*1d6d0*/  STL [R1+0x3254], R25 ;  /* 0x0032541901007387 */ /* 0x0001e40000100800 */
[----:B------:R-:W-:Y:S01]  /*1d6e0*/  STL [R1+0x3250], R26 ;  /* 0x0032501a01007387 */ /* 0x000fe20000100800 */
[----:B------:R1:W-:Y:S04]  /*1d6f0*/  STL [R1+0x324c], R27 ;  /* 0x00324c1b01007387 */ /* 0x0003e80000100800 */
[----:B0-----:R-:W2:Y:S01]  /*1d700*/  LDL.LU.64 R24, [R1+0x1060] ;  /* 0x0010600001187983 */ /* 0x001ea20000300a00 */
[----:B-1----:R-:W2:Y:S02]  /*1d710*/  LDL.LU.64 R26, [R1+0x1068] ;  /* 0x00106800011a7983 */ /* 0x002ea40000300a00 */
[----:B------:R-:W-:Y:S01]  /*1d720*/  STL [R1+0x3248], R0 ;  /* 0x0032480001007387 */ /* 0x000fe20000100800 */
[----:B------:R-:W3:Y:S04]  /*1d730*/  LDL.LU.64 R4, [R1+0x3328] ;  /* 0x0033280001047983 */ /* 0x000ee80000300a00 */
[----:B------:R0:W-:Y:S01]  /*1d740*/  STL.64 [R1+0x1070], R12 ;  /* 0x0010700c01007387 */ /* 0x0001e20000100a00 */
[----:B------:R1:W-:Y:S03]  /*1d750*/  STL.64 [R1+0x1078], R14 ;  /* 0x0010780e01007387 */ /* 0x0003e60000100a00 */
[----:B0-----:R-:W2:Y:S02]  /*1d760*/  LDL.LU.64 R12, [R1+0x3320] ;  /* 0x00332000010c7983 */ /* 0x001ea40000300a00 */
[----:B--2---:R-:W-:Y:S01]  /*1d770*/  HMMA.16816.F32.BF16 R24, R20, R12, R24 ;  /* 0x0000000c1418723c */ /* 0x004fe20000041818 */
[----:B------:R-:W-:-:S02]  /*1d780*/  IMAD.MOV.U32 R7, RZ, RZ, R12 ;  /* 0x000000ffff077224 */ /* 0x000fc400078e000c */
[----:B------:R-:W-:Y:S11]  /*1d790*/  IMAD.MOV.U32 R6, RZ, RZ, R13 ;  /* 0x000000ffff067224 */ /* 0x000ff600078e000d */
[----:B------:R-:W-:Y:S09]  /*1d7a0*/  @!UPT UIADD3 URZ, URZ, URZ, URZ ;  /* 0x0000003f3f3ff290 */ /* 0x000ff2000fffe03f */
[----:B------:R-:W-:Y:S01]  /*1d7b0*/  STL.64 [R1+0x1060], R24 ;  /* 0x0010601801007387 */ /* 0x000fe20000100a00 */
[----:B------:R-:W-:Y:S02]  /*1d7c0*/  STL.64 [R1+0x1068], R26 ;  /* 0x0010681a01007387 */ /* 0x000fe40000100a00 */
[----:B------:R-:W2:Y:S02]  /*1d7d0*/  LDL.LU.64 R12, [R1+0x1040] ;  /* 0x00104000010c7983 */ /* 0x000ea40000300a00 */
[----:B-1----:R-:W2:Y:S01]  /*1d7e0*/  LDL.LU.64 R14, [R1+0x1048] ;  /* 0x00104800010e7983 */ /* 0x002ea20000300a00 */
[----:B------:R-:W-:Y:S01]  /*1d7f0*/  STL [R1+0x325c], R7 ;  /* 0x00325c0701007387 */ /* 0x000fe20000100800 */
[----:B------:R-:W-:Y:S02]  /*1d800*/  STL [R1+0x32f0], R6 ;  /* 0x0032f00601007387 */ /* 0x000fe40000100800 */
[----:B---3--:R0:W-:Y:S02]  /*1d810*/  STL.64 [R1+0x32e8], R4 ;  /* 0x0032e80401007387 */ /* 0x0081e40000100a00 */
[----:B0-----:R-:W3:Y:S01]  /*1d820*/  LDL.64 R4, [R1+0x70] ;  /* 0x0000700001047983 */ /* 0x001ee20000100a00 */
[----:B----4-:R-:W-:Y:S03]  /*1d830*/  HMMA.16816.F32.BF16 R24, R20, R16, R8 ;  /* 0x000000101418723c */ /* 0x010fe60000041808 */
[----:B---3--:R0:W-:Y:S04]  /*1d840*/  STL.64 [R1+0x32f8], R4 ;  /* 0x0032f80401007387 */ /* 0x0081e80000100a00 */
[----:B0-----:R-:W3:Y:S04]  /*1d850*/  LDL.64 R4, [R1+0x80] ;  /* 0x0000800001047983 */ /* 0x001ee80000100a00 */
[----:B---3--:R0:W-:Y:S04]  /*1d860*/  STL.64 [R1+0x3310], R4 ;  /* 0x0033100401007387 */ /* 0x0081e80000100a00 */
[----:B0-----:R-:W2:Y:S08]  /*1d870*/  LDL.64 R4, [R1+0x90] ;  /* 0x0000900001047983 */ /* 0x001eb00000100a00 */
[----:B------:R0:W-:Y:S02]  /*1d880*/  STL.64 [R1+0x1050], R24 ;  /* 0x0010501801007387 */ /* 0x0001e40000100a00 */
[----:B------:R1:W-:Y:S01]  /*1d890*/  STL.64 [R1+0x1058], R26 ;  /* 0x0010581a01007387 */ /* 0x0003e20000100a00 */
[----:B0-----:R-:W3:Y:S01]  /*1d8a0*/  LDL.LU.64 R24, [R1+0xea0] ;  /* 0x000ea00001187983 */ /* 0x001ee20000300a00 */
[----:B-1----:R-:W4:Y:S02]  /*1d8b0*/  LDL.LU.64 R26, [R1+0xea8] ;  /* 0x000ea800011a7983 */ /* 0x002f240000300a00 */
[----:B------:R-:W-:-:S02]  /*1d8c0*/  IMAD.MOV.U32 R10, RZ, RZ, R17 ;  /* 0x000000ffff0a7224 */ /* 0x000fc400078e0011 */
[----:B------:R-:W-:Y:S01]  /*1d8d0*/  IMAD.MOV.U32 R11, RZ, RZ, R16 ;  /* 0x000000ffff0b7224 */ /* 0x000fe200078e0010 */
[----:B--2---:R-:W-:Y:S01]  /*1d8e0*/  HMMA.16816.F32.BF16 R12, R20, R4, R12 ;  /* 0x00000004140c723c */ /* 0x004fe2000004180c */
[----:B----4-:R-:W-:Y:S01]  /*1d8f0*/  STL.64 [R1+0x3308], R26 ;  /* 0x0033081a01007387 */ /* 0x010fe20000100a00 */
[----:B---3--:R0:W-:Y:S03]  /*1d900*/  STL.64 [R1+0x3300], R24 ;  /* 0x0033001801007387 */ /* 0x0081e60000100a00 */
[----:B0-----:R-:W2:Y:S01]  /*1d910*/  LDL.LU.64 R24, [R1+0xeb0] ;  /* 0x000eb00001187983 */ /* 0x001ea20000300a00 */
[----:B------:R-:W2:Y:S02]  /*1d920*/  LDL.LU.64 R26, [R1+0xeb8] ;  /* 0x000eb800011a7983 */ /* 0x000ea40000300a00 */
[----:B------:R-:W3:Y:S02]  /*1d930*/  LDL.LU.64 R16, [R1+0xe90] ;  /* 0x000e900001107983 */ /* 0x000ee40000300a00 */
[----:B------:R-:W3:Y:S01]  /*1d940*/  LDL.LU.64 R18, [R1+0xe98] ;  /* 0x000e980001127983 */ /* 0x000ee20000300a00 */
[----:B------:R-:W-:Y:S01]  /*1d950*/  STL [R1+0x3274], R10 ;  /* 0x0032740a01007387 */ /* 0x000fe20000100800 */
[----:B------:R0:W-:Y:S02]  /*1d960*/  STL [R1+0x3270], R11 ;  /* 0x0032700b01007387 */ /* 0x0001e40000100800 */
[----:B------:R-:W4:Y:S01]  /*1d970*/  LDL.LU.64 R8, [R1+0xe80] ;  /* 0x000e800001087983 */ /* 0x000f220000300a00 */
[----:B0-----:R-:W4:Y:S08]  /*1d980*/  LDL.LU.64 R10, [R1+0xe88] ;  /* 0x000e8800010a7983 */ /* 0x001f300000300a00 */
[----:B------:R0:W-:Y:S02]  /*1d990*/  STL.64 [R1+0x1040], R12 ;  /* 0x0010400c01007387 */ /* 0x0001e40000100a00 */
[----:B------:R1:W-:Y:S01]  /*1d9a0*/  STL.64 [R1+0x1048], R14 ;  /* 0x0010480e01007387 */ /* 0x0003e20000100a00 */
[----:B0-----:R-:W2:Y:S01]  /*1d9b0*/  LDL.LU.64 R12, [R1+0x3318] ;  /* 0x00331800010c7983 */ /* 0x001ea20000300a00 */
[----:B-1----:R-:W-:-:S02]  /*1d9c0*/  IMAD.MOV.U32 R15, RZ, RZ, R4 ;  /* 0x000000ffff0f7224 */ /* 0x002fc400078e0004 */
[----:B------:R-:W-:Y:S02]  /*1d9d0*/  IMAD.MOV.U32 R14, RZ, RZ, R5 ;  /* 0x000000ffff0e7224 */ /* 0x000fe400078e0005 */
[----:B------:R-:W2:Y:S03]  /*1d9e0*/  LDL.LU.64 R4, [R1+0x3310] ;  /* 0x0033100001047983 */ /* 0x000ea60000300a00 */
[----:B------:R-:W-:Y:S02]  /*1d9f0*/  STL [R1+0x327c], R14 ;  /* 0x00327c0e01007387 */ /* 0x000fe40000100800 */
[----:B------:R-:W-:Y:S01]  /*1da00*/  STL [R1+0x3278], R15 ;  /* 0x0032780f01007387 */ /* 0x000fe20000100800 */
[----:B--2---:R-:W-:Y:S01]  /*1da10*/  HMMA.16816.F32.BF16 R24, R20, R4, R24 ;  /* 0x000000041418723c */ /* 0x004fe20000041818 */
[----:B------:R0:W-:Y:S01]  /*1da20*/  STL.64 [R1+0x32d8], R12 ;  /* 0x0032d80c01007387 */ /* 0x0001e20000100a00 */
[----:B------:R-:W-:-:S02]  /*1da30*/  IMAD.MOV.U32 R29, RZ, RZ, R4 ;  /* 0x000000ffff1d7224 */ /* 0x000fc400078e0004 */
[----:B------:R-:W-:Y:S01]  /*1da40*/  IMAD.MOV.U32 R28, RZ, RZ, R5 ;  /* 0x000000ffff1c7224 */ /* 0x000fe200078e0005 */
[----:B0-----:R-:W3:Y:S11]  /*1da50*/  LDL.64 R12, [R1+0x60] ;  /* 0x00006000010c7983 */ /* 0x001ef60000100a00 */
[----:B------:R-:W-:Y:S07]  /*1da60*/  @!UPT UIADD3 URZ, URZ, URZ, URZ ;  /* 0x0000003f3f3ff290 */ /* 0x000fee000fffe03f */
[----:B------:R-:W-:Y:S01]  /*1da70*/  STL.64 [R1+0xeb0], R24 ;  /* 0x000eb01801007387 */ /* 0x000fe20000100a00 */
[----:B------:R0:W-:Y:S03]  /*1da80*/  STL.64 [R1+0xeb8], R26 ;  /* 0x000eb81a01007387 */ /* 0x0001e60000100a00 */
[----:B0-----:R-:W2:Y:S01]  /*1da90*/  LDL.LU.64 R26, [R1+0x3308] ;  /* 0x00330800011a7983 */ /* 0x001ea20000300a00 */
[----:B------:R-:W2:Y:S02]  /*1daa0*/  LDL.LU.64 R24, [R1+0x3300] ;  /* 0x0033000001187983 */ /* 0x000ea40000300a00 */
[----:B------:R-:W2:Y:S01]  /*1dab0*/  LDL.LU.64 R4, [R1+0x32f8] ;  /* 0x0032f80001047983 */ /* 0x000ea20000300a00 */
[C---:B---3--:R-:W-:Y:S08]  /*1dac0*/  HMMA.16816.F32.BF16 R16, R20.reuse, R12, R16 ;  /* 0x0000000c1410723c */ /* 0x048ff00000041810 */
[----:B--2---:R-:W-:Y:S01]  /*1dad0*/  HMMA.16816.F32.BF16 R24, R20, R4, R24 ;  /* 0x000000041418723c */ /* 0x004fe20000041818 */
[----:B------:R-:W-:Y:S11]  /*1dae0*/  IMAD.MOV.U32 R0, RZ, RZ, R5 ;  /* 0x000000ffff007224 */ /* 0x000ff600078e0005 */
[----:B------:R-:W-:Y:S11]  /*1daf0*/  @!UPT UIADD3 URZ, URZ, URZ, URZ ;  /* 0x0000003f3f3ff290 */ /* 0x000ff6000fffe03f */
[----:B------:R-:W-:Y:S01]  /*1db00*/  STL.64 [R1+0xea0], R24 ;  /* 0x000ea01801007387 */ /* 0x000fe20000100a00 */
[----:B------:R0:W-:Y:S02]  /*1db10*/  STL.64 [R1+0xea8], R26 ;  /* 0x000ea81a01007387 */ /* 0x0001e40000100a00 */
[----:B------:R-:W2:Y:S02]  /*1db20*/  LDL.LU R6, [R1+0x32f0] ;  /* 0x0032f00001067983 */ /* 0x000ea40000300800 */
[----:B0-----:R-:W-:Y:S02]  /*1db30*/  IMAD.MOV.U32 R27, RZ, RZ, R4 ;  /* 0x000000ffff1b7224 */ /* 0x001fe400078e0004 */
[----:B------:R-:W3:Y:S01]  /*1db40*/  LDL.LU.64 R4, [R1+0x32e8] ;  /* 0x0032e80001047983 */ /* 0x000ee20000300a00 */
[----:B------:R0:W-:Y:S02]  /*1db50*/  STL.64 [R1+0xe90], R16 ;  /* 0x000e901001007387 */ /* 0x0001e40000100a00 */
[----:B------:R-:W-:Y:S01]  /*1db60*/  STL.64 [R1+0xe98], R18 ;  /* 0x000e981201007387 */ /* 0x000fe20000100a00 */
[----:B0-----:R-:W4:Y:S01]  /*1db70*/  LDL.LU.64 R16, [R1+0x32e0] ;  /* 0x0032e00001107983 */ /* 0x001f220000300a00 */
[----:B------:R-:W-:-:S02]  /*1db80*/  IMAD.MOV.U32 R25, RZ, RZ, R12 ;  /* 0x000000ffff197224 */ /* 0x000fc400078e000c */
[----:B------:R-:W-:Y:S01]  /*1db90*/  IMAD.MOV.U32 R26, RZ, RZ, R13 ;  /* 0x000000ffff1a7224 */ /* 0x000fe200078e000d */
[C---:B----4-:R-:W-:Y:S01]  /*1dba0*/  HMMA.16816.F32.BF16 R8, R20.reuse, R16, R8 ;  /* 0x000000101408723c */ /* 0x050fe20000041808 */
[----:B------:R-:W-:Y:S02]  /*1dbb0*/  IMAD.MOV.U32 R7, RZ, RZ, R16 ;  /* 0x000000ffff077224 */ /* 0x000fe400078e0010 */
[----:B------:R-:W-:Y:S11]  /*1dbc0*/  IMAD.MOV.U32 R24, RZ, RZ, R17 ;  /* 0x000000ffff187224 */ /* 0x000ff600078e0011 */
[----:B------:R-:W-:Y:S09]  /*1dbd0*/  @!UPT UIADD3 URZ, URZ, URZ, URZ ;  /* 0x0000003f3f3ff290 */ /* 0x000ff2000fffe03f */
[----:B------:R0:W-:Y:S01]  /*1dbe0*/  STL.64 [R1+0xe80], R8 ;  /* 0x000e800801007387 */ /* 0x0001e20000100a00 */
[----:B------:R1:W-:Y:S03]  /*1dbf0*/  STL.64 [R1+0xe88], R10 ;  /* 0x000e880a01007387 */ /* 0x0003e60000100a00 */
[----:B0-----:R-:W4:Y:S01]  /*1dc00*/  LDL.LU.64 R8, [R1+0xe70] ;  /* 0x000e700001087983 */ /* 0x001f220000300a00 */
[----:B-1----:R-:W4:Y:S02]  /*1dc10*/  LDL.LU.64 R10, [R1+0xe78] ;  /* 0x000e7800010a7983 */ /* 0x002f240000300a00 */
[----:B------:R-:W2:Y:S02]  /*1dc20*/  LDL.LU.64 R12, [R1+0xe60] ;  /* 0x000e6000010c7983 */ /* 0x000ea40000300a00 */
[----:B------:R-:W2:Y:S01]  /*1dc30*/  LDL.LU.64 R14, [R1+0xe68] ;  /* 0x000e6800010e7983 */ /* 0x000ea20000300a00 */
[----:B------:R-:W2:Y:S01]  /*1dc40*/  LDL.LU.64 R16, [R1+0xe40] ;  /* 0x000e400001107983 */ /* 0x000ea20000300a00 */
[----:B------:R-:W2:Y:S03]  /*1dc50*/  LDL.LU.64 R18, [R1+0xe48] ;  /* 0x000e480001127983 */ /* 0x000ea60000300a00 */
[----:B--2---:R-:W-:Y:S01]  /*1dc60*/  STL.64 [R1+0x32c0], R18 ;  /* 0x0032c01201007387 */ /* 0x004fe20000100a00 */
[----:B------:R0:W-:Y:S03]  /*1dc70*/  STL.64 [R1+0x32b8], R16 ;  /* 0x0032b81001007387 */ /* 0x0001e60000100a00 */
[----:B0-----:R-:W2:Y:S04]  /*1dc80*/  LDL.64 R16, [R1+0x20] ;  /* 0x0000200001107983 */ /* 0x001ea80000100a00 */
[----:B--2---:R0:W-:Y:S04]  /*1dc90*/  STL.64 [R1+0x32d0], R16 ;  /* 0x0032d01001007387 */ /* 0x0041e80000100a00 */
[----:B0-----:R-:W2:Y:S01]  /*1dca0*/  LDL.64 R16, [R1+0x30] ;  /* 0x0000300001107983 */ /* 0x001ea20000100a00 */
[----:B------:R-:W-:Y:S02]  /*1dcb0*/  STL.64 [R1+0x3290], R26 ;  /* 0x0032901a01007387 */ /* 0x000fe40000100a00 */
[----:B------:R0:W-:Y:S02]  /*1dcc0*/  STL.64 [R1+0x3288], R24 ;  /* 0x0032881801007387 */ /* 0x0001e40000100a00 */
[----:B0-----:R-:W4:Y:S01]  /*1dcd0*/  LDL.64 R24, [R1+0x40] ;  /* 0x0000400001187983 */ /* 0x001f220000100a00 */
[----:B------:R-:W-:Y:S02]  /*1dce0*/  STL.64 [R1+0x3268], R6 ;  /* 0x0032680601007387 */ /* 0x000fe40000100a00 */
[----:B---3--:R0:W-:Y:S02]  /*1dcf0*/  STL.64 [R1+0x3260], R4 ;  /* 0x0032600401007387 */ /* 0x0081e40000100a00 */
[----:B0-----:R-:W3:Y:S01]  /*1dd00*/  LDL.64 R4, [R1+0x10] ;  /* 0x0000100001047983 */ /* 0x001ee20000100a00 */
[C---:B----4-:R-:W-:Y:S03]  /*1dd10*/  HMMA.16816.F32.BF16 R8, R20.reuse, R24, R8 ;  /* 0x000000181408723c */ /* 0x050fe60000041808 */
[----:B---3--:R0:W-:Y:S04]  /*1dd20*/  STL.64 [R1+0x32c8], R4 ;  /* 0x0032c80401007387 */ /* 0x0081e80000100a00 */
[----:B0-----:R-:W3:Y:S01]  /*1dd30*/  LDL.LU.64 R4, [R1+0xe50] ;  /* 0x000e500001047983 */ /* 0x001ee20000300a00 */
[----:B------:R-:W3:Y:S11]  /*1dd40*/  LDL.LU.64 R6, [R1+0xe58] ;  /* 0x000e580001067983 */ /* 0x000ef60000300a00 */
[----:B------:R-:W-:Y:S04]  /*1dd50*/  @!UPT UIADD3 URZ, URZ, URZ, URZ ;  /* 0x0000003f3f3ff290 */ /* 0x000fe8000fffe03f */
[----:B------:R-:W-:Y:S02]  /*1dd60*/  STL.64 [R1+0xe70], R8 ;  /* 0x000e700801007387 */ /* 0x000fe40000100a00 */
[----:B------:R0:W-:Y:S02]  /*1dd70*/  STL.64 [R1+0xe78], R10 ;  /* 0x000e780a01007387 */ /* 0x0001e40000100a00 */
[----:B0-----:R-:W-:Y:S02]  /*1dd80*/  IMAD.MOV.U32 R10, RZ, RZ, R24 ;  /* 0x000000ffff0a7224 */ /* 0x001fe400078e0018 */
[----:B------:R-:W-:Y:S02]  /*1dd90*/  IMAD.MOV.U32 R11, RZ, RZ, R25 ;  /* 0x000000ffff0b7224 */ /* 0x000fe400078e0019 */
[----:B------:R-:W4:Y:S01]  /*1dda0*/  LDL.LU.64 R24, [R1+0xe20] ;  /* 0x000e200001187983 */ /* 0x000f220000300a00 */
[----:B------:R-:W3:Y:S01]  /*1ddb0*/  LDL.LU.64 R26, [R1+0xe28] ;  /* 0x000e2800011a7983 */ /* 0x000ee20000300a00 */
[C---:B--2---:R-:W-:Y:S02]  /*1ddc0*/  HMMA.16816.F32.BF16 R12, R20.reuse, R16, R12 ;  /* 0x00000010140c723c */ /* 0x044fe4000004180c */
[----:B---3--:R-:W-:Y:S01]  /*1ddd0*/  STL.64 [R1+0x32a0], R26 ;  /* 0x0032a01a01007387 */ /* 0x008fe20000100a00 */
[----:B----4-:R0:W-:Y:S03]  /*1dde0*/  STL.64 [R1+0x3298], R24 ;  /* 0x0032981801007387 */ /* 0x0101e60000100a00 */
[----:B0-----:R-:W2:Y:S01]  /*1ddf0*/  LDL.LU.64 R24, [R1+0xe30] ;  /* 0x000e300001187983 */ /* 0x001ea20000300a00 */
[----:B------:R-:W2:Y:S11]  /*1de00*/  LDL.LU.64 R26, [R1+0xe38] ;  /* 0x000e3800011a7983 */ /* 0x000eb60000300a00 */
[----:B------:R-:W-:Y:S05]  /*1de10*/  @!UPT UIADD3 URZ, URZ, URZ, URZ ;  /* 0x0000003f3f3ff290 */ /* 0x000fea000fffe03f */
[----:B------:R0:W-:Y:S02]  /*1de20*/  STL.64 [R1+0xe60], R12 ;  /* 0x000e600c01007387 */ /* 0x0001e40000100a00 */
[----:B------:R1:W-:Y:S01]  /*1de30*/  STL.64 [R1+0xe68], R14 ;  /* 0x000e680e01007387 */ /* 0x0003e20000100a00 */
[----:B0-----:R-:W3:Y:S01]  /*1de40*/  LDL.LU.64 R12, [R1+0x32d8] ;  /* 0x0032d800010c7983 */ /* 0x001ee20000300a00 */
[----:B-1----:R-:W-:Y:S02]  /*1de50*/  IMAD.MOV.U32 R14, RZ, RZ, R16 ;  /* 0x000000ffff0e7224 */ /* 0x002fe400078e0010 */
[----:B------:R-:W-:Y:S02]  /*1de60*/  IMAD.MOV.U32 R15, RZ, RZ, R17 ;  /* 0x000000ffff0f7224 */ /* 0x000fe400078e0011 */
[----:B------:R-:W4:Y:S02]  /*1de70*/  LDL.LU.64 R16, [R1+0x32d0] ;  /* 0x0032d00001107983 */ /* 0x000f240000300a00 */
[----:B----4-:R-:W-:Y:S01]  /*1de80*/  HMMA.16816.F32.BF16 R4, R20, R16, R4 ;  /* 0x000000101404723c */ /* 0x010fe20000041804 */
[----:B------:R-:W-:-:S02]  /*1de90*/  IMAD.MOV.U32 R8, RZ, RZ, R16 ;  /* 0x000000ffff087224 */ /* 0x000fc400078e0010 */
[----:B------:R-:W-:Y:S11]  /*1dea0*/  IMAD.MOV.U32 R9, RZ, RZ, R17 ;  /* 0x000000ffff097224 */ /* 0x000ff600078e0011 */
[----:B------:R-:W-:Y:S09]  /*1deb0*/  @!UPT UIADD3 URZ, URZ, URZ, URZ ;  /* 0x0000003f3f3ff290 */ /* 0x000ff2000fffe03f */
[----:B------:R0:W-:Y:S01]  /*1dec0*/  STL.64 [R1+0xe50], R4 ;  /* 0x000e500401007387 */ /* 0x0001e20000100a00 */
[----:B------:R-:W-:Y:S03]  /*1ded0*/  STL.64 [R1+0xe58], R6 ;  /* 0x000e580601007387 */ /* 0x000fe60000100a00 */
[----:B0-----:R-:W4:Y:S01]  /*1dee0*/  LDL.LU.64 R4, [R1+0x32c8] ;  /* 0x0032c80001047983 */ /* 0x001f220000300a00 */
[----:B------:R-:W4:Y:S02]  /*1def0*/  LDL.LU.64 R18, [R1+0x32c0] ;  /* 0x0032c00001127983 */ /* 0x000f240000300a00 */
[----:B------:R-:W4:Y:S02]  /*1df00*/  LDL.LU.64 R16, [R1+0x32b8] ;  /* 0x0032b80001107983 */ /* 0x000f240000300a00 */
[C---:B----4-:R-:W-:Y:S11]  /*1df10*/  HMMA.16816.F32.BF16 R16, R20.reuse, R4, R16 ;  /* 0x000000041410723c */ /* 0x050ff60000041810 */
        /* <DEDUP_REMOVED lines=8> */
[----:B------:R-:W3:Y:S01]  /*1dfa0*/  LDL.LU.64 R4, [R1+0xe10] ;  /* 0x000e100001047983 */ /* 0x000ee20000300a00 */
[----:B------:R-:W3:Y:S01]  /*1dfb0*/  LDL.LU.64 R6, [R1+0xe18] ;  /* 0x000e180001067983 */ /* 0x000ee20000300a00 */
[C---:B--2---:R-:W-:Y:S11]  /*1dfc0*/  HMMA.16816.F32.BF16 R24, R20.reuse, R16, R24 ;  /* 0x000000101418723c */ /* 0x044ff60000041818 */
[----:B------:R-:W-:Y:S11]  /*1dfd0*/  @!UPT UIADD3 URZ, URZ, URZ, URZ ;  /* 0x0000003f3f3ff290 */ /* 0x000ff6000fffe03f */
[----:B------:R-:W-:Y:S01]  /*1dfe0*/  @!UPT UIADD3 URZ, URZ, URZ, URZ ;  /* 0x0000003f3f3ff290 */ /* 0x000fe2000fffe03f */
[----:B------:R-:W-:Y:S01]  /*1dff0*/  STL.64 [R1+0xe30], R24 ;  /* 0x000e301801007387 */ /* 0x000fe20000100a00 */
[----:B------:R0:W-:Y:S03]  /*1e000*/  STL.64 [R1+0xe38], R26 ;  /* 0x000e381a01007387 */ /* 0x0001e60000100a00 */
[----:B0-----:R-:W3:Y:S01]  /*1e010*/  LDL.LU.64 R26, [R1+0x32a0] ;  /* 0x0032a000011a7983 */ /* 0x001ee20000300a00 */
[----:B------:R-:W3:Y:S02]  /*1e020*/  LDL.LU.64 R24, [R1+0x3298] ;  /* 0x0032980001187983 */ /* 0x000ee40000300a00 */
[----:B----4-:R-:W-:Y:S02]  /*1e030*/  STL.64 [R1+0x3148], R18 ;  /* 0x0031481201007387 */ /* 0x010fe40000100a00 */
[----:B------:R0:W-:Y:S02]  /*1e040*/  STL.64 [R1+0x3140], R16 ;  /* 0x0031401001007387 */ /* 0x0001e40000100a00 */
[----:B0-----:R-:W2:Y:S01]  /*1e050*/  LDL.LU.64 R16, [R1+0x860] ;  /* 0x0008600001107983 */ /* 0x001ea20000300a00 */
[----:B------:R-:W2:Y:S01]  /*1e060*/  LDL.LU.64 R18, [R1+0x868] ;  /* 0x0008680001127983 */ /* 0x000ea20000300a00 */
[----:B---3--:R-:W-:Y:S11]  /*1e070*/  HMMA.16816.F32.BF16 R24, R20, R12, R24 ;  /* 0x0000000c1418723c */ /* 0x008ff60000041818 */
[----:B------:R-:W-:Y:S11]  /*1e080*/  @!UPT UIADD3 URZ, URZ, URZ, URZ ;  /* 0x0000003f3f3ff290 */ /* 0x000ff6000fffe03f */
[----:B------:R-:W-:Y:S01]  /*1e090*/  @!UPT UIADD3 URZ, URZ, URZ, URZ ;  /* 0x0000003f3f3ff290 */ /* 0x000fe2000fffe03f */
[----:B------:R-:W-:Y:S01]  /*1e0a0*/  STL.64 [R1+0xe20], R24 ;  /* 0x000e201801007387 */ /* 0x000fe20000100a00 */
[----:B------:R0:W-:Y:S03]  /*1e0b0*/  STL.64 [R1+0xe28], R26 ;  /* 0x000e281a01007387 */ /* 0x0001e60000100a00 */
[----:B0-----:R-:W3:Y:S01]  /*1e0c0*/  LDL.LU.64 R26, [R1+0x3290] ;  /* 0x00329000011a7983 */ /* 0x001ee20000300a00 */
[----:B------:R-:W4:Y:S02]  /*1e0d0*/  LDL.LU.64 R24, [R1+0x3288] ;  /* 0x0032880001187983 */ /* 0x000f240000300a00 */
        /* <DEDUP_REMOVED lines=8> */
[----:B------:R-:W3:Y:S01]  /*1e160*/  LDL.LU R14, [R1+0x327c] ;  /* 0x00327c00010e7983 */ /* 0x000ee20000300800 */
[----:B------:R-:W3:Y:S03]  /*1e170*/  LDL.LU R15, [R1+0x3278] ;  /* 0x00327800010f7983 */ /* 0x000ee60000300800 */
[----:B------:R0:W-:Y:S02]  /*1e180*/  STL.64 [R1+0x3180], R12 ;  /* 0x0031800c01007387 */ /* 0x0001e40000100a00 */
[----:B0-----:R-:W-:Y:S02]  /*1e190*/  IMAD.MOV.U32 R12, RZ, RZ, R10 ;  /* 0x000000ffff0c7224 */ /* 0x001fe400078e000a */
[----:B------:R-:W-:Y:S01]  /*1e1a0*/  IMAD.MOV.U32 R13, RZ, RZ, R11 ;  /* 0x000000ffff0d7224 */ /* 0x000fe200078e000b */
[----:B------:R-:W3:Y:S01]  /*1e1b0*/  LDL.LU R10, [R1+0x3274] ;  /* 0x00327400010a7983 */ /* 0x000ee20000300800 */
[----:B------:R-:W3:Y:S03]  /*1e1c0*/  LDL.LU R11, [R1+0x3270] ;  /* 0x00327000010b7983 */ /* 0x000ee60000300800 */
[----:B------:R-:W-:Y:S01]  /*1e1d0*/  STL.64 [R1+0x3198], R12 ;  /* 0x0031980c01007387 */ /* 0x000fe20000100a00 */
[----:B--2---:R-:W-:Y:S11]  /*1e1e0*/  HMMA.16816.F32.BF16 R4, R20, R8, R4 ;  /* 0x000000081404723c */ /* 0x004ff60000041804 */
[----:B------:R-:W-:Y:S11]  /*1e1f0*/  @!UPT UIADD3 URZ, URZ, URZ, URZ ;  /* 0x0000003f3f3ff290 */ /* 0x000ff6000fffe03f */
[----:B------:R-:W-:Y:S01]  /*1e200*/  @!UPT UIADD3 URZ, URZ, URZ, URZ ;  /* 0x0000003f3f3ff290 */ /* 0x000fe2000fffe03f */
[----:B------:R-:W-:Y:S01]  /*1e210*/  STL.64 [R1+0xe10], R4 ;  /* 0x000e100401007387 */ /* 0x000fe20000100a00 */
[----:B------:R0:W-:Y:S03]  /*1e220*/  STL.64 [R1+0xe18], R6 ;  /* 0x000e180601007387 */ /* 0x0001e60000100a00 */
[----:B0-----:R-:W2:Y:S01]  /*1e230*/  LDL.LU.64 R6, [R1+0x3268] ;  /* 0x0032680001067983 */ /* 0x001ea20000300a00 */
[----:B------:R-:W2:Y:S02]  /*1e240*/  LDL.LU.64 R4, [R1+0x3260] ;  /* 0x0032600001047983 */ /* 0x000ea40000300a00 */
[----:B------:R0:W-:Y:S02]  /*1e250*/  STL.64 [R1+0x3138], R8 ;  /* 0x0031380801007387 */ /* 0x0001e40000100a00 */
[----:B----4-:R-:W-:Y:S02]  /*1e260*/  IMAD.MOV.U32 R13, RZ, RZ, R24 ;  /* 0x000000ffff0d7224 */ /* 0x010fe400078e0018 */
[----:B0-----:R-:W-:-:S02]  /*1e270*/  IMAD.MOV.U32 R8, RZ, RZ, R25 ;  /* 0x000000ffff087224 */ /* 0x001fc400078e0019 */
[----:B---3--:R-:W-:Y:S02]  /*1e280*/  IMAD.MOV.U32 R9, RZ, RZ, R26 ;  /* 0x000000ffff097224 */ /* 0x008fe400078e001a */
[----:B--2---:R-:W-:Y:S02]  /*1e290*/  IMAD.MOV.U32 R12, RZ, RZ, R7 ;  /* 0x000000ffff0c7224 */ /* 0x004fe400078e0007 */
[----:B------:R-:W2:Y:S01]  /*1e2a0*/  LDL.LU R7, [R1+0x325c] ;  /* 0x00325c0001077983 */ /* 0x000ea20000300800 */
[----:B------:R-:W-:Y:S11]  /*1e2b0*/  HMMA.16816.F32.BF16 R16, R20, R4, R16 ;  /* 0x000000041410723c */ /* 0x000ff60000041810 */
[----:B------:R-:W-:Y:S11]  /*1e2c0*/  @!UPT UIADD3 URZ, URZ, URZ, URZ ;  /* 0x0000003f3f3ff290 */ /* 0x000ff6000fffe03f */
[----:B------:R-:W-:Y:S01]  /*1e2d0*/  @!UPT UIADD3 URZ, URZ, URZ, URZ ;  /* 0x0000003f3f3ff290 */ /* 0x000fe2000fffe03f */
[----:B------:R-:W-:Y:S01]  /*1e2e0*/  STL.64 [R1+0x860], R16 ;  /* 0x0008601001007387 */ /* 0x000fe20000100a00 */
[----:B------:R-:W-:Y:S02]  /*1e2f0*/  STL.64 [R1+0x868], R18 ;  /* 0x0008681201007387 */ /* 0x000fe40000100a00 */
[----:B------:R-:W3:Y:S02]  /*1e300*/  LDL.LU R24, [R1+0x3258] ;  /* 0x0032580001187983 */ /* 0x000ee40000300800 */
[----:B------:R-:W-:Y:S01]  /*1e310*/  STL.64 [R1+0x31b0], R12 ;  /* 0x0031b00c01007387 */ /* 0x000fe20000100a00 */
[----:B------:R-:W3:Y:S01]  /*1e320*/  LDL.LU R25, [R1+0x3254] ;  /* 0x0032540001197983 */ /* 0x000ee20000300800 */
[----:B------:R-:W3:Y:S02]  /*1e330*/  LDL.LU R26, [R1+0x3250] ;  /* 0x00325000011a7983 */ /* 0x000ee40000300800 */
[----:B------:R0:W-:Y:S02]  /*1e340*/  STL.64 [R1+0x31b8], R8 ;  /* 0x0031b80801007387 */ /* 0x0001e40000100a00 */
[----:B0-----:R-:W-:-:S02]  /*1e350*/  IMAD.MOV.U32 R8, RZ, RZ, R27 ;  /* 0x000000ffff087224 */ /* 0x001fc400078e001b */
[----:B------:R-:W-:Y:S01]  /*1e360*/  IMAD.MOV.U32 R9, RZ, RZ, R0 ;  /* 0x000000ffff097224 */ /* 0x000fe200078e0000 */
[----:B------:R-:W3:Y:S01]  /*1e370*/  LDL.LU R27, [R1+0x324c] ;  /* 0x00324c00011b7983 */ /* 0x000ee20000300800 */
[----:B------:R-:W4:Y:S03]  /*1e380*/  LDL.LU R0, [R1+0x3248] ;  /* 0x0032480001007983 */ /* 0x000f260000300800 */
[----:B------:R0:W-:Y:S02]  /*1e390*/  STL.64 [R1+0x31d0], R8 ;  /* 0x0031d00801007387 */ /* 0x0001e40000100a00 */
[----:B0-----:R-:W-:Y:S02]  /*1e3a0*/  IMAD.MOV.U32 R8, RZ, RZ, R29 ;  /* 0x000000ffff087224 */ /* 0x001fe400078e001d */
[----:B------:R-:W-:-:S05]  /*1e3b0*/  IMAD.MOV.U32 R9, RZ, RZ, R28 ;  /* 0x000000ffff097224 */ /* 0x000fca00078e001c */
        /* <DEDUP_REMOVED lines=8> */
[----:B--2---:R-:W-:-:S05]  /*1e440*/  IMAD.MOV.U32 R8, RZ, RZ, R7 ;  /* 0x000000ffff087224 */ /* 0x004fca00078e0007 */
[----:B------:R0:W-:Y:S04]  /*1e450*/  STL.64 [R1+0x3230], R8 ;  /* 0x0032300801007387 */ /* 0x0001e80000100a00 */
[----:B0-----:R-:W3:Y:S01]  /*1e460*/  LDL.64 R8, [R1+0xc0] ;  /* 0x0000c00001087983 */ /* 0x001ee20000100a00 */
[----:B------:R-:W2:Y:S02]  /*1e470*/  LDL.LU.64 R12, [R1+0x780] ;  /* 0x00078000010c7983 */ /* 0x000ea40000300a00 */
[----:B------:R-:W2:Y:S02]  /*1e480*/  LDL.LU.64 R14, [R1+0x788] ;  /* 0x00078800010e7983 */ /* 0x000ea40000300a00 */
[----:B--2---:R-:W-:Y:S01]  /*1e490*/  STL.64 [R1+0x31c8], R14 ;  /* 0x0031c80e01007387 */ /* 0x004fe20000100a00 */
[----:B------:R0:W-:Y:S03]  /*1e4a0*/  STL.64 [R1+0x31c0], R12 ;  /* 0x0031c00c01007387 */ /* 0x0001e60000100a00 */
[----:B0-----:R-:W2:Y:S01]  /*1e4b0*/  LDL.LU.64 R12, [R1+0x790] ;  /* 0x00079000010c7983 */ /* 0x001ea20000300a00 */
[----:B------:R-:W2:Y:S03]  /*1e4c0*/  LDL.LU.64 R14, [R1+0x798] ;  /* 0x00079800010e7983 */ /* 0x000ea60000300a00 */
        /* <DEDUP_REMOVED lines=18> */
[----:B0-----:R-:W3:Y:S01]  /*1e5f0*/  LDL.LU.64 R12, [R1+0xff0] ;  /* 0x000ff000010c7983 */ /* 0x001ee20000300a00 */
[----:B------:R-:W3:Y:S02]  /*1e600*/  LDL.LU.64 R14, [R1+0xff8] ;  /* 0x000ff800010e7983 */ /* 0x000ee40000300a00 */
        /* <DEDUP_REMOVED lines=9> */
[----:B------:R-:W2:Y:S01]  /*1e6a0*/  LDL.LU.64 R18, [R1+0x758] ;  /* 0x0007580001127983 */ /* 0x000ea20000300a00 */
[----:B---3--:R-:W-:Y:S02]  /*1e6b0*/  HMMA.16816.F32.BF16 R12, R24, R8, R12 ;  /* 0x00000008180c723c */ /* 0x008fe4000004180c */
[----:B--2---:R-:W-:Y:S01]  /*1e6c0*/  STL.64 [R1+0x3190], R18 ;  /* 0x0031901201007387 */ /* 0x004fe20000100a00 */
[----:B------:R0:W-:Y:S03]  /*1e6d0*/  STL.64 [R1+0x3188], R16 ;  /* 0x0031881001007387 */ /* 0x0001e60000100a00 */
[----:B0-----:R-:W2:Y:S01]  /*1e6e0*/  LDL.LU.64 R16, [R1+0x760] ;  /* 0x0007600001107983 */ /* 0x001ea20000300a00 */
[----:B------:R-:W3:Y:S03]  /*1e6f0*/  LDL.LU.64 R18, [R1+0x768] ;  /* 0x0007680001127983 */ /* 0x000ee60000300a00 */
[----:B---3--:R-:W-:Y:S01]  /*1e700*/  STL.64 [R1+0x31a8], R18 ;  /* 0x0031a81201007387 */ /* 0x008fe20000100a00 */
[----:B--2---:R0:W-:Y:S03]  /*1e710*/  STL.64 [R1+0x31a0], R16 ;  /* 0x0031a01001007387 */ /* 0x0041e60000100a00 */
[----:B0-----:R-:W2:Y:S01]  /*1e720*/  LDL.LU.64 R16, [R1+0x770] ;  /* 0x0007700001107983 */ /* 0x001ea20000300a00 */
[----:B------:R-:W2:Y:S02]  /*1e730*/  LDL.LU.64 R18, [R1+0x778] ;  /* 0x0007780001127983 */ /* 0x000ea40000300a00 */
[----:B------:R-:W3:Y:S02]  /*1e740*/  LDL.LU.64 R20, [R1+0x720] ;  /* 0x0007200001147983 */ /* 0x000ee40000300a00 */
[----:B------:R-:W3:Y:S01]  /*1e750*/  LDL.LU.64 R22, [R1+0x728] ;  /* 0x0007280001167983 */ /* 0x000ee20000300a00 */
[----:B------:R0:W-:Y:S03]  /*1e760*/  STL.64 [R1+0x3130], R4 ;  /* 0x0031300401007387 */ /* 0x0001e60000100a00 */
[----:B------:R-:W-:Y:S02]  /*1e770*/  STL.64 [R1+0xff0], R12 ;  /* 0x000ff00c01007387 */ /* 0x000fe40000100a00 */
[----:B------:R1:W-:Y:S02]  /*1e780*/  STL.64 [R1+0xff8], R14 ;  /* 0x000ff80e01007387 */ /* 0x0003e40000100a00 */
[----:B0-----:R-:W-:-:S02]  /*1e790*/  IMAD.MOV.U32 R4, RZ, RZ, R3 ;  /* 0x000000ffff047224 */ /* 0x001fc400078e0003 */
[----:B------:R-:W-:Y:S01]  /*1e7a0*/  IMAD.MOV.U32 R5, RZ, RZ, R2 ;  /* 0x000000ffff057224 */ /* 0x000fe200078e0002 */
[----:B-1----:R-:W2:Y:S01]  /*1e7b0*/  LDL.LU.64 R14, [R1+0x3240] ;  /* 0x00324000010e7983 */ /* 0x002ea20000300a00 */
[----:B------:R-:W2:Y:S02]  /*1e7c0*/  LDL.LU.64 R12, [R1+0x3238] ;  /* 0x00323800010c7983 */ /* 0x000ea40000300a00 */
[----:B------:R-:W-:Y:S02]  /*1e7d0*/  IMAD.MOV.U32 R3, RZ, RZ, R8 ;  /* 0x000000ffff037224 */ /* 0x000fe400078e0008 */
[----:B------:R-:W-:Y:S02]  /*1e7e0*/  IMAD.MOV.U32 R2, RZ, RZ, R9 ;  /* 0x000000ffff027224 */ /* 0x000fe400078e0009 */
[----:B------:R-:W2:Y:S02]  /*1e7f0*/  LDL.LU.64 R8, [R1+0x3230] ;  /* 0x0032300001087983 */ /* 0x000ea40000300a00 */
        /* <DEDUP_REMOVED lines=69> */
[----:B0-----:R-:W3:Y:S01]  /*1ec50*/  LDL.LU.64 R12, [R1+0x3150] ;  /* 0x00315000010c7983 */ /* 0x001ee20000300a00 */
[C---:B--2---:R-:W-:Y:S03]  /*1ec60*/  HMMA.16816.F32.BF16 R4, R24.reuse, R4, R16 ;  /* 0x000000041804723c */ /* 0x044fe60000041810 */
[----:B------:R-:W2:Y:S01]  /*1ec70*/  LDL.LU.64 R18, [R1+0x3148] ;  /* 0x0031480001127983 */ /* 0x000ea20000300a00 */
[----:B------:R-:W3:Y:S11]  /*1ec80*/  LDL.LU.64 R16, [R1+0x3140] ;  /* 0x0031400001107983 */ /* 0x000ef60000300a00 */
[----:B------:R-:W-:Y:S08]  /*1ec90*/  @!UPT UIADD3 URZ, URZ, URZ, URZ ;  /* 0x0000003f3f3ff290 */ /* 0x000ff0000fffe03f */
[----:B------:R0:W-:Y:S01]  /*1eca0*/  STL.64 [R1+0x730], R4 ;  /* 0x0007300401007387 */ /* 0x0001e20000100a00 */
[----:B------:R1:W-:Y:S03]  /*1ecb0*/  STL.64 [R1+0x738], R6 ;  /* 0x0007380601007387 */ /* 0x0003e60000100a00 */
[----:B0-----:R-:W2:Y:S01]  /*1ecc0*/  LDL.LU.64 R4, [R1+0x700] ;  /* 0x0007000001047983 */ /* 0x001ea20000300a00 */
[----:B-1----:R-:W2:Y:S01]  /*1ecd0*/  LDL.LU.64 R6, [R1+0x708] ;  /* 0x0007080001067983 */ /* 0x002ea20000300a00 */
[C---:B---3--:R-:W-:Y:S11]  /*1ece0*/  HMMA.16816.F32.BF16 R20, R24.reuse, R16, R20 ;  /* 0x000000101814723c */ /* 0x048ff60000041814 */
[----:B------:R-:W-:Y:S11]  /*1ecf0*/  @!UPT UIADD3 URZ, URZ, URZ, URZ ;  /* 0x0000003f3f3ff290 */ /* 0x000ff6000fffe03f */
[----:B------:R-:W-:Y:S01]  /*1ed00*/  @!UPT UIADD3 URZ, URZ, URZ, URZ ;  /* 0x0000003f3f3ff290 */ /* 0x000fe2000fffe03f */
[----:B------:R0:W-:Y:S01]  /*1ed10*/  STL.64 [R1+0x720], R20 ;  /* 0x0007201401007387 */ /* 0x0001e20000100a00 */
[----:B------:R1:W-:Y:S03]  /*1ed20*/  STL.64 [R1+0x728], R22 ;  /* 0x0007281601007387 */ /* 0x0003e60000100a00 */
[----:B0-----:R-:W3:Y:S01]  /*1ed30*/  LDL.LU.64 R20, [R1+0x110] ;  /* 0x0001100001147983 */ /* 0x001ee20000300a00 */
[----:B-1----:R-:W3:Y:S02]  /*1ed40*/  LDL.LU.64 R22, [R1+0x118] ;  /* 0x0001180001167983 */ /* 0x002ee40000300a00 */
[----:B--2---:R-:W-:Y:S02]  /*1ed50*/  STL.64 [R1+0x3088], R18 ;  /* 0x0030881201007387 */ /* 0x004fe40000100a00 */
[----:B------:R0:W-:Y:S02]  /*1ed60*/  STL.64 [R1+0x3080], R16 ;  /* 0x0030801001007387 */ /* 0x0001e40000100a00 */
[----:B0-----:R-:W2:Y:S01]  /*1ed70*/  LDL.64 R16, [R1+0xb0] ;  /* 0x0000b00001107983 */ /* 0x001ea20000100a00 */
[C---:B------:R-:W-:Y:S03]  /*1ed80*/  HMMA.16816.F32.BF16 R8, R24.reuse, R12, R8 ;  /* 0x0000000c1808723c */ /* 0x040fe60000041808 */
[----:B--2---:R-:W-:Y:S11]  /*1ed90*/  STL.64 [R1+0x3118], R16 ;  /* 0x0031181001007387 */ /* 0x004ff60000100a00 */
[----:B------:R-:W-:Y:S09]  /*1eda0*/  @!UPT UIADD3 URZ, URZ, URZ, URZ ;  /* 0x0000003f3f3ff290 */ /* 0x000ff2000fffe03f */
[----:B------:R0:W-:Y:S02]  /*1edb0*/  STL.64 [R1+0x710], R8 ;  /* 0x0007100801007387 */ /* 0x0001e40000100a00 */
[----:B------:R-:W-:Y:S01]  /*1edc0*/  STL.64 [R1+0x718], R10 ;  /* 0x0007180a01007387 */ /* 0x000fe20000100a00 */
[----:B0-----:R-:W2:Y:S01]  /*1edd0*/  LDL.LU.64 R8, [R1+0x3138] ;  /* 0x0031380001087983 */ /* 0x001ea20000300a00 */
[----:B------:R0:W-:Y:S03]  /*1ede0*/  STL.64 [R1+0x3100], R12 ;  /* 0x0031000c01007387 */ /* 0x0001e60000100a00 */
[----:B0-----:R-:W2:Y:S04]  /*1edf0*/  LDL.64 R12, [R1+0xa0] ;  /* 0x0000a000010c7983 */ /* 0x001ea80000100a00 */
[----:B--2---:R0:W-:Y:S04]  /*1ee00*/  STL.64 [R1+0x3110], R12 ;  /* 0x0031100c01007387 */ /* 0x0041e80000100a00 */
[----:B0-----:R-:W2:Y:S01]  /*1ee10*/  LDL.LU.64 R12, [R1+0xd50] ;  /* 0x000d5000010c7983 */ /* 0x001ea20000300a00 */
[----:B------:R-:W2:Y:S01]  /*1ee20*/  LDL.LU.64 R14, [R1+0xd58] ;  /* 0x000d5800010e7983 */ /* 0x000ea20000300a00 */
[----:B------:R-:W-:Y:S02]  /*1ee30*/  HMMA.16816.F32.BF16 R4, R24, R8, R4 ;  /* 0x000000081804723c */ /* 0x000fe40000041804 */
[----:B--2---:R-:W-:Y:S01]  /*1ee40*/  STL.64 [R1+0x3128], R14 ;  /* 0x0031280e01007387 */ /* 0x004fe20000100a00 */
[----:B------:R0:W-:Y:S03]  /*1ee50*/  STL.64 [R1+0x3120], R12 ;  /* 0x0031200c01007387 */ /* 0x0001e60000100a00 */
[----:B0-----:R-:W2:Y:S01]  /*1ee60*/  LDL.LU.64 R12, [R1+0xf70] ;  /* 0x000f7000010c7983 */ /* 0x001ea20000300a00 */
[----:B------:R-:W2:Y:S11]  /*1ee70*/  LDL.LU.64 R14, [R1+0xf78] ;  /* 0x000f7800010e7983 */ /* 0x000eb60000300a00 */
[----:B------:R-:W-:Y:S05]  /*1ee80*/  @!UPT UIADD3 URZ, URZ, URZ, URZ ;  /* 0x0000003f3f3ff290 */ /* 0x000fea000fffe03f */
[----:B------:R0:W-:Y:S02]  /*1ee90*/  STL.64 [R1+0x700], R4 ;  /* 0x0007000401007387 */ /* 0x0001e40000100a00 */
[----:B------:R-:W-:Y:S01]  /*1eea0*/  STL.64 [R1+0x708], R6 ;  /* 0x0007080601007387 */ /* 0x000fe20000100a00 */
[----:B0-----:R-:W3:Y:S01]  /*1eeb0*/  LDL.LU.64 R4, [R1+0x3130] ;  /* 0x0031300001047983 */ /* 0x001ee20000300a00 */
[----:B------:R-:W-:Y:S02]  /*1eec0*/  STL [R1+0x306c], R9 ;  /* 0x00306c0901007387 */ /* 0x000fe40000100800 */
[----:B------:R0:W-:Y:S02]  /*1eed0*/  STL [R1+0x3108], R8 ;  /* 0x0031080801007387 */ /* 0x0001e40000100800 */
[----:B0-----:R-:W2:Y:S01]  /*1eee0*/  LDL.LU.64 R8, [R1+0xd40] ;  /* 0x000d400001087983 */ /* 0x001ea20000300a00 */
[----:B------:R-:W2:Y:S02]  /*1eef0*/  LDL.LU.64 R10, [R1+0xd48] ;  /* 0x000d4800010a7983 */ /* 0x000ea40000300a00 */
[----:B------:R-:W-:-:S02]  /*1ef00*/  IMAD.MOV.U32 R16, RZ, RZ, R3 ;  /* 0x000000ffff107224 */ /* 0x000fc400078e0003 */
[----:B------:R-:W-:Y:S01]  /*1ef10*/  IMAD.MOV.U32 R17, RZ, RZ, R2 ;  /* 0x000000ffff117224 */ /* 0x000fe200078e0002 */
[----:B---3--:R-:W-:Y:S01]  /*1ef20*/  HMMA.16816.F32.BF16 R20, R24, R4, R20 ;  /* 0x000000041814723c */ /* 0x008fe20000041814 */
[----:B----4-:R-:W0:Y:S11]  /*1ef30*/  LDSM.16.MT88.4 R24, [R0+0x180] ;  /* 0x000180000018783b */ /* 0x010e360000004200 */
[----:B------:R-:W-:Y:S11]  /*1ef40*/  @!UPT UIADD3 URZ, URZ, URZ, URZ ;  /* 0x0000003f3f3ff290 */ /* 0x000ff6000fffe03f */
[----:B------:R-:W-:Y:S01]  /*1ef50*/  STL.64 [R1+0x110], R20 ;  /* 0x0001101401007387 */ /* 0x000fe20000100a00 */
[----:B------:R-:W-:Y:S02]  /*1ef60*/  STL.64 [R1+0x118], R22 ;  /* 0x0001181601007387 */ /* 0x000fe40000100a00 */
[----:B------:R-:W2:Y:S01]  /*1ef70*/  LDSM.16.MT88.4 R20, [R0+0x100] ;  /* 0x000100000014783b */ /* 0x000ea20000004200 */
[----:B0-----:R-:W-:Y:S03]  /*1ef80*/  STL [R1+0x3020], R24 ;  /* 0x0030201801007387 */ /* 0x001fe60000100800 */
[----:B------:R0:W-:Y:S02]  /*1ef90*/  STL [R1+0x301c], R25 ;  /* 0x00301c1901007387 */ /* 0x0001e40000100800 */
[----:B------:R-:W-:Y:S02]  /*1efa0*/  STL [R1+0x3018], R26 ;  /* 0x0030181a01007387 */ /* 0x000fe40000100800 */
[----:B------:R-:W-:Y:S01]  /*1efb0*/  STL [R1+0x3014], R27 ;  /* 0x0030141b01007387 */ /* 0x000fe20000100800 */
[----:B0-----:R-:W3:Y:S01]  /*1efc0*/  LDL.64 R24, [R1+0x90] ;  /* 0x0000900001187983 */ /* 0x001ee20000100a00 */
[C---:B--2---:R-:W-:Y:S03]  /*1efd0*/  HMMA.16816.F32.BF16 R16, R20.reuse, R16, R12 ;  /* 0x000000101410723c */ /* 0x044fe6000004180c */
[----:B------:R-:W-:Y:S01]  /*1efe0*/  STL [R1+0x3010], R0 ;  /* 0x0030100001007387 */ /* 0x000fe20000100800 */
[----:B------:R-:W2:Y:S02]  /*1eff0*/  LDL.LU.64 R14, [R1+0x3128] ;  /* 0x00312800010e7983 */ /* 0x000ea40000300a00 */
[----:B------:R-:W2:Y:S11]  /*1f000*/  LDL.LU.64 R12, [R1+0x3120] ;  /* 0x00312000010c7983 */ /* 0x000eb60000300a00 */
[----:B------:R-:W-:Y:S06]  /*1f010*/  @!UPT UIADD3 URZ, URZ, URZ, URZ ;  /* 0x0000003f3f3ff290 */ /* 0x000fec000fffe03f */
        /* <DEDUP_REMOVED lines=10> */
[----:B------:R-:W4:Y:S01]  /*1f0c0*/  LDL.64 R16, [R1+0x70] ;  /* 0x0000700001107983 */ /* 0x000f220000100a00 */
[----:B--2---:R-:W-:Y:S02]  /*1f0d0*/  HMMA.16816.F32.BF16 R8, R20, R12, R8 ;  /* 0x0000000c1408723c */ /* 0x004fe40000041808 */
[----:B----4-:R0:W-:Y:S04]  /*1f0e0*/  STL.64 [R1+0x30e8], R16 ;  /* 0x0030e81001007387 */ /* 0x0101e80000100a00 */
[----:B0-----:R-:W2:Y:S01]  /*1f0f0*/  LDL.64 R16, [R1+0x80] ;  /* 0x0000800001107983 */ /* 0x001ea20000100a00 */
[----:B------:R-:W-:Y:S02]  /*1f100*/  STL [R1+0x3028], R6 ;  /* 0x0030280601007387 */ /* 0x000fe40000100800 */
[----:B------:R-:W-:Y:S02]  /*1f110*/  STL [R1+0x3024], R7 ;  /* 0x0030240701007387 */ /* 0x000fe40000100800 */
[----:B------:R0:W-:Y:S02]  /*1f120*/  STL.64 [R1+0x30b8], R4 ;  /* 0x0030b80401007387 */ /* 0x0001e40000100a00 */
[----:B0-----:R-:W3:Y:S01]  /*1f130*/  LDL.LU.64 R4, [R1+0xd30] ;  /* 0x000d300001047983 */ /* 0x001ee20000300a00 */
[----:B------:R-:W3:Y:S09]  /*1f140*/  LDL.LU.64 R6, [R1+0xd38] ;  /* 0x000d380001067983 */ /* 0x000ef20000300a00 */
[----:B------:R0:W-:Y:S02]  /*1f150*/  STL.64 [R1+0xd40], R8 ;  /* 0x000d400801007387 */ /* 0x0001e40000100a00 */
[----:B------:R1:W-:Y:S01]  /*1f160*/  STL.64 [R1+0xd48], R10 ;  /* 0x000d480a01007387 */ /* 0x0003e20000100a00 */
[----:B0-----:R-:W4:Y:S01]  /*1f170*/  LDL.LU R8, [R1+0x3108] ;  /* 0x0031080001087983 */ /* 0x001f220000300800 */
[----:B-1----:R-:W-:-:S02]  /*1f180*/  IMAD.MOV.U32 R10, RZ, RZ, R13 ;  /* 0x000000ffff0a7224 */ /* 0x002fc400078e000d */
[----:B------:R-:W-:Y:S02]  /*1f190*/  IMAD.MOV.U32 R11, RZ, RZ, R12 ;  /* 0x000000ffff0b7224 */ /* 0x000fe400078e000c */
[----:B------:R-:W2:Y:S01]  /*1f1a0*/  LDL.LU.64 R12, [R1+0x3100] ;  /* 0x00310000010c7983 */ /* 0x000ea20000300a00 */
[----:B------:R-:W-:Y:S02]  /*1f1b0*/  STL [R1+0x3030], R10 ;  /* 0x0030300a01007387 */ /* 0x000fe40000100800 */
[----:B------:R-:W-:Y:S01]  /*1f1c0*/  STL [R1+0x302c], R11 ;  /* 0x00302c0b01007387 */ /* 0x000fe20000100800 */
[----:B----4-:R0:W-:Y:S04]  /*1f1d0*/  STL [R1+0x30b0], R8 ;  /* 0x0030b00801007387 */ /* 0x0101e80000100800 */
[----:B0-----:R-:W4:Y:S04]  /*1f1e0*/  LDL.64 R8, [R1+0x40] ;  /* 0x0000400001087983 */ /* 0x001f280000100a00 */
[----:B----4-:R0:W-:Y:S04]  /*1f1f0*/  STL.64 [R1+0x30c0], R8 ;  /* 0x0030c00801007387 */ /* 0x0101e80000100a00 */
[----:B0-----:R-:W4:Y:S01]  /*1f200*/  LDL.64 R8, [R1+0x50] ;  /* 0x0000500001087983 */ /* 0x001f220000100a00 */
[----:B---3--:R-:W-:Y:S03]  /*1f210*/  HMMA.16816.F32.BF16 R4, R20, R24, R4 ;  /* 0x000000181404723c */ /* 0x008fe60000041804 */
[----:B----4-:R0:W-:Y:S04]  /*1f220*/  STL.64 [R1+0x30d8], R8 ;  /* 0x0030d80801007387 */ /* 0x0101e80000100a00 */
[----:B0-----:R-:W3:Y:S04]  /*1f230*/  LDL.64 R8, [R1+0x60] ;  /* 0x0000600001087983 */ /* 0x001ee80000100a00 */
[----:B---3--:R0:W-:Y:S11]  /*1f240*/  STL.64 [R1+0x30e0], R8 ;  /* 0x0030e00801007387 */ /* 0x0081f60000100a00 */
[----:B------:R-:W-:Y:S01]  /*1f250*/  @!UPT UIADD3 URZ, URZ, URZ, URZ ;  /* 0x0000003f3f3ff290 */ /* 0x000fe2000fffe03f */
[----:B------:R-:W-:Y:S02]  /*1f260*/  STL.64 [R1+0xd30], R4 ;  /* 0x000d300401007387 */ /* 0x000fe40000100a00 */
[----:B------:R-:W-:Y:S01]  /*1f270*/  STL.64 [R1+0xd38], R6 ;  /* 0x000d380601007387 */ /* 0x000fe20000100a00 */
[----:B0-----:R-:W3:Y:S01]  /*1f280*/  LDL.LU.64 R8, [R1+0xd10] ;  /* 0x000d100001087983 */ /* 0x001ee20000300a00 */
[----:B------:R-:W4:Y:S02]  /*1f290*/  LDL.LU.64 R10, [R1+0xd18] ;  /* 0x000d1800010a7983 */ /* 0x000f240000300a00 */
[----:B------:R-:W-:Y:S02]  /*1f2a0*/  IMAD.MOV.U32 R15, RZ, RZ, R24 ;  /* 0x000000ffff0f7224 */ /* 0x000fe400078e0018 */
[----:B------:R-:W-:Y:S01]  /*1f2b0*/  IMAD.MOV.U32 R14, RZ, RZ, R25 ;  /* 0x000000ffff0e7224 */ /* 0x000fe200078e0019 */
[----:B----4-:R-:W-:Y:S01]  /*1f2c0*/  STL.64 [R1+0x30f8], R10 ;  /* 0x0030f80a01007387 */ /* 0x010fe20000100a00 */
[----:B---3--:R0:W-:Y:S03]  /*1f2d0*/  STL.64 [R1+0x30f0], R8 ;  /* 0x0030f00801007387 */ /* 0x0081e60000100a00 */
[----:B0-----:R-:W3:Y:S01]  /*1f2e0*/  LDL.LU.64 R8, [R1+0xd20] ;  /* 0x000d200001087983 */ /* 0x001ee20000300a00 */
[----:B------:R-:W3:Y:S02]  /*1f2f0*/  LDL.LU.64 R10, [R1+0xd28] ;  /* 0x000d2800010a7983 */ /* 0x000ee40000300a00 */
[----:B------:R-:W4:Y:S02]  /*1f300*/  LDL.LU.64 R24, [R1+0xd00] ;  /* 0x000d000001187983 */ /* 0x000f240000300a00 */
[----:B------:R-:W4:Y:S01]  /*1f310*/  LDL.LU.64 R26, [R1+0xd08] ;  /* 0x000d0800011a7983 */ /* 0x000f220000300a00 */
[----:B------:R-:W4:Y:S01]  /*1f320*/  LDL.LU.64 R4, [R1+0xce0] ;  /* 0x000ce00001047983 */ /* 0x000f220000300a00 */
[----:B------:R-:W4:Y:S02]  /*1f330*/  LDL.LU.64 R6, [R1+0xce8] ;  /* 0x000ce80001067983 */ /* 0x000f240000300a00 */
[----:B--2---:R-:W-:-:S02]  /*1f340*/  IMAD.MOV.U32 R3, RZ, RZ, R16 ;  /* 0x000000ffff037224 */ /* 0x004fc400078e0010 */
[----:B------:R-:W-:Y:S01]  /*1f350*/  IMAD.MOV.U32 R2, RZ, RZ, R17 ;  /* 0x000000ffff027224 */ /* 0x000fe200078e0011 */
[C---:B---3--:R-:W-:Y:S01]  /*1f360*/  HMMA.16816.F32.BF16 R8, R20.reuse, R16, R8 ;  /* 0x000000101408723c */ /* 0x048fe20000041808 */
[----:B----4-:R-:W-:Y:S01]  /*1f370*/  STL.64 [R1+0x30d0], R6 ;  /* 0x0030d00601007387 */ /* 0x010fe20000100a00 */
[----:B------:R0:W-:Y:S03]  /*1f380*/  STL.64 [R1+0x30c8], R4 ;  /* 0x0030c80401007387 */ /* 0x0001e60000100a00 */
[----:B0-----:R-:W2:Y:S01]  /*1f390*/  LDL.LU.64 R4, [R1+0xcf0] ;  /* 0x000cf00001047983 */ /* 0x001ea20000300a00 */
[----:B------:R-:W2:Y:S02]  /*1f3a0*/  LDL.LU.64 R6, [R1+0xcf8] ;  /* 0x000cf80001067983 */ /* 0x000ea40000300a00 */
[----:B------:R-:W-:Y:S02]  /*1f3b0*/  STL [R1+0x3068], R14 ;  /* 0x0030680e01007387 */ /* 0x000fe40000100800 */
[----:B------:R-:W-:Y:S01]  /*1f3c0*/  STL [R1+0x3034], R15 ;  /* 0x0030340f01007387 */ /* 0x000fe20000100800 */
[----:B------:R0:W-:Y:S04]  /*1f3d0*/  STL.64 [R1+0x30a8], R12 ;  /* 0x0030a80c01007387 */ /* 0x0001e80000100a00 */
[----:B0-----:R-:W3:Y:S08]  /*1f3e0*/  LDL.64 R12, [R1+0x30] ;  /* 0x00003000010c7983 */ /* 0x001ef00000100a00 */
[----:B------:R-:W-:Y:S02]  /*1f3f0*/  STL.64 [R1+0xd20], R8 ;  /* 0x000d200801007387 */ /* 0x000fe40000100a00 */
[----:B------:R0:W-:Y:S02]  /*1f400*/  STL.64 [R1+0xd28], R10 ;  /* 0x000d280a01007387 */ /* 0x0001e40000100a00 */
[----:B0-----:R-:W4:Y:S01]  /*1f410*/  LDL.LU.64 R10, [R1+0x30f8] ;  /* 0x0030f800010a7983 */ /* 0x001f220000300a00 */
[----:B------:R-:W4:Y:S02]  /*1f420*/  LDL.LU.64 R8, [R1+0x30f0] ;  /* 0x0030f00001087983 */ /* 0x000f240000300a00 */
[----:B------:R-:W4:Y:S02]  /*1f430*/  LDL.LU.64 R16, [R1+0x30e8] ;  /* 0x0030e80001107983 */ /* 0x000f240000300a00 */
[C---:B----4-:R-:W-:Y:S01]  /*1f440*/  HMMA.16816.F32.BF16 R8, R20.reuse, R16, R8 ;  /* 0x000000101408723c */ /* 0x050fe20000041808 */
[----:B------:R-:W-:Y:S11]  /*1f450*/  IMAD.MOV.U32 R29, RZ, RZ, R16 ;  /* 0x000000ffff1d7224 */ /* 0x000ff600078e0010 */
[----:B------:R-:W-:Y:S11]  /*1f460*/  @!UPT UIADD3 URZ, URZ, URZ, URZ ;  /* 0x0000003f3f3ff290 */ /* 0x000ff6000fffe03f */
[----:B------:R0:W-:Y:S01]  /*1f470*/  STL.64 [R1+0xd10], R8 ;  /* 0x000d100801007387 */ /* 0x0001e20000100a00 */
[----:B------:R-:W-:Y:S03]  /*1f480*/  STL.64 [R1+0xd18], R10 ;  /* 0x000d180a01007387 */ /* 0x000fe60000100a00 */
[----:B0-----:R-:W4:Y:S01]  /*1f490*/  LDL.LU.64 R8, [R1+0x30e0] ;  /* 0x0030e00001087983 */ /* 0x001f220000300a00 */
[----:B------:R-:W-:Y:S02]  /*1f4a0*/  IMAD.MOV.U32 R28, RZ, RZ, R17 ;  /* 0x000000ffff1c7224 */ /* 0x000fe400078e0011 */
[----:B------:R-:W2:Y:S01]  /*1f4b0*/  LDL.64 R16, [R1+0x10] ;  /* 0x0000100001107983 */ /* 0x000ea20000100a00 */
[----:B----4-:R-:W-:Y:S01]  /*1f4c0*/  HMMA.16816.F32.BF16 R24, R20, R8, R24 ;  /* 0x000000081418723c */ /* 0x010fe20000041818 */
[----:B--2---:R0:W-:Y:S01]  /*1f4d0*/  STL.64 [R1+0x30a0], R16 ;  /* 0x0030a01001007387 */ /* 0x0041e20000100a00 */
[----:B------:R-:W-:-:S03]  /*1f4e0*/  IMAD.MOV.U32 R0, RZ, RZ, R9 ;  /* 0x000000ffff007224 */ /* 0x000fc600078e0009 */
[----:B0-----:R-:W2:Y:S11]  /*1f4f0*/  LDL.64 R16, [R1+0x20] ;  /* 0x0000200001107983 */ /* 0x001eb60000100a00 */
[----:B------:R-:W-:Y:S07]  /*1f500*/  @!UPT UIADD3 URZ, URZ, URZ, URZ ;  /* 0x0000003f3f3ff290 */ /* 0x000fee000fffe03f */
[----:B------:R-:W-:Y:S01]  /*1f510*/  STL.64 [R1+0xd00], R24 ;  /* 0x000d001801007387 */ /* 0x000fe20000100a00 */
[----:B------:R0:W-:Y:S02]  /*1f520*/  STL.64 [R1+0xd08], R26 ;  /* 0x000d081a01007387 */ /* 0x0001e40000100a00 */
[----:B0-----:R-:W-:Y:S02]  /*1f530*/  IMAD.MOV.U32 R27, RZ, RZ, R8 ;  /* 0x000000ffff1b7224 */ /* 0x001fe400078e0008 */
[----:B------:R-:W4:Y:S02]  /*1f540*/  LDL.LU.64 R8, [R1+0x30d8] ;  /* 0x0030d80001087983 */ /* 0x000f240000300a00 */
[C---:B----4-:R-:W-:Y:S01]  /*1f550*/  HMMA.16816.F32.BF16 R4, R20.reuse, R8, R4 ;  /* 0x000000081404723c */ /* 0x050fe20000041804 */
[----:B------:R-:W-:Y:S02]  /*1f560*/  IMAD.MOV.U32 R25, RZ, RZ, R8 ;  /* 0x000000ffff197224 */ /* 0x000fe400078e0008 */
[----:B------:R-:W-:Y:S11]  /*1f570*/  IMAD.MOV.U32 R26, RZ, RZ, R9 ;  /* 0x000000ffff1a7224 */ /* 0x000ff600078e0009 */
[----:B------:R-:W-:Y:S09]  /*1f580*/  @!UPT UIADD3 URZ, URZ, URZ, URZ ;  /* 0x0000003f3f3ff290 */ /* 0x000ff2000fffe03f */
[----:B------:R-:W-:Y:S01]  /*1f590*/  STL.64 [R1+0xcf0], R4 ;  /* 0x000cf00401007387 */ /* 0x000fe20000100a00 */
[----:B------:R0:W-:Y:S03]  /*1f5a0*/  STL.64 [R1+0xcf8], R6 ;  /* 0x000cf80601007387 */ /* 0x0001e60000100a00 */
[----:B0-----:R-:W4:Y:S01]  /*1f5b0*/  LDL.LU.64 R6, [R1+0x30d0] ;  /* 0x0030d00001067983 */ /* 0x001f220000300a00 */
[----:B------:R-:W4:Y:S02]  /*1f5c0*/  LDL.LU.64 R4, [R1+0x30c8] ;  /* 0x0030c80001047983 */ /* 0x000f240000300a00 */
[----:B------:R-:W4:Y:S02]  /*1f5d0*/  LDL.LU.64 R8, [R1+0x30c0] ;  /* 0x0030c00001087983 */ /* 0x000f240000300a00 */
[----:B----4-:R-:W-:Y:S01]  /*1f5e0*/  HMMA.16816.F32.BF16 R4, R20, R8, R4 ;  /* 0x000000081404723c */ /* 0x010fe20000041804 */
[----:B------:R-:W-:Y:S11]  /*1f5f0*/  IMAD.MOV.U32 R24, RZ, RZ, R9 ;  /* 0x000000ffff187224 */ /* 0x000ff600078e0009 */
[----:B------:R-:W-:Y:S11]  /*1f600*/  @!UPT UIADD3 URZ, URZ, URZ, URZ ;  /* 0x0000003f3f3ff290 */ /* 0x000ff6000fffe03f */
[----:B------:R0:W-:Y:S01]  /*1f610*/  STL.64 [R1+0xce0], R4 ;  /* 0x000ce00401007387 */ /* 0x0001e20000100a00 */
[----:B------:R1:W-:Y:S03]  /*1f620*/  STL.64 [R1+0xce8], R6 ;  /* 0x000ce80601007387 */ /* 0x0003e60000100a00 */
[----:B0-----:R-:W4:Y:S01]  /*1f630*/  LDL.LU.64 R4, [R1+0x30b8] ;  /* 0x0030b80001047983 */ /* 0x001f220000300a00 */
[----:B-1----:R-:W-:Y:S02]  /*1f640*/  IMAD.MOV.U32 R7, RZ, RZ, R8 ;  /* 0x000000ffff077224 */ /* 0x002fe400078e0008 */
[----:B------:R-:W2:Y:S02]  /*1f650*/  LDL.LU R8, [R1+0x30b0] ;  /* 0x0030b00001087983 */ /* 0x000ea40000300800 */
[----:B------:R-:W-:Y:S01]  /*1f660*/  STL.64 [R1+0x3040], R26 ;  /* 0x0030401a01007387 */ /* 0x000fe20000100a00 */
[----:B------:R0:W-:Y:S04]  /*1f670*/  STL.64 [R1+0x3038], R24 ;  /* 0x0030381801007387 */ /* 0x0001e80000100a00 */
[----:B0-----:R-:W2:Y:S01]  /*1f680*/  LDL.LU.64 R24, [R1+0xcd0] ;  /* 0x000cd00001187983 */ /* 0x001ea20000300a00 */
[----:B------:R-:W2:Y:S02]  /*1f690*/  LDL.LU.64 R26, [R1+0xcd8] ;  /* 0x000cd800011a7983 */ /* 0x000ea40000300a00 */
        /* <DEDUP_REMOVED lines=10> */
[----:B----4-:R0:W-:Y:S03]  /*1f740*/  STL.64 [R1+0x3048], R4 ;  /* 0x0030480401007387 */ /* 0x0101e60000100a00 */
        /* <DEDUP_REMOVED lines=10> */
[----:B------:R-:W3:Y:S02]  /*1f7f0*/  LDL.LU.64 R6, [R1+0xca8] ;  /* 0x000ca80001067983 */ /* 0x000ee40000300a00 */
[----:B------:R-:W-:Y:S01]  /*1f800*/  IMAD.MOV.U32 R10, RZ, RZ, R17 ;  /* 0x000000ffff0a7224 */ /* 0x000fe200078e0011 */
[----:B---3--:R-:W-:Y:S01]  /*1f810*/  STL.64 [R1+0x3098], R6 ;  /* 0x0030980601007387 */ /* 0x008fe20000100a00 */
[----:B--2---:R0:W-:Y:S03]  /*1f820*/  STL.64 [R1+0x3090], R4 ;  /* 0x0030900401007387 */ /* 0x0041e60000100a00 */
[----:B0-----:R-:W2:Y:S01]  /*1f830*/  LDL.LU.64 R4, [R1+0xcb0] ;  /* 0x000cb00001047983 */ /* 0x001ea20000300a00 */
[----:B------:R-:W2:Y:S02]  /*1f840*/  LDL.LU.64 R6, [R1+0xcb8] ;  /* 0x000cb80001067983 */ /* 0x000ea40000300a00 */
[----:B------:R-:W3:Y:S02]  /*1f850*/  LDL.LU.64 R24, [R1+0x6e0] ;  /* 0x0006e00001187983 */ /* 0x000ee40000300a00 */
[----:B------:R-:W3:Y:S04]  /*1f860*/  LDL.LU.64 R26, [R1+0x6e8] ;  /* 0x0006e800011a7983 */ /* 0x000ee80000300a00 */
[----:B------:R0:W-:Y:S01]  /*1f870*/  STL.64 [R1+0xcc0], R12 ;  /* 0x000cc00c01007387 */ /* 0x0001e20000100a00 */
[----:B------:R1:W-:Y:S03]  /*1f880*/  STL.64 [R1+0xcc8], R14 ;  /* 0x000cc80e01007387 */ /* 0x0003e60000100a00 */
[----:B0-----:R-:W4:Y:S01]  /*1f890*/  LDL.LU.64 R12, [R1+0x30a8] ;  /* 0x0030a800010c7983 */ /* 0x001f220000300a00 */
[----:B-1----:R-:W-:-:S02]  /*1f8a0*/  IMAD.MOV.U32 R15, RZ, RZ, R16 ;  /* 0x000000ffff0f7224 */ /* 0x002fc400078e0010 */
        /* <DEDUP_REMOVED lines=16> */
[----:B0-----:R-:W4:Y:S01]  /*1f9b0*/  LDL.LU.64 R6, [R1+0x3078] ;  /* 0x0030780001067983 */ /* 0x001f220000300a00 */
[----:B------:R-:W4:Y:S02]  /*1f9c0*/  LDL.LU.64 R4, [R1+0x3070] ;  /* 0x0030700001047983 */ /* 0x000f240000300a00 */
[----:B------:R-:W-:Y:S02]  /*1f9d0*/  STL.64 [R1+0x2f30], R18 ;  /* 0x002f301201007387 */ /* 0x000fe40000100a00 */
[----:B------:R0:W-:Y:S02]  /*1f9e0*/  STL.64 [R1+0x2f28], R16 ;  /* 0x002f281001007387 */ /* 0x0001e40000100a00 */
[----:B0-----:R-:W-:-:S02]  /*1f9f0*/  IMAD.MOV.U32 R16, RZ, RZ, R9 ;  /* 0x000000ffff107224 */ /* 0x001fc400078e0009 */
[----:B------:R-:W-:Y:S01]  /*1fa00*/  IMAD.MOV.U32 R17, RZ, RZ, R14 ;  /* 0x000000ffff117224 */ /* 0x000fe200078e000e */
[----:B------:R-:W2:Y:S01]  /*1fa10*/  LDL.LU R9, [R1+0x306c] ;  /* 0x00306c0001097983 */ /* 0x000ea20000300800 */
[----:B------:R-:W2:Y:S03]  /*1fa20*/  LDL.LU R14, [R1+0x3068] ;  /* 0x00306800010e7983 */ /* 0x000ea60000300800 */
[----:B------:R0:W-:Y:S04]  /*1fa30*/  STL.64 [R1+0x2f40], R16 ;  /* 0x002f401001007387 */ /* 0x0001e80000100a00 */
[----:B0-----:R-:W2:Y:S01]  /*1fa40*/  LDL.64 R16, [R1+0xc0] ;  /* 0x0000c00001107983 */ /* 0x001ea20000100a00 */
[C---:B----4-:R-:W-:Y:S11]  /*1fa50*/  HMMA.16816.F32.BF16 R4, R20.reuse, R12, R4 ;  /* 0x0000000c1404723c */ /* 0x050ff60000041804 */
[----:B------:R-:W-:Y:S11]  /*1fa60*/  @!UPT UIADD3 URZ, URZ, URZ, URZ ;  /* 0x0000003f3f3ff290 */ /* 0x000ff6000fffe03f */
[----:B------:R-:W-:Y:S01]  /*1fa70*/  @!UPT UIADD3 URZ, URZ, URZ, URZ ;  /* 0x0000003f3f3ff290 */ /* 0x000fe2000fffe03f */
[----:B------:R-:W-:Y:S01]  /*1fa80*/  STL.64 [R1+0xc90], R4 ;  /* 0x000c900401007387 */ /* 0x000fe20000100a00 */
[----:B------:R0:W-:Y:S03]  /*1fa90*/  STL.64 [R1+0xc98], R6 ;  /* 0x000c980601007387 */ /* 0x0001e60000100a00 */
[----:B0-----:R-:W2:Y:S01]  /*1faa0*/  LDL.LU.64 R6, [R1+0x3060] ;  /* 0x0030600001067983 */ /* 0x001ea20000300a00 */
        /* <DEDUP_REMOVED lines=8> */
[----:B------:R-:W3:Y:S02]  /*1fb30*/  LDL.LU.64 R4, [R1+0x3048] ;  /* 0x0030480001047983 */ /* 0x000ee40000300a00 */
[----:B------:R-:W-:Y:S01]  /*1fb40*/  STL.64 [R1+0x2f18], R8 ;  /* 0x002f180801007387 */ /* 0x000fe20000100a00 */
[----:B---3--:R-:W-:Y:S01]  /*1fb50*/  HMMA.16816.F32.BF16 R20, R20, R4, R24 ;  /* 0x000000041414723c */ /* 0x008fe20000041818 */
[----:B------:R-:W3:Y:S01]  /*1fb60*/  LDL.LU.64 R26, [R1+0x3040] ;  /* 0x00304000011a7983 */ /* 0x000ee20000300a00 */
[----:B------:R-:W4:Y:S11]  /*1fb70*/  LDL.LU.64 R24, [R1+0x3038] ;  /* 0x0030380001187983 */ /* 0x000f360000300a00 */
[----:B------:R-:W-:Y:S10]  /*1fb80*/  @!UPT UIADD3 URZ, URZ, URZ, URZ ;  /* 0x0000003f3f3ff290 */ /* 0x000ff4000fffe03f */
[----:B------:R0:W-:Y:S01]  /*1fb90*/  STL.64 [R1+0x6e0], R20 ;  /* 0x0006e01401007387 */ /* 0x0001e20000100a00 */
[----:B------:R-:W-:Y:S02]  /*1fba0*/  STL.64 [R1+0x6e8], R22 ;  /* 0x0006e81601007387 */ /* 0x000fe40000100a00 */
[----:B0-----:R-:W-:Y:S02]  /*1fbb0*/  IMAD.MOV.U32 R20, RZ, RZ, R15 ;  /* 0x000000ffff147224 */ /* 0x001fe400078e000f */
[----:B------:R-:W-:Y:S01]  /*1fbc0*/  IMAD.MOV.U32 R21, RZ, RZ, R10 ;  /* 0x000000ffff157224 */ /* 0x000fe200078e000a */
[----:B------:R-:W3:Y:S01]  /*1fbd0*/  LDL.LU R15, [R1+0x3034] ;  /* 0x00303400010f7983 */ /* 0x000ee20000300800 */
[----:B------:R-:W3:Y:S03]  /*1fbe0*/  LDL.LU R10, [R1+0x3030] ;  /* 0x00303000010a7983 */ /* 0x000ee60000300800 */
[----:B------:R0:W-:Y:S02]  /*1fbf0*/  STL.64 [R1+0x2f48], R20 ;  /* 0x002f481401007387 */ /* 0x0001e40000100a00 */
[----:B0-----:R-:W-:-:S02]  /*1fc00*/  IMAD.MOV.U32 R20, RZ, RZ, R11 ;  /* 0x000000ffff147224 */ /* 0x001fc400078e000b */
[----:B--2---:R-:W-:Y:S01]  /*1fc10*/  IMAD.MOV.U32 R21, RZ, RZ, R6 ;  /* 0x000000ffff157224 */ /* 0x004fe200078e0006 */
[----:B------:R-:W2:Y:S01]  /*1fc20*/  LDL.LU R11, [R1+0x302c] ;  /* 0x00302c00010b7983 */ /* 0x000ea20000300800 */
[----:B------:R-:W2:Y:S03]  /*1fc30*/  LDL.LU R6, [R1+0x3028] ;  /* 0x0030280001067983 */ /* 0x000ea60000300800 */
[----:B------:R0:W-:Y:S02]  /*1fc40*/  STL.64 [R1+0x2f60], R20 ;  /* 0x002f601401007387 */ /* 0x0001e40000100a00 */
[----:B0-----:R-:W-:Y:S02]  /*1fc50*/  IMAD.MOV.U32 R20, RZ, RZ, R7 ;  /* 0x000000ffff147224 */ /* 0x001fe400078e0007 */
[----:B------:R-:W2:Y:S01]  /*1fc60*/  LDL.LU R7, [R1+0x3024] ;  /* 0x0030240001077983 */ /* 0x000ea20000300800 */
[----:B----4-:R-:W-:-:S03]  /*1fc70*/  IMAD.MOV.U32 R21, RZ, RZ, R24 ;  /* 0x000000ffff157224 */ /* 0x010fc600078e0018 */
[----:B------:R-:W4:Y:S02]  /*1fc80*/  LDL.LU R24, [R1+0x3020] ;  /* 0x0030200001187983 */ /* 0x000f240000300800 */
[----:B------:R0:W-:Y:S02]  /*1fc90*/  STL.64 [R1+0x2f78], R20 ;  /* 0x002f781401007387 */ /* 0x0001e40000100a00 */
[----:B0-----:R-:W-:Y:S02]  /*1fca0*/  IMAD.MOV.U32 R20, RZ, RZ, R25 ;  /* 0x000000ffff147224 */ /* 0x001fe400078e0019 */
[----:B---3--:R-:W-:Y:S01]  /*1fcb0*/  IMAD.MOV.U32 R21, RZ, RZ, R26 ;  /* 0x000000ffff157224 */ /* 0x008fe200078e001a */
[----:B------:R-:W4:Y:S01]  /*1fcc0*/  LDL.LU R25, [R1+0x301c] ;  /* 0x00301c0001197983 */ /* 0x000f220000300800 */
[----:B------:R-:W4:Y:S03]  /*1fcd0*/  LDL.LU R26, [R1+0x3018] ;  /* 0x00301800011a7983 */ /* 0x000f260000300800 */
[----:B------:R0:W-:Y:S02]  /*1fce0*/  STL.64 [R1+0x2f90], R20 ;  /* 0x002f901401007387 */ /* 0x0001e40000100a00 */
[----:B0-----:R-:W-:-:S02]  /*1fcf0*/  IMAD.MOV.U32 R20, RZ, RZ, R27 ;  /* 0x000000ffff147224 */ /* 0x001fc400078e001b */
[----:B------:R-:W-:Y:S01]  /*1fd00*/  IMAD.MOV.U32 R21, RZ, RZ, R0 ;  /* 0x000000ffff157224 */ /* 0x000fe200078e0000 */
[----:B------:R-:W4:Y:S01]  /*1fd10*/  LDL.LU R27, [R1+0x3014] ;  /* 0x00301400011b7983 */ /* 0x000f220000300800 */
[----:B------:R-:W3:Y:S03]  /*1fd20*/  LDL.LU R0, [R1+0x3010] ;  /* 0x0030100001007983 */ /* 0x000ee60000300800 */
        /* <DEDUP_REMOVED lines=18> */
[----:B--2---:R-:W-:Y:S02]  /*1fe50*/  IMAD.MOV.U32 R8, RZ, RZ, R11 ;  /* 0x000000ffff087224 */ /* 0x004fe400078e000b */
[----:B------:R-:W-:-:S05]  /*1fe60*/  IMAD.MOV.U32 R9, RZ, RZ, R10 ;  /* 0x000000ffff097224 */ /* 0x000fca00078e000a */
[----:B------:R-:W-:Y:S01]  /*1fe70*/  STL.64 [R1+0x2ff8], R8 ;  /* 0x002ff80801007387 */ /* 0x000fe20000100a00 */
[----:B------:R-:W2:Y:S02]  /*1fe80*/  LDL.LU.64 R20, [R1+0x5a0] ;  /* 0x0005a00001147983 */ /* 0x000ea40000300a00 */
[----:B------:R-:W4:Y:S02]  /*1fe90*/  LDL.LU.64 R22, [R1+0x5a8] ;  /* 0x0005a80001167983 */ /* 0x000f240000300a00 */
        /* <DEDUP_REMOVED lines=9> */
[----:B------:R-:W-:Y:S01]  /*1ff30*/  IMAD.MOV.U32 R2, RZ, RZ, R17 ;  /* 0x000000ffff027224 */ /* 0x000fe200078e0011 */
[----:B----4-:R-:W-:Y:S01]  /*1ff40*/  STL.64 [R1+0x3008], R22 ;  /* 0x0030081601007387 */ /* 0x010fe20000100a00 */
[----:B--2---:R0:W-:Y:S03]  /*1ff50*/  STL.64 [R1+0x3000], R20 ;  /* 0x0030001401007387 */ /* 0x0041e60000100a00 */
        /* <DEDUP_REMOVED lines=30> */
[----:B------:R-:W2:Y:S02]  /*20140*/  LDL.LU.64 R14, [R1+0x528] ;  /* 0x00052800010e7983 */ /* 0x000ea40000300a00 */
[----:B------:R-:W2:Y:S02]  /*20150*/  LDL.LU.64 R22, [R1+0x3008] ;  /* 0x0030080001167983 */ /* 0x000ea40000300a00 */
[----:B------:R-:W2:Y:S01]  /*20160*/  LDL.LU.64 R20, [R1+0x3000] ;  /* 0x0030000001147983 */ /* 0x000ea20000300a00 */
        /* <DEDUP_REMOVED lines=60> */
[----:B------:R-:W4:Y:S11]  /*20530*/  LDL.LU.64 R16, [R1+0x2f40] ;  /* 0x002f400001107983 */ /* 0x000f360000300a00 */
[----:B------:R-:W-:Y:S10]  /*20540*/  @!UPT UIADD3 URZ, URZ, URZ, URZ ;  /* 0x0000003f3f3ff290 */ /* 0x000ff4000fffe03f */
[----:B------:R0:W-:Y:S01]  /*20550*/  STL.64 [R1+0x540], R20 ;  /* 0x0005401401007387 */ /* 0x0001e20000100a00 */
[----:B------:R1:W-:Y:S03]  /*20560*/  STL.64 [R1+0x548], R22 ;  /* 0x0005481601007387 */ /* 0x0003e60000100a00 */
[----:B0-----:R-:W2:Y:S01]  /*20570*/  LDL.LU.64 R20, [R1+0xf0] ;  /* 0x0000f00001147983 */ /* 0x001ea20000300a00 */
[----:B-1----:R-:W2:Y:S01]  /*20580*/  LDL.LU.64 R22, [R1+0xf8] ;  /* 0x0000f80001167983 */ /* 0x002ea20000300a00 */
[C---:B----4-:R-:W-:Y:S02]  /*20590*/  HMMA.16816.F32.BF16 R16, R24.reuse, R16, R4 ;  /* 0x000000101810723c */ /* 0x050fe40000041804 */
[----:B------:R-:W2:Y:S11]  /*205a0*/  LDL.LU.64 R4, [R1+0x2f38] ;  /* 0x002f380001047983 */ /* 0x000eb60000300a00 */
[----:B------:R-:W-:Y:S10]  /*205b0*/  @!UPT UIADD3 URZ, URZ, URZ, URZ ;  /* 0x0000003f3f3ff290 */ /* 0x000ff4000fffe03f */
[----:B------:R-:W-:Y:S01]  /*205c0*/  STL.64 [R1+0x530], R16 ;  /* 0x0005301001007387 */ /* 0x000fe20000100a00 */
[----:B------:R0:W-:Y:S03]  /*205d0*/  STL.64 [R1+0x538], R18 ;  /* 0x0005381201007387 */ /* 0x0001e60000100a00 */
[----:B0-----:R-:W4:Y:S01]  /*205e0*/  LDL.LU.64 R18, [R1+0x2f30] ;  /* 0x002f300001127983 */ /* 0x001f220000300a00 */
[----:B------:R-:W2:Y:S02]  /*205f0*/  LDL.LU.64 R16, [R1+0x2f28] ;  /* 0x002f280001107983 */ /* 0x000ea40000300a00 */
[C---:B--2---:R-:W-:Y:S11]  /*20600*/  HMMA.16816.F32.BF16 R12, R24.reuse, R16, R12 ;  /* 0x00000010180c723c */ /* 0x044ff6000004180c */
[----:B------:R-:W-:Y:S11]  /*20610*/  @!UPT UIADD3 URZ, URZ, URZ, URZ ;  /* 0x0000003f3f3ff290 */ /* 0x000ff6000fffe03f */
[----:B------:R-:W-:Y:S01]  /*20620*/  @!UPT UIADD3 URZ, URZ, URZ, URZ ;  /* 0x0000003f3f3ff290 */ /* 0x000fe2000fffe03f */
[----:B------:R0:W-:Y:S01]  /*20630*/  STL.64 [R1+0x520], R12 ;  /* 0x0005200c01007387 */ /* 0x0001e20000100a00 */
[----:B------:R-:W-:Y:S03]  /*20640*/  STL.64 [R1+0x528], R14 ;  /* 0x0005280e01007387 */ /* 0x000fe60000100a00 */
[----:B0-----:R-:W3:Y:S01]  /*20650*/  LDL.LU.64 R12, [R1+0x2f20] ;  /* 0x002f2000010c7983 */ /* 0x001ee20000300a00 */
[----:B----4-:R-:W-:Y:S02]  /*20660*/  STL.64 [R1+0x2e88], R18 ;  /* 0x002e881201007387 */ /* 0x010fe40000100a00 */
        /* <DEDUP_REMOVED lines=8> */
[----:B------:R-:W-:Y:S02]  /*206f0*/  STL [R1+0x2e5c], R12 ;  /* 0x002e5c0c01007387 */ /* 0x000fe40000100800 */
[----:B------:R0:W-:Y:S02]  /*20700*/  STL [R1+0x2e58], R13 ;  /* 0x002e580d01007387 */ /* 0x0001e40000100800 */
[----:B0-----:R-:W2:Y:S01]  /*20710*/  LDL.LU.64 R12, [R1+0x500] ;  /* 0x00050000010c7983 */ /* 0x001ea20000300a00 */
[----:B------:R-:W2:Y:S02]  /*20720*/  LDL.LU.64 R14, [R1+0x508] ;  /* 0x00050800010e7983 */ /* 0x000ea40000300a00 */
[C---:B--2---:R-:W-:Y:S01]  /*20730*/  HMMA.16816.F32.BF16 R12, R24.reuse, R8, R12 ;  /* 0x00000008180c723c */ /* 0x044fe2000004180c */
[----:B------:R-:W-:Y:S01]  /*20740*/  STL [R1+0x2e54], R8 ;  /* 0x002e540801007387 */ /* 0x000fe20000100800 */
[----:B------:R0:W-:Y:S11]  /*20750*/  STL [R1+0x2e50], R9 ;  /* 0x002e500901007387 */ /* 0x0001f60000100800 */
[----:B------:R-:W-:Y:S10]  /*20760*/  @!UPT UIADD3 URZ, URZ, URZ, URZ ;  /* 0x0000003f3f3ff290 */ /* 0x000ff4000fffe03f */
[----:B------:R-:W-:Y:S01]  /*20770*/  STL.64 [R1+0x500], R12 ;  /* 0x0005000c01007387 */ /* 0x000fe20000100a00 */
[----:B------:R1:W-:Y:S02]  /*20780*/  STL.64 [R1+0x508], R14 ;  /* 0x0005080e01007387 */ /* 0x0003e40000100a00 */
[----:B0-----:R-:W2:Y:S01]  /*20790*/  LDL.64 R8, [R1+0xa0] ;  /* 0x0000a00001087983 */ /* 0x001ea20000100a00 */
[----:B-1----:R-:W-:Y:S01]  /*207a0*/  HMMA.16816.F32.BF16 R12, R24, R4, R20 ;  /* 0x00000004180c723c */ /* 0x002fe20000041814 */
[----:B------:R-:W0:Y:S04]  /*207b0*/  LDSM.16.MT88.4 R20, [R0+0x200] ;  /* 0x000200000014783b */ /* 0x000e280000004200 */
[----:B------:R-:W1:Y:S04]  /*207c0*/  LDSM.16.MT88.4 R24, [R0+0x280] ;  /* 0x000280000018783b */ /* 0x000e680000004200 */
[----:B--2---:R2:W-:Y:S04]  /*207d0*/  STL.64 [R1+0x2f10], R8 ;  /* 0x002f100801007387 */ /* 0x0045e80000100a00 */
[----:B--2---:R-:W0:Y:S01]  /*207e0*/  LDL.LU.64 R8, [R1+0xb80] ;  /* 0x000b800001087983 */ /* 0x004e220000300a00 */
[----:B------:R-:W0:Y:S09]  /*207f0*/  LDL.LU.64 R10, [R1+0xb88] ;  /* 0x000b8800010a7983 */ /* 0x000e320000300a00 */
[----:B------:R2:W-:Y:S02]  /*20800*/  STL.64 [R1+0xf0], R12 ;  /* 0x0000f00c01007387 */ /* 0x0005e40000100a00 */
[----:B------:R-:W-:Y:S01]  /*20810*/  STL.64 [R1+0xf8], R14 ;  /* 0x0000f80e01007387 */ /* 0x000fe20000100a00 */
[----:B--2---:R-:W2:Y:S01]  /*20820*/  LDL.64 R12, [R1+0x80] ;  /* 0x00008000010c7983 */ /* 0x004ea20000100a00 */
[----:B------:R-:W-:-:S02]  /*20830*/  IMAD.MOV.U32 R16, RZ, RZ, R3 ;  /* 0x000000ffff107224 */ /* 0x000fc400078e0003 */
[----:B------:R-:W-:-:S07]  /*20840*/  IMAD.MOV.U32 R17, RZ, RZ, R2 ;  /* 0x000000ffff117224 */ /* 0x000fce00078e0002 */
[C---:B0-----:R-:W-:Y:S01]  /*20850*/  HMMA.16816.F32.BF16 R16, R20.reuse, R16, R8 ;  /* 0x000000101410723c */ /* 0x041fe20000041808 */
[----:B--2---:R0:W-:Y:S04]  /*20860*/  STL.64 [R1+0x2f00], R12 ;  /* 0x002f000c01007387 */ /* 0x0041e80000100a00 */
[----:B0-----:R-:W2:Y:S01]  /*20870*/  LDL.64 R12, [R1+0x90] ;  /* 0x00009000010c7983 */ /* 0x001ea20000100a00 */
[----:B------:R-:W-:Y:S02]  /*20880*/  STL [R1+0x2e48], R4 ;  /* 0x002e480401007387 */ /* 0x000fe40000100800 */
[----:B------:R0:W-:Y:S02]  /*20890*/  STL [R1+0x2e44], R5 ;  /* 0x002e440501007387 */ /* 0x0001e40000100800 */
[----:B0-----:R-:W3:Y:S01]  /*208a0*/  LDL.LU.64 R4, [R1+0xb60] ;  /* 0x000b600001047983 */ /* 0x001ee20000300a00 */
[----:B------:R-:W3:Y:S02]  /*208b0*/  LDL.LU.64 R6, [R1+0xb68] ;  /* 0x000b680001067983 */ /* 0x000ee40000300a00 */
[----:B-1----:R-:W-:Y:S02]  /*208c0*/  STL [R1+0x2e64], R24 ;  /* 0x002e641801007387 */ /* 0x002fe40000100800 */
[----:B------:R0:W-:Y:S01]  /*208d0*/  STL [R1+0x2e60], R25 ;  /* 0x002e601901007387 */ /* 0x0001e20000100800 */
[----:B------:R-:W-:Y:S01]  /*208e0*/  STL [R1+0x2e40], R26 ;  /* 0x002e401a01007387 */ /* 0x000fe20000100800 */
[----:B------:R1:W-:Y:S03]  /*208f0*/  STL [R1+0x2e3c], R27 ;  /* 0x002e3c1b01007387 */ /* 0x0003e60000100800 */
[----:B0-----:R-:W4:Y:S01]  /*20900*/  LDL.LU.64 R24, [R1+0xb70] ;  /* 0x000b700001187983 */ /* 0x001f220000300a00 */
[----:B-1----:R-:W4:Y:S02]  /*20910*/  LDL.LU.64 R26, [R1+0xb78] ;  /* 0x000b7800011a7983 */ /* 0x002f240000300a00 */
[----:B------:R-:W-:Y:S02]  /*20920*/  STL [R1+0x2e38], R0 ;  /* 0x002e380001007387 */ /* 0x000fe40000100800 */
[----:B------:R-:W3:Y:S01]  /*20930*/  LDL.LU.64 R8, [R1+0x2f10] ;  /* 0x002f100001087983 */ /* 0x000ee20000300a00 */
[----:B------:R0:W-:Y:S01]  /*20940*/  STL.64 [R1+0xb80], R16 ;  /* 0x000b801001007387 */ /* 0x0001e20000100a00 */
[----:B------:R-:W-:Y:S03]  /*20950*/  STL.64 [R1+0xb88], R18 ;  /* 0x000b881201007387 */ /* 0x000fe60000100a00 */
[----:B0-----:R-:W4:Y:S02]  /*20960*/  LDL.LU.64 R16, [R1+0x2f08] ;  /* 0x002f080001107983 */ /* 0x001f240000300a00 */
[----:B----4-:R-:W-:Y:S01]  /*20970*/  HMMA.16816.F32.BF16 R24, R20, R16, R24 ;  /* 0x000000101418723c */ /* 0x010fe20000041818 */
[----:B------:R-:W-:-:S02]  /*20980*/  IMAD.MOV.U32 R3, RZ, RZ, R16 ;  /* 0x000000ffff037224 */ /* 0x000fc400078e0010 */
[----:B------:R-:W-:Y:S11]  /*20990*/  IMAD.MOV.U32 R2, RZ, RZ, R17 ;  /* 0x000000ffff027224 */ /* 0x000ff600078e0011 */
[----:B------:R-:W-:Y:S09]  /*209a0*/  @!UPT UIADD3 URZ, URZ, URZ, URZ ;  /* 0x0000003f3f3ff290 */ /* 0x000ff2000fffe03f */
[----:B------:R-:W-:Y:S01]  /*209b0*/  STL.64 [R1+0xb70], R24 ;  /* 0x000b701801007387 */ /* 0x000fe20000100a00 */
[----:B------:R-:W-:Y:S02]  /*209c0*/  STL.64 [R1+0xb78], R26 ;  /* 0x000b781a01007387 */ /* 0x000fe40000100a00 */
[----:B------:R-:W4:Y:S02]  /*209d0*/  LDL.64 R16, [R1+0x10] ;  /* 0x0000100001107983 */ /* 0x000f240000100a00 */
[----:B----4-:R0:W-:Y:S04]  /*209e0*/  STL.64 [R1+0x2ea0], R16 ;  /* 0x002ea01001007387 */ /* 0x0101e80000100a00 */
[----:B0-----:R-:W4:Y:S04]  /*209f0*/  LDL.64 R16, [R1+0x20] ;  /* 0x0000200001107983 */ /* 0x001f280000100a00 */
[----:B----4-:R0:W-:Y:S04]  /*20a00*/  STL.64 [R1+0x2eb0], R16 ;  /* 0x002eb01001007387 */ /* 0x0101e80000100a00 */
[----:B0-----:R-:W4:Y:S04]  /*20a10*/  LDL.64 R16, [R1+0x30] ;  /* 0x0000300001107983 */ /* 0x001f280000100a00 */
[----:B----4-:R3:W-:Y:S02]  /*20a20*/  STL.64 [R1+0x2ec8], R16 ;  /* 0x002ec81001007387 */ /* 0x0107e40000100a00 */
[----:B---3--:R-:W-:Y:S02]  /*20a30*/  HMMA.16816.F32.BF16 R16, R20, R8, R4 ;  /* 0x000000081410723c */ /* 0x008fe40000041804 */
[----:B------:R-:W-:Y:S05]  /*20a40*/  STL [R1+0x2e68], R3 ;  /* 0x002e680301007387 */ /* 0x000fea0000100800 */
[----:B------:R-:W-:-:S02]  /*20a50*/  IMAD.MOV.U32 R7, RZ, RZ, R8 ;  /* 0x000000ffff077224 */ /* 0x000fc400078e0008 */
[----:B------:R-:W-:Y:S11]  /*20a60*/  IMAD.MOV.U32 R6, RZ, RZ, R9 ;  /* 0x000000ffff067224 */ /* 0x000ff600078e0009 */
[----:B------:R-:W-:Y:S03]  /*20a70*/  @!UPT UIADD3 URZ, URZ, URZ, URZ ;  /* 0x0000003f3f3ff290 */ /* 0x000fe6000fffe03f */
[----:B------:R-:W-:Y:S01]  /*20a80*/  STL.64 [R1+0xb60], R16 ;  /* 0x000b601001007387 */ /* 0x000fe20000100a00 */
[----:B------:R-:W-:Y:S02]  /*20a90*/  STL.64 [R1+0xb68], R18 ;  /* 0x000b681201007387 */ /* 0x000fe40000100a00 */
[----:B------:R-:W2:Y:S02]  /*20aa0*/  LDL.LU.64 R8, [R1+0xb50] ;  /* 0x000b500001087983 */ /* 0x000ea40000300a00 */
[----:B------:R-:W2:Y:S01]  /*20ab0*/  LDL.LU.64 R10, [R1+0xb58] ;  /* 0x000b5800010a7983 */ /* 0x000ea20000300a00 */
[----:B------:R-:W3:Y:S01]  /*20ac0*/  LDL.LU.64 R24, [R1+0xb20] ;  /* 0x000b200001187983 */ /* 0x000ee20000300a00 */
[----:B------:R-:W4:Y:S03]  /*20ad0*/  LDL.LU.64 R26, [R1+0xb28] ;  /* 0x000b2800011a7983 */ /* 0x000f260000300a00 */
[----:B----4-:R-:W-:Y:S01]  /*20ae0*/  STL.64 [R1+0x2ee8], R26 ;  /* 0x002ee81a01007387 */ /* 0x010fe20000100a00 */
[----:B---3--:R0:W-:Y:S03]  /*20af0*/  STL.64 [R1+0x2ee0], R24 ;  /* 0x002ee01801007387 */ /* 0x0081e60000100a00 */
[----:B0-----:R-:W3:Y:S01]  /*20b00*/  LDL.64 R24, [R1+0x70] ;  /* 0x0000700001187983 */ /* 0x001ee20000100a00 */
[----:B--2---:R-:W-:Y:S03]  /*20b10*/  HMMA.16816.F32.BF16 R8, R20, R12, R8 ;  /* 0x0000000c1408723c */ /* 0x004fe60000041808 */
[----:B---3--:R0:W-:Y:S04]  /*20b20*/  STL.64 [R1+0x2ef8], R24 ;  /* 0x002ef81801007387 */ /* 0x0081e80000100a00 */
[----:B0-----:R-:W2:Y:S01]  /*20b30*/  LDL.LU.64 R24, [R1+0xb40] ;  /* 0x000b400001187983 */ /* 0x001ea20000300a00 */
[----:B------:R-:W2:Y:S02]  /*20b40*/  LDL.LU.64 R26, [R1+0xb48] ;  /* 0x000b4800011a7983 */ /* 0x000ea40000300a00 */
[----:B------:R-:W-:Y:S02]  /*20b50*/  STL.64 [R1+0x2ed8], R6 ;  /* 0x002ed80601007387 */ /* 0x000fe40000100a00 */
[----:B------:R-:W3:Y:S02]  /*20b60*/  LDL.64 R4, [R1+0x60] ;  /* 0x0000600001047983 */ /* 0x000ee40000100a00 */
[----:B---3--:R0:W-:Y:S04]  /*20b70*/  STL.64 [R1+0x2ef0], R4 ;  /* 0x002ef00401007387 */ /* 0x0081e80000100a00 */
[----:B0-----:R-:W3:Y:S01]  /*20b80*/  LDL.LU.64 R4, [R1+0xb30] ;  /* 0x000b300001047983 */ /* 0x001ee20000300a00 */
[----:B------:R-:W3:Y:S02]  /*20b90*/  LDL.LU.64 R6, [R1+0xb38] ;  /* 0x000b380001067983 */ /* 0x000ee40000300a00 */
[----:B------:R-:W4:Y:S02]  /*20ba0*/  LDL.64 R16, [R1+0x40] ;  /* 0x0000400001107983 */ /* 0x000f240000100a00 */
[----:B------:R-:W-:Y:S01]  /*20bb0*/  STL.64 [R1+0xb50], R8 ;  /* 0x000b500801007387 */ /* 0x000fe20000100a00 */
[----:B------:R0:W-:Y:S02]  /*20bc0*/  STL.64 [R1+0xb58], R10 ;  /* 0x000b580a01007387 */ /* 0x0001e40000100a00 */
[----:B0-----:R-:W-:-:S02]  /*20bd0*/  IMAD.MOV.U32 R11, RZ, RZ, R12 ;  /* 0x000000ffff0b7224 */ /* 0x001fc400078e000c */
[----:B------:R-:W-:Y:S02]  /*20be0*/  IMAD.MOV.U32 R10, RZ, RZ, R13 ;  /* 0x000000ffff0a7224 */ /* 0x000fe400078e000d */
[----:B------:R-:W2:Y:S03]  /*20bf0*/  LDL.LU.64 R12, [R1+0x2f00] ;  /* 0x002f0000010c7983 */ /* 0x000ea60000300a00 */
[----:B------:R-:W-:Y:S02]  /*20c00*/  STL.64 [R1+0x2ed0], R10 ;  /* 0x002ed00a01007387 */ /* 0x000fe40000100a00 */
[----:B------:R-:W3:Y:S01]  /*20c10*/  LDL.64 R8, [R1+0x50] ;  /* 0x0000500001087983 */ /* 0x000ee20000100a00 */
[C---:B--2---:R-:W-:Y:S11]  /*20c20*/  HMMA.16816.F32.BF16 R24, R20.reuse, R12, R24 ;  /* 0x0000000c1418723c */ /* 0x044ff60000041818 */
[----:B------:R-:W-:Y:S11]  /*20c30*/  @!UPT UIADD3 URZ, URZ, URZ, URZ ;  /* 0x0000003f3f3ff290 */ /* 0x000ff6000fffe03f */
[----:B------:R-:W-:Y:S01]  /*20c40*/  @!UPT UIADD3 URZ, URZ, URZ, URZ ;  /* 0x0000003f3f3ff290 */ /* 0x000fe2000fffe03f */
[----:B------:R0:W-:Y:S01]  /*20c50*/  STL.64 [R1+0xb40], R24 ;  /* 0x000b401801007387 */ /* 0x0001e20000100a00 */
[----:B------:R-:W-:Y:S03]  /*20c60*/  STL.64 [R1+0xb48], R26 ;  /* 0x000b481a01007387 */ /* 0x000fe60000100a00 */
[----:B0-----:R-:W3:Y:S02]  /*20c70*/  LDL.LU.64 R24, [R1+0x2ef8] ;  /* 0x002ef80001187983 */ /* 0x001ee40000300a00 */
[C---:B---3--:R-:W-:Y:S01]  /*20c80*/  HMMA.16816.F32.BF16 R4, R20.reuse, R24, R4 ;  /* 0x000000181404723c */ /* 0x048fe20000041804 */
[----:B------:R-:W-:Y:S02]  /*20c90*/  IMAD.MOV.U32 R0, RZ, RZ, R24 ;  /* 0x000000ffff007224 */ /* 0x000fe400078e0018 */
[----:B------:R-:W-:Y:S11]  /*20ca0*/  IMAD.MOV.U32 R29, RZ, RZ, R25 ;  /* 0x000000ffff1d7224 */ /* 0x000ff600078e0019 */
[----:B------:R-:W-:Y:S09]  /*20cb0*/  @!UPT UIADD3 URZ, URZ, URZ, URZ ;  /* 0x0000003f3f3ff290 */ /* 0x000ff2000fffe03f */
[----:B------:R0:W-:Y:S01]  /*20cc0*/  STL.64 [R1+0xb30], R4 ;  /* 0x000b300401007387 */ /* 0x0001e20000100a00 */
        /* <DEDUP_REMOVED lines=8> */
[----:B------:R0:W-:Y:S02]  /*20d50*/  STL.64 [R1+0xb28], R26 ;  /* 0x000b281a01007387 */ /* 0x0001e40000100a00 */
[----:B-1----:R-:W2:Y:S02]  /*20d60*/  LDL.LU.64 R6, [R1+0x2ed8] ;  /* 0x002ed80001067983 */ /* 0x002ea40000300a00 */
[----:B0-----:R-:W-:Y:S02]  /*20d70*/  IMAD.MOV.U32 R26, RZ, RZ, R4 ;  /* 0x000000ffff1a7224 */ /* 0x001fe400078e0004 */
[----:B------:R-:W-:-:S05]  /*20d80*/  IMAD.MOV.U32 R27, RZ, RZ, R5 ;  /* 0x000000ffff1b7224 */ /* 0x000fca00078e0005 */
[----:B------:R0:W-:Y:S01]  /*20d90*/  STL.64 [R1+0x2ea8], R26 ;  /* 0x002ea81a01007387 */ /* 0x0001e20000100a00 */
[----:B------:R-:W3:Y:S03]  /*20da0*/  LDL.LU.64 R24, [R1+0xb10] ;  /* 0x000b100001187983 */ /* 0x000ee60000300a00 */
[----:B0-----:R-:W3:Y:S01]  /*20db0*/  LDL.LU.64 R26, [R1+0xb18] ;  /* 0x000b1800011a7983 */ /* 0x001ee20000300a00 */
[----:B------:R-:W-:Y:S02]  /*20dc0*/  IMAD.MOV.U32 R4, RZ, RZ, R8 ;  /* 0x000000ffff047224 */ /* 0x000fe400078e0008 */
[----:B------:R-:W-:Y:S01]  /*20dd0*/  IMAD.MOV.U32 R5, RZ, RZ, R9 ;  /* 0x000000ffff057224 */ /* 0x000fe200078e0009 */
[C---:B---3--:R-:W-:Y:S11]  /*20de0*/  HMMA.16816.F32.BF16 R24, R20.reuse, R8, R24 ;  /* 0x000000081418723c */ /* 0x048ff60000041818 */
[----:B------:R-:W-:Y:S11]  /*20df0*/  @!UPT UIADD3 URZ, URZ, URZ, URZ ;  /* 0x0000003f3f3ff290 */ /* 0x000ff6000fffe03f */
[----:B------:R-:W-:Y:S01]  /*20e00*/  @!UPT UIADD3 URZ, URZ, URZ, URZ ;  /* 0x0000003f3f3ff290 */ /* 0x000fe2000fffe03f */
[----:B------:R0:W-:Y:S01]  /*20e10*/  STL.64 [R1+0xb10], R24 ;  /* 0x000b101801007387 */ /* 0x0001e20000100a00 */
[----:B------:R1:W-:Y:S02]  /*20e20*/  STL.64 [R1+0xb18], R26 ;  /* 0x000b181a01007387 */ /* 0x0003e40000100a00 */
[----:B------:R-:W4:Y:S02]  /*20e30*/  LDL.LU.64 R8, [R1+0xb00] ;  /* 0x000b000001087983 */ /* 0x000f240000300a00 */
[----:B------:R-:W4:Y:S01]  /*20e40*/  LDL.LU.64 R10, [R1+0xb08] ;  /* 0x000b0800010a7983 */ /* 0x000f220000300a00 */
[----:B0-----:R-:W3:Y:S01]  /*20e50*/  LDL.LU.64 R24, [R1+0xae0] ;  /* 0x000ae00001187983 */ /* 0x001ee20000300a00 */
[----:B-1----:R-:W2:Y:S03]  /*20e60*/  LDL.LU.64 R26, [R1+0xae8] ;  /* 0x000ae800011a7983 */ /* 0x002ea60000300a00 */
[----:B--2---:R-:W-:Y:S01]  /*20e70*/  STL.64 [R1+0x2ec0], R26 ;  /* 0x002ec01a01007387 */ /* 0x004fe20000100a00 */
[----:B---3--:R0:W-:Y:S03]  /*20e80*/  STL.64 [R1+0x2eb8], R24 ;  /* 0x002eb81801007387 */ /* 0x0081e60000100a00 */
[----:B0-----:R-:W2:Y:S01]  /*20e90*/  LDL.LU.64 R24, [R1+0xaf0] ;  /* 0x000af00001187983 */ /* 0x001ea20000300a00 */
[----:B------:R-:W2:Y:S02]  /*20ea0*/  LDL.LU.64 R26, [R1+0xaf8] ;  /* 0x000af800011a7983 */ /* 0x000ea40000300a00 */
[----:B------:R-:W-:Y:S02]  /*20eb0*/  STL.64 [R1+0x2e78], R6 ;  /* 0x002e780601007387 */ /* 0x000fe40000100a00 */
[----:B------:R0:W-:Y:S02]  /*20ec0*/  STL.64 [R1+0x2e70], R4 ;  /* 0x002e700401007387 */ /* 0x0001e40000100a00 */
[----:B0-----:R-:W3:Y:S01]  /*20ed0*/  LDL.LU.64 R4, [R1+0xac0] ;  /* 0x000ac00001047983 */ /* 0x001ee20000300a00 */
        /* <DEDUP_REMOVED lines=8> */
[----:B------:R0:W-:Y:S02]  /*20f60*/  STL.64 [R1+0xb00], R8 ;  /* 0x000b000801007387 */ /* 0x0001e40000100a00 */
[----:B------:R1:W-:Y:S02]  /*20f70*/  STL.64 [R1+0xb08], R10 ;  /* 0x000b080a01007387 */ /* 0x0003e40000100a00 */
[----:B0-----:R-:W-:Y:S01]  /*20f80*/  IMAD.MOV.U32 R9, RZ, RZ, R16 ;  /* 0x000000ffff097224 */ /* 0x001fe200078e0010 */
[----:B-1----:R-:W3:Y:S01]  /*20f90*/  LDL.LU.64 R10, [R1+0x2ed0] ;  /* 0x002ed000010a7983 */ /* 0x002ee20000300a00 */
[----:B------:R-:W4:Y:S02]  /*20fa0*/  LDL.LU.64 R16, [R1+0x2ec8] ;  /* 0x002ec80001107983 */ /* 0x000f240000300a00 */
[----:B------:R-:W-:Y:S01]  /*20fb0*/  IMAD.MOV.U32 R15, RZ, RZ, R13 ;  /* 0x000000ffff0f7224 */ /* 0x000fe200078e000d */
[----:B----4-:R-:W-:Y:S01]  /*20fc0*/  HMMA.16816.F32.BF16 R24, R20, R16, R24 ;  /* 0x000000101418723c */ /* 0x010fe20000041818 */
[----:B------:R-:W-:-:S02]  /*20fd0*/  IMAD.MOV.U32 R13, RZ, RZ, R16 ;  /* 0x000000ffff0d7224 */ /* 0x000fc400078e0010 */
[----:B------:R-:W-:Y:S11]  /*20fe0*/  IMAD.MOV.U32 R8, RZ, RZ, R17 ;  /* 0x000000ffff087224 */ /* 0x000ff600078e0011 */
[----:B------:R-:W-:Y:S09]  /*20ff0*/  @!UPT UIADD3 URZ, URZ, URZ, URZ ;  /* 0x0000003f3f3ff290 */ /* 0x000ff2000fffe03f */
[----:B------:R-:W-:Y:S01]  /*21000*/  STL.64 [R1+0xaf0], R24 ;  /* 0x000af01801007387 */ /* 0x000fe20000100a00 */
[----:B------:R0:W-:Y:S03]  /*21010*/  STL.64 [R1+0xaf8], R26 ;  /* 0x000af81a01007387 */ /* 0x0001e60000100a00 */
[----:B0-----:R-:W4:Y:S01]  /*21020*/  LDL.LU.64 R26, [R1+0x2ec0] ;  /* 0x002ec000011a7983 */ /* 0x001f220000300a00 */
[----:B------:R-:W4:Y:S02]  /*21030*/  LDL.LU.64 R24, [R1+0x2eb8] ;  /* 0x002eb80001187983 */ /* 0x000f240000300a00 */
[----:B------:R-:W4:Y:S02]  /*21040*/  LDL.LU.64 R16, [R1+0x2eb0] ;  /* 0x002eb00001107983 */ /* 0x000f240000300a00 */
[----:B------:R-:W-:Y:S01]  /*21050*/  IMAD.MOV.U32 R28, RZ, RZ, R12 ;  /* 0x000000ffff1c7224 */ /* 0x000fe200078e000c */
[C---:B----4-:R-:W-:Y:S01]  /*21060*/  HMMA.16816.F32.BF16 R24, R20.reuse, R16, R24 ;  /* 0x000000101418723c */ /* 0x050fe20000041818 */
[----:B------:R-:W-:Y:S11]  /*21070*/  IMAD.MOV.U32 R12, RZ, RZ, R17 ;  /* 0x000000ffff0c7224 */ /* 0x000ff600078e0011 */
[----:B------:R-:W-:Y:S11]  /*21080*/  @!UPT UIADD3 URZ, URZ, URZ, URZ ;  /* 0x0000003f3f3ff290 */ /* 0x000ff6000fffe03f */
[----:B------:R0:W-:Y:S01]  /*21090*/  STL.64 [R1+0xae0], R24 ;  /* 0x000ae01801007387 */ /* 0x0001e20000100a00 */
[----:B------:R1:W-:Y:S02]  /*210a0*/  STL.64 [R1+0xae8], R26 ;  /* 0x000ae81a01007387 */ /* 0x0003e40000100a00 */
[----:B0-----:R-:W-:Y:S01]  /*210b0*/  IMAD.MOV.U32 R25, RZ, RZ, R16 ;  /* 0x000000ffff197224 */ /* 0x001fe200078e0010 */
[----:B-1----:R-:W4:Y:S01]  /*210c0*/  LDL.LU.64 R26, [R1+0x2ea8] ;  /* 0x002ea800011a7983 */ /* 0x002f220000300a00 */
        /* <DEDUP_REMOVED lines=16> */
[----:B0-----:R-:W2:Y:S01]  /*211d0*/  LDL.LU.64 R6, [R1+0x2e78] ;  /* 0x002e780001067983 */ /* 0x001ea20000300a00 */
[----:B------:R-:W2:Y:S02]  /*211e0*/  LDL.LU.64 R4, [R1+0x2e70] ;  /* 0x002e700001047983 */ /* 0x000ea40000300a00 */
        /* <DEDUP_REMOVED lines=35> */
[----:B------:R-:W2:Y:S02]  /*21420*/  LDL.LU.64 R18, [R1+0xaa8] ;  /* 0x000aa80001127983 */ /* 0x000ea40000300a00 */
[----:B------:R-:W-:Y:S02]  /*21430*/  STL [R1+0x2d40], R14 ;  /* 0x002d400e01007387 */ /* 0x000fe40000100800 */
[----:B------:R-:W-:Y:S01]  /*21440*/  STL.64 [R1+0x2d38], R12 ;  /* 0x002d380c01007387 */ /* 0x000fe20000100a00 */
[----:B--2---:R-:W-:Y:S11]  /*21450*/  HMMA.16816.F32.BF16 R16, R20, R8, R16 ;  /* 0x000000081410723c */ /* 0x004ff60000041810 */
[----:B------:R-:W-:Y:S11]  /*21460*/  @!UPT UIADD3 URZ, URZ, URZ, URZ ;  /* 0x0000003f3f3ff290 */ /* 0x000ff6000fffe03f */
[----:B------:R-:W-:Y:S01]  /*21470*/  @!UPT UIADD3 URZ, URZ, URZ, URZ ;  /* 0x0000003f3f3ff290 */ /* 0x000fe2000fffe03f */
[----:B------:R4:W-:Y:S01]  /*21480*/  STL.64 [R1+0xaa0], R16 ;  /* 0x000aa01001007387 */ /* 0x0009e20000100a00 */
[----:B------:R-:W-:Y:S02]  /*21490*/  STL.64 [R1+0xaa8], R18 ;  /* 0x000aa81201007387 */ /* 0x000fe40000100a00 */
[----:B----4-:R-:W-:Y:S02]  /*214a0*/  IMAD.MOV.U32 R16, RZ, RZ, R26 ;  /* 0x000000ffff107224 */ /* 0x010fe400078e001a */
[----:B------:R-:W-:Y:S01]  /*214b0*/  IMAD.MOV.U32 R17, RZ, RZ, R27 ;  /* 0x000000ffff117224 */ /* 0x000fe200078e001b */
[----:B------:R-:W2:Y:S01]  /*214c0*/  LDL.LU R26, [R1+0x2e40] ;  /* 0x002e4000011a7983 */ /* 0x000ea20000300800 */
[----:B------:R-:W2:Y:S03]  /*214d0*/  LDL.LU R27, [R1+0x2e3c] ;  /* 0x002e3c00011b7983 */ /* 0x000ea60000300800 */
[----:B------:R0:W-:Y:S04]  /*214e0*/  STL.64 [R1+0x2db8], R16 ;  /* 0x002db81001007387 */ /* 0x0001e80000100a00 */
[----:B0-----:R-:W4:Y:S01]  /*214f0*/  LDL.LU.64 R16, [R1+0x4e0] ;  /* 0x0004e00001107983 */ /* 0x001f220000300a00 */
[----:B------:R-:W4:Y:S02]  /*21500*/  LDL.LU.64 R18, [R1+0x4e8] ;  /* 0x0004e80001127983 */ /* 0x000f240000300a00 */
[----:B------:R0:W-:Y:S02]  /*21510*/  STL.64 [R1+0x2d20], R8 ;  /* 0x002d200801007387 */ /* 0x0001e40000100a00 */
[----:B0-----:R-:W-:-:S02]  /*21520*/  IMAD.MOV.U32 R8, RZ, RZ, R28 ;  /* 0x000000ffff087224 */ /* 0x001fc400078e001c */
[----:B------:R-:W-:Y:S01]  /*21530*/  IMAD.MOV.U32 R9, RZ, RZ, R15 ;  /* 0x000000ffff097224 */ /* 0x000fe200078e000f */
[----:B----4-:R-:W-:Y:S07]  /*21540*/  HMMA.16816.F32.BF16 R20, R20, R4, R16 ;  /* 0x000000041414723c */ /* 0x010fee0000041810 */
[----:B------:R-:W-:Y:S02]  /*21550*/  IMAD.MOV.U32 R16, RZ, RZ, R0 ;  /* 0x000000ffff107224 */ /* 0x000fe400078e0000 */
[----:B------:R-:W-:Y:S01]  /*21560*/  IMAD.MOV.U32 R17, RZ, RZ, R29 ;  /* 0x000000ffff117224 */ /* 0x000fe200078e001d */
[----:B------:R-:W4:Y:S11]  /*21570*/  LDL.LU R0, [R1+0x2e38] ;  /* 0x002e380001007983 */ /* 0x000f360000300800 */
[----:B------:R-:W-:Y:S02]  /*21580*/  @!UPT UIADD3 URZ, URZ, URZ, URZ ;  /* 0x0000003f3f3ff290 */ /* 0x000fe4000fffe03f */
[----:B------:R-:W-:Y:S01]  /*21590*/  STL.64 [R1+0x4e0], R20 ;  /* 0x0004e01401007387 */ /* 0x000fe20000100a00 */
[----:B------:R-:W-:Y:S02]  /*215a0*/  STL.64 [R1+0x4e8], R22 ;  /* 0x0004e81601007387 */ /* 0x000fe40000100a00 */
[----:B------:R-:W-:Y:S02]  /*215b0*/  STL.64 [R1+0x2dd0], R16 ;  /* 0x002dd01001007387 */ /* 0x000fe40000100a00 */
[----:B------:R3:W-:Y:S02]  /*215c0*/  STL.64 [R1+0x2dd8], R8 ;  /* 0x002dd80801007387 */ /* 0x0007e40000100a00 */
[----:B---3--:R-:W-:Y:S02]  /*215d0*/  IMAD.MOV.U32 R8, RZ, RZ, R11 ;  /* 0x000000ffff087224 */ /* 0x008fe400078e000b */
[----:B------:R-:W-:-:S05]  /*215e0*/  IMAD.MOV.U32 R9, RZ, RZ, R10 ;  /* 0x000000ffff097224 */ /* 0x000fca00078e000a */
[----:B------:R0:W-:Y:S02]  /*215f0*/  STL.64 [R1+0x2df0], R8 ;  /* 0x002df00801007387 */ /* 0x0001e40000100a00 */
[----:B0-----:R-:W-:Y:S02]  /*21600*/  IMAD.MOV.U32 R8, RZ, RZ, R7 ;  /* 0x000000ffff087224 */ /* 0x001fe400078e0007 */
[----:B------:R-:W-:-:S05]  /*21610*/  IMAD.MOV.U32 R9, RZ, RZ, R6 ;  /* 0x000000ffff097224 */ /* 0x000fca00078e0006 */
[----:B------:R0:W-:Y:S02]  /*21620*/  STL.64 [R1+0x2e08], R8 ;  /* 0x002e080801007387 */ /* 0x0001e40000100a00 */
[----:B0-----:R-:W-:Y:S02]  /*21630*/  IMAD.MOV.U32 R8, RZ, RZ, R3 ;  /* 0x000000ffff087224 */ /* 0x001fe400078e0003 */
[----:B------:R-:W-:-:S05]  /*21640*/  IMAD.MOV.U32 R9, RZ, RZ, R2 ;  /* 0x000000ffff097224 */ /* 0x000fca00078e0002 */
[----:B------:R0:W-:Y:S04]  /*21650*/  STL.64 [R1+0x2e20], R8 ;  /* 0x002e200801007387 */ /* 0x0001e80000100a00 */
[----:B0-----:R-:W2:Y:S01]  /*21660*/  LDL.64 R8, [R1+0xc0] ;  /* 0x0000c00001087983 */ /* 0x001ea20000100a00 */
[----:B------:R-:W3:Y:S02]  /*21670*/  LDL.LU.64 R16, [R1+0x3a0] ;  /* 0x0003a00001107983 */ /* 0x000ee40000300a00 */
[----:B------:R-:W2:Y:S02]  /*21680*/  LDL.LU.64 R18, [R1+0x3a8] ;  /* 0x0003a80001127983 */ /* 0x000ea40000300a00 */
[----:B--2---:R-:W-:Y:S01]  /*21690*/  STL.64 [R1+0x2de8], R18 ;  /* 0x002de81201007387 */ /* 0x004fe20000100a00 */
[----:B---3--:R0:W-:Y:S03]  /*216a0*/  STL.64 [R1+0x2de0], R16 ;  /* 0x002de01001007387 */ /* 0x0081e60000100a00 */
[----:B0-----:R-:W2:Y:S01]  /*216b0*/  LDL.LU.64 R16, [R1+0x3b0] ;  /* 0x0003b00001107983 */ /* 0x001ea20000300a00 */
[----:B------:R-:W3:Y:S03]  /*216c0*/  LDL.LU.64 R18, [R1+0x3b8] ;  /* 0x0003b80001127983 */ /* 0x000ee60000300a00 */
[----:B---3--:R-:W-:Y:S01]  /*216d0*/  STL.64 [R1+0x2e00], R18 ;  /* 0x002e001201007387 */ /* 0x008fe20000100a00 */
[----:B--2---:R0:W-:Y:S03]  /*216e0*/  STL.64 [R1+0x2df8], R16 ;  /* 0x002df81001007387 */ /* 0x0041e60000100a00 */
        /* <DEDUP_REMOVED lines=9> */
[----:B------:R-:W2:Y:S02]  /*21780*/  LDL.LU.64 R18, [R1+0x3e8] ;  /* 0x0003e80001127983 */ /* 0x000ea40000300a00 */
[----:B------:R0:W-:Y:S02]  /*21790*/  STL.64 [R1+0x2d50], R4 ;  /* 0x002d500401007387 */ /* 0x0001e40000100a00 */
[----:B0-----:R-:W3:Y:S01]  /*217a0*/  LDL.LU.64 R4, [R1+0x340] ;  /* 0x0003400001047983 */ /* 0x001ee20000300a00 */
[----:B------:R-:W2:Y:S03]  /*217b0*/  LDL.LU.64 R6, [R1+0x348] ;  /* 0x0003480001067983 */ /* 0x000ea60000300a00 */
        /* <DEDUP_REMOVED lines=11> */
[----:B------:R-:W3:Y:S01]  /*21870*/  LDL.LU.64 R6, [R1+0x378] ;  /* 0x0003780001067983 */ /* 0x000ee20000300a00 */
[----:B------:R-:W-:Y:S02]  /*21880*/  HMMA.16816.F32.BF16 R16, R24, R8, R16 ;  /* 0x000000081810723c */ /* 0x000fe40000041810 */
[----:B---3--:R-:W-:Y:S01]  /*21890*/  STL.64 [R1+0x2db0], R6 ;  /* 0x002db00601007387 */ /* 0x008fe20000100a00 */
[----:B--2---:R0:W-:Y:S03]  /*218a0*/  STL.64 [R1+0x2da8], R4 ;  /* 0x002da80401007387 */ /* 0x0041e60000100a00 */
[----:B0-----:R-:W2:Y:S01]  /*218b0*/  LDL.LU.64 R4, [R1+0x380] ;  /* 0x0003800001047983 */ /* 0x001ea20000300a00 */
[----:B------:R-:W3:Y:S02]  /*218c0*/  LDL.LU.64 R6, [R1+0x388] ;  /* 0x0003880001067983 */ /* 0x000ee40000300a00 */
[----:B------:R-:W-:-:S02]  /*218d0*/  IMAD.MOV.U32 R3, RZ, RZ, R8 ;  /* 0x000000ffff037224 */ /* 0x000fc400078e0008 */
[----:B------:R-:W-:Y:S01]  /*218e0*/  IMAD.MOV.U32 R2, RZ, RZ, R9 ;  /* 0x000000ffff027224 */ /* 0x000fe200078e0009 */
[----:B---3--:R-:W-:Y:S01]  /*218f0*/  STL.64 [R1+0x2dc8], R6 ;  /* 0x002dc80601007387 */ /* 0x008fe20000100a00 */
[----:B--2---:R0:W-:Y:S03]  /*21900*/  STL.64 [R1+0x2dc0], R4 ;  /* 0x002dc00401007387 */ /* 0x0041e60000100a00 */
[----:B0-----:R-:W2:Y:S01]  /*21910*/  LDL.LU.64 R4, [R1+0x390] ;  /* 0x0003900001047983 */ /* 0x001ea20000300a00 */
[----:B------:R-:W2:Y:S02]  /*21920*/  LDL.LU.64 R6, [R1+0x398] ;  /* 0x0003980001067983 */ /* 0x000ea40000300a00 */
[----:B------:R-:W3:Y:S02]  /*21930*/  LDL.LU.64 R12, [R1+0x330] ;  /* 0x00033000010c7983 */ /* 0x000ee40000300a00 */
[----:B------:R-:W3:Y:S01]  /*21940*/  LDL.LU.64 R14, [R1+0x338] ;  /* 0x00033800010e7983 */ /* 0x000ee20000300a00 */
[----:B------:R-:W2:Y:S01]  /*21950*/  LDL.LU.64 R20, [R1+0x320] ;  /* 0x0003200001147983 */ /* 0x000ea20000300a00 */
[----:B------:R-:W2:Y:S02]  /*21960*/  LDL.LU.64 R22, [R1+0x328] ;  /* 0x0003280001167983 */ /* 0x000ea40000300a00 */
[----:B------:R-:W-:Y:S02]  /*21970*/  STL.64 [R1+0x3e0], R16 ;  /* 0x0003e01001007387 */ /* 0x000fe40000100a00 */
[----:B------:R0:W-:Y:S02]  /*21980*/  STL.64 [R1+0x3e8], R18 ;  /* 0x0003e81201007387 */ /* 0x0001e40000100a00 */
[----:B0-----:R-:W2:Y:S01]  /*21990*/  LDL.LU.64 R18, [R1+0x2e30] ;  /* 0x002e300001127983 */ /* 0x001ea20000300a00 */
[----:B------:R-:W2:Y:S02]  /*219a0*/  LDL.LU.64 R16, [R1+0x2e28] ;  /* 0x002e280001107983 */ /* 0x000ea40000300a00 */
[----:B------:R-:W2:Y:S02]  /*219b0*/  LDL.LU.64 R8, [R1+0x2e20] ;  /* 0x002e200001087983 */ /* 0x000ea40000300a00 */
[C---:B--2---:R-:W-:Y:S01]  /*219c0*/  HMMA.16816.F32.BF16 R8, R24.reuse, R8, R16 ;  /* 0x000000081808723c */ /* 0x044fe20000041810 */
[----:B------:R-:W2:Y:S01]  /*219d0*/  LDL.LU.64 R18, [R1+0x2e18] ;  /* 0x002e180001127983 */ /* 0x000ea20000300a00 */
[----:B------:R-:W2:Y:S11]  /*219e0*/  LDL.LU.64 R16, [R1+0x2e10] ;  /* 0x002e100001107983 */ /* 0x000eb60000300a00 */
[----:B------:R-:W-:Y:S10]  /*219f0*/  @!UPT UIADD3 URZ, URZ, URZ, URZ ;  /* 0x0000003f3f3ff290 */ /* 0x000ff4000fffe03f */
        /* <DEDUP_REMOVED lines=64> */
[----:B0-----:R-:W3:Y:S02]  /*21e00*/  LDL.LU.64 R16, [R1+0x2d48] ;  /* 0x002d480001107983 */ /* 0x001ee40000300a00 */
[C---:B---3--:R-:W-:Y:S02]  /*21e10*/  HMMA.16816.F32.BF16 R16, R24.reuse, R16, R12 ;  /* 0x000000101810723c */ /* 0x048fe4000004180c */
[----:B------:R-:W3:Y:S01]  /*21e20*/  LDL.LU R14, [R1+0x2d40] ;  /* 0x002d4000010e7983 */ /* 0x000ee20000300800 */
[----:B------:R-:W2:Y:S11]  /*21e30*/  LDL.LU.64 R12, [R1+0x2d38] ;  /* 0x002d3800010c7983 */ /* 0x000eb60000300a00 */
[----:B------:R-:W-:Y:S09]  /*21e40*/  @!UPT UIADD3 URZ, URZ, URZ, URZ ;  /* 0x0000003f3f3ff290 */ /* 0x000ff2000fffe03f */
[----:B------:R-:W-:Y:S01]  /*21e50*/  STL.64 [R1+0x330], R16 ;  /* 0x0003301001007387 */ /* 0x000fe20000100a00 */
[----:B------:R0:W-:Y:S03]  /*21e60*/  STL.64 [R1+0x338], R18 ;  /* 0x0003381201007387 */ /* 0x0001e60000100a00 */
[----:B0-----:R-:W2:Y:S01]  /*21e70*/  LDL.LU.64 R18, [R1+0x2d30] ;  /* 0x002d300001127983 */ /* 0x001ea20000300a00 */
[----:B------:R-:W2:Y:S02]  /*21e80*/  LDL.LU.64 R16, [R1+0x2d28] ;  /* 0x002d280001107983 */ /* 0x000ea40000300a00 */
[C---:B--2---:R-:W-:Y:S11]  /*21e90*/  HMMA.16816.F32.BF16 R20, R24.reuse, R16, R20 ;  /* 0x000000101814723c */ /* 0x044ff60000041814 */
[----:B------:R-:W-:Y:S11]  /*21ea0*/  @!UPT UIADD3 URZ, URZ, URZ, URZ ;  /* 0x0000003f3f3ff290 */ /* 0x000ff6000fffe03f */
[----:B------:R-:W-:Y:S01]  /*21eb0*/  @!UPT UIADD3 URZ, URZ, URZ, URZ ;  /* 0x0000003f3f3ff290 */ /* 0x000fe2000fffe03f */
[----:B------:R0:W-:Y:S01]  /*21ec0*/  STL.64 [R1+0x320], R20 ;  /* 0x0003201401007387 */ /* 0x0001e20000100a00 */
[----:B------:R1:W-:Y:S03]  /*21ed0*/  STL.64 [R1+0x328], R22 ;  /* 0x0003281601007387 */ /* 0x0003e60000100a00 */
[----:B0-----:R-:W2:Y:S01]  /*21ee0*/  LDL.LU.64 R20, [R1] ;  /* 0x0000000001147983 */ /* 0x001ea20000300a00 */
[----:B-1----:R-:W2:Y:S02]  /*21ef0*/  LDL.LU.64 R22, [R1+0x8] ;  /* 0x0000080001167983 */ /* 0x002ea40000300a00 */
[----:B------:R-:W-:Y:S02]  /*21f00*/  STL.64 [R1+0x2ca0], R18 ;  /* 0x002ca01201007387 */ /* 0x000fe40000100a00 */
[----:B------:R0:W-:Y:S02]  /*21f10*/  STL.64 [R1+0x2c98], R16 ;  /* 0x002c981001007387 */ /* 0x0001e40000100a00 */
[----:B0-----:R-:W2:Y:S01]  /*21f20*/  LDL.LU.64 R16, [R1+0xb0] ;  /* 0x0000b00001107983 */ /* 0x001ea20000300a00 */
[C---:B------:R-:W-:Y:S03]  /*21f30*/  HMMA.16816.F32.BF16 R8, R24.reuse, R12, R8 ;  /* 0x0000000c1808723c */ /* 0x040fe60000041808 */
[----:B--2---:R-:W-:Y:S11]  /*21f40*/  STL.64 [R1+0x2d10], R16 ;  /* 0x002d101001007387 */ /* 0x004ff60000100a00 */
[----:B------:R-:W-:Y:S09]  /*21f50*/  @!UPT UIADD3 URZ, URZ, URZ, URZ ;  /* 0x0000003f3f3ff290 */ /* 0x000ff2000fffe03f */
[----:B------:R0:W-:Y:S02]  /*21f60*/  STL.64 [R1+0x310], R8 ;  /* 0x0003100801007387 */ /* 0x0001e40000100a00 */
[----:B------:R-:W-:Y:S01]  /*21f70*/  STL.64 [R1+0x318], R10 ;  /* 0x0003180a01007387 */ /* 0x000fe20000100a00 */
[----:B0-----:R-:W2:Y:S01]  /*21f80*/  LDL.LU.64 R8, [R1+0x2d20] ;  /* 0x002d200001087983 */ /* 0x001ea20000300a00 */
[----:B---3--:R-:W-:Y:S02]  /*21f90*/  STL [R1+0x2cc0], R14 ;  /* 0x002cc00e01007387 */ /* 0x008fe40000100800 */
[----:B------:R0:W-:Y:S02]  /*21fa0*/  STL.64 [R1+0x2cb8], R12 ;  /* 0x002cb80c01007387 */ /* 0x0001e40000100a00 */
[----:B0-----:R-:W3:Y:S04]  /*21fb0*/  LDL.LU.64 R12, [R1+0x90] ;  /* 0x00009000010c7983 */ /* 0x001ee80000300a00 */
[----:B---3--:R0:W-:Y:S04]  /*21fc0*/  STL.64 [R1+0x2d08], R12 ;  /* 0x002d080c01007387 */ /* 0x0081e80000100a00 */
[----:B0-----:R-:W3:Y:S01]  /*21fd0*/  LDL.LU.64 R12, [R1+0x300] ;  /* 0x00030000010c7983 */ /* 0x001ee20000300a00 */
[----:B------:R-:W3:Y:S02]  /*21fe0*/  LDL.LU.64 R14, [R1+0x308] ;  /* 0x00030800010e7983 */ /* 0x000ee40000300a00 */
[----:B--2---:R-:W-:Y:S02]  /*21ff0*/  STL [R1+0x2c80], R9 ;  /* 0x002c800901007387 */ /* 0x004fe40000100800 */
[----:B------:R0:W-:Y:S01]  /*22000*/  STL [R1+0x2d18], R8 ;  /* 0x002d180801007387 */ /* 0x0001e20000100800 */
[C---:B---3--:R-:W-:Y:S11]  /*22010*/  HMMA.16816.F32.BF16 R12, R24.reuse, R8, R12 ;  /* 0x00000008180c723c */ /* 0x048ff6000004180c */
[----:B------:R-:W-:Y:S11]  /*22020*/  @!UPT UIADD3 URZ, URZ, URZ, URZ ;  /* 0x0000003f3f3ff290 */ /* 0x000ff6000fffe03f */
[----:B------:R-:W-:Y:S01]  /*22030*/  @!UPT UIADD3 URZ, URZ, URZ, URZ ;  /* 0x0000003f3f3ff290 */ /* 0x000fe2000fffe03f */
[----:B------:R-:W-:Y:S01]  /*22040*/  STL.64 [R1+0x300], R12 ;  /* 0x0003000c01007387 */ /* 0x000fe20000100a00 */
[----:B------:R1:W-:Y:S02]  /*22050*/  STL.64 [R1+0x308], R14 ;  /* 0x0003080e01007387 */ /* 0x0003e40000100a00 */
[----:B0-----:R-:W2:Y:S02]  /*22060*/  LDL.LU.64 R8, [R1+0x9a0] ;  /* 0x0009a00001087983 */ /* 0x001ea40000300a00 */
[----:B------:R-:W2:Y:S01]  /*22070*/  LDL.LU.64 R10, [R1+0x9a8] ;  /* 0x0009a800010a7983 */ /* 0x000ea20000300a00 */
[----:B-1----:R-:W-:Y:S01]  /*22080*/  HMMA.16816.F32.BF16 R12, R24, R4, R20 ;  /* 0x00000004180c723c */ /* 0x002fe20000041814 */
[----:B----4-:R-:W-:Y:S04]  /*22090*/  LDSM.16.MT88.4 R20, [R0+0x300] ;  /* 0x000300000014783b */ /* 0x010fe80000004200 */
[----:B------:R-:W0:Y:S01]  /*220a0*/  LDSM.16.MT88.4 R24, [R0+0x380] ;  /* 0x000380000018783b */ /* 0x000e220000004200 */
[----:B------:R-:W-:-:S02]  /*220b0*/  IMAD.MOV.U32 R16, RZ, RZ, R3 ;  /* 0x000000ffff107224 */ /* 0x000fc400078e0003 */
[----:B------:R-:W-:Y:S01]  /*220c0*/  IMAD.MOV.U32 R17, RZ, RZ, R2 ;  /* 0x000000ffff117224 */ /* 0x000fe200078e0002 */
[----:B------:R-:W-:Y:S01]  /*220d0*/  STL [R1+0x2c4c], R4 ;  /* 0x002c4c0401007387 */ /* 0x000fe20000100800 */
[----:B------:R1:W-:Y:S11]  /*220e0*/  STL [R1+0x2c48], R5 ;  /* 0x002c480501007387 */ /* 0x0003f60000100800 */
[----:B------:R-:W-:Y:S02]  /*220f0*/  @!UPT UIADD3 URZ, URZ, URZ, URZ ;  /* 0x0000003f3f3ff290 */ /* 0x000fe4000fffe03f */
[----:B------:R3:W-:Y:S01]  /*22100*/  STL.64 [R1+0x10c0], R12 ;  /* 0x0010c00c01007387 */ /* 0x0007e20000100a00 */
[----:B------:R4:W-:Y:S02]  /*22110*/  STL.64 [R1+0x10c8], R14 ;  /* 0x0010c80e01007387 */ /* 0x0009e40000100a00 */
[----:B-1----:R-:W2:Y:S01]  /*22120*/  LDL.LU.64 R4, [R1+0xa0] ;  /* 0x0000a00001047983 */ /* 0x002ea20000300a00 */
[----:B---3--:R-:W3:Y:S01]  /*22130*/  LDL.LU.64 R12, [R1+0x980] ;  /* 0x00098000010c7983 */ /* 0x008ee20000300a00 */
[----:B----4-:R-:W3:Y:S03]  /*22140*/  LDL.LU.64 R14, [R1+0x988] ;  /* 0x00098800010e7983 */ /* 0x010ee60000300a00 */
[----:B0-----:R-:W-:Y:S01]  /*22150*/  STL [R1+0x2c54], R24 ;  /* 0x002c541801007387 */ /* 0x001fe20000100800 */
[----:B------:R0:W-:Y:S02]  /*22160*/  STL [R1+0x2c50], R25 ;  /* 0x002c501901007387 */ /* 0x0001e40000100800 */
[----:B------:R-:W-:Y:S02]  /*22170*/  STL [R1+0x2c44], R26 ;  /* 0x002c441a01007387 */ /* 0x000fe40000100800 */
[----:B------:R1:W-:Y:S01]  /*22180*/  STL [R1+0x2c40], R27 ;  /* 0x002c401b01007387 */ /* 0x0003e20000100800 */
[----:B0-----:R-:W4:Y:S01]  /*22190*/  LDL.LU.64 R24, [R1+0x990] ;  /* 0x0009900001187983 */ /* 0x001f220000300a00 */
[----:B-1----:R-:W4:Y:S01]  /*221a0*/  LDL.LU.64 R26, [R1+0x998] ;  /* 0x00099800011a7983 */ /* 0x002f220000300a00 */
[C---:B--2---:R-:W-:Y:S02]  /*221b0*/  HMMA.16816.F32.BF16 R16, R20.reuse, R16, R8 ;  /* 0x000000101410723c */ /* 0x044fe40000041808 */
[----:B------:R-:W2:Y:S11]  /*221c0*/  LDL.LU R8, [R1+0x2d18] ;  /* 0x002d180001087983 */ /* 0x000eb60000300800 */
[----:B------:R-:W-:Y:S10]  /*221d0*/  @!UPT UIADD3 URZ, URZ, URZ, URZ ;  /* 0x0000003f3f3ff290 */ /* 0x000ff4000fffe03f */
[----:B------:R0:W-:Y:S01]  /*221e0*/  STL.64 [R1+0x9a0], R16 ;  /* 0x0009a01001007387 */ /* 0x0001e20000100a00 */
[----:B------:R-:W-:Y:S03]  /*221f0*/  STL.64 [R1+0x9a8], R18 ;  /* 0x0009a81201007387 */ /* 0x000fe60000100a00 */
[----:B0-----:R-:W4:Y:S02]  /*22200*/  LDL.LU.64 R16, [R1+0x2d10] ;  /* 0x002d100001107983 */ /* 0x001f240000300a00 */
        /* <DEDUP_REMOVED lines=8> */
[----:B------:R-:W2:Y:S01]  /*22290*/  LDL.LU.64 R16, [R1+0x50] ;  /* 0x0000500001107983 */ /* 0x000ea20000300a00 */
[----:B---3--:R-:W-:Y:S01]  /*222a0*/  HMMA.16816.F32.BF16 R12, R20, R4, R12 ;  /* 0x00000004140c723c */ /* 0x008fe2000004180c */
[----:B--2---:R0:W-:Y:S04]  /*222b0*/  STL.64 [R1+0x2cf8], R16 ;  /* 0x002cf81001007387 */ /* 0x0041e80000100a00 */
[----:B0-----:R-:W2:Y:S01]  /*222c0*/  LDL.LU.64 R16, [R1+0x70] ;  /* 0x0000700001107983 */ /* 0x001ea20000300a00 */
[----:B------:R-:W-:Y:S02]  /*222d0*/  STL [R1+0x2c5c], R10 ;  /* 0x002c5c0a01007387 */ /* 0x000fe40000100800 */
[----:B------:R-:W-:Y:S02]  /*222e0*/  STL [R1+0x2c58], R11 ;  /* 0x002c580b01007387 */ /* 0x000fe40000100800 */
[----:B------:R0:W-:Y:S02]  /*222f0*/  STL [R1+0x2cf0], R8 ;  /* 0x002cf00801007387 */ /* 0x0001e40000100800 */
[----:B0-----:R-:W3:Y:S11]  /*22300*/  LDL.LU.64 R8, [R1+0x80] ;  /* 0x0000800001087983 */ /* 0x001ef60000300a00 */
[----:B------:R0:W-:Y:S02]  /*22310*/  STL.64 [R1+0x980], R12 ;  /* 0x0009800c01007387 */ /* 0x0001e40000100a00 */
[----:B------:R-:W-:Y:S01]  /*22320*/  STL.64 [R1+0x988], R14 ;  /* 0x0009880e01007387 */ /* 0x000fe20000100a00 */
[----:B0-----:R-:W4:Y:S01]  /*22330*/  LDL.LU.64 R12, [R1+0x2d08] ;  /* 0x002d0800010c7983 */ /* 0x001f220000300a00 */
[----:B------:R-:W-:-:S02]  /*22340*/  IMAD.MOV.U32 R0, RZ, RZ, R5 ;  /* 0x000000ffff007224 */ /* 0x000fc400078e0005 */
[----:B------:R-:W-:Y:S02]  /*22350*/  IMAD.MOV.U32 R29, RZ, RZ, R4 ;  /* 0x000000ffff1d7224 */ /* 0x000fe400078e0004 */
[----:B------:R-:W3:Y:S01]  /*22360*/  LDL.LU.64 R4, [R1+0x960] ;  /* 0x0009600001047983 */ /* 0x000ee20000300a00 */
[----:B------:R-:W3:Y:S02]  /*22370*/  LDL.LU.64 R6, [R1+0x968] ;  /* 0x0009680001067983 */ /* 0x000ee40000300a00 */
[----:B------:R-:W-:Y:S02]  /*22380*/  STL [R1+0x2c64], R0 ;  /* 0x002c640001007387 */ /* 0x000fe40000100800 */
[----:B------:R-:W-:Y:S01]  /*22390*/  STL [R1+0x2c60], R29 ;  /* 0x002c601d01007387 */ /* 0x000fe20000100800 */
[C---:B----4-:R-:W-:Y:S11]  /*223a0*/  HMMA.16816.F32.BF16 R24, R20.reuse, R12, R24 ;  /* 0x0000000c1418723c */ /* 0x050ff60000041818 */
[----:B------:R-:W-:Y:S11]  /*223b0*/  @!UPT UIADD3 URZ, URZ, URZ, URZ ;  /* 0x0000003f3f3ff290 */ /* 0x000ff6000fffe03f */
[----:B------:R-:W-:Y:S01]  /*223c0*/  @!UPT UIADD3 URZ, URZ, URZ, URZ ;  /* 0x0000003f3f3ff290 */ /* 0x000fe2000fffe03f */
[----:B------:R-:W-:Y:S01]  /*223d0*/  STL.64 [R1+0x970], R24 ;  /* 0x0009701801007387 */ /* 0x000fe20000100a00 */
[----:B------:R0:W-:Y:S02]  /*223e0*/  STL.64 [R1+0x978], R26 ;  /* 0x0009781a01007387 */ /* 0x0001e40000100a00 */
[----:B0-----:R-:W-:Y:S02]  /*223f0*/  IMAD.MOV.U32 R26, RZ, RZ, R12 ;  /* 0x000000ffff1a7224 */ /* 0x001fe400078e000c */
[----:B------:R-:W-:Y:S02]  /*22400*/  IMAD.MOV.U32 R27, RZ, RZ, R13 ;  /* 0x000000ffff1b7224 */ /* 0x000fe400078e000d */
[----:B------:R-:W4:Y:S04]  /*22410*/  LDL.LU.64 R12, [R1+0x20] ;  /* 0x00002000010c7983 */ /* 0x000f280000300a00 */
[----:B----4-:R0:W-:Y:S04]  /*22420*/  STL.64 [R1+0x2cd8], R12 ;  /* 0x002cd80c01007387 */ /* 0x0101e80000100a00 */
[----:B0-----:R-:W4:Y:S01]  /*22430*/  LDL.LU.64 R12, [R1+0x60] ;  /* 0x00006000010c7983 */ /* 0x001f220000300a00 */
[----:B---3--:R-:W-:Y:S03]  /*22440*/  HMMA.16816.F32.BF16 R4, R20, R8, R4 ;  /* 0x000000081404723c */ /* 0x008fe60000041804 */
[----:B----4-:R0:W-:Y:S04]  /*22450*/  STL.64 [R1+0x2d00], R12 ;  /* 0x002d000c01007387 */ /* 0x0101e80000100a00 */
[----:B0-----:R-:W3:Y:S01]  /*22460*/  LDL.LU.64 R12, [R1+0x950] ;  /* 0x00095000010c7983 */ /* 0x001ee20000300a00 */
[----:B------:R-:W3:Y:S02]  /*22470*/  LDL.LU.64 R14, [R1+0x958] ;  /* 0x00095800010e7983 */ /* 0x000ee40000300a00 */
[----:B------:R-:W-:Y:S02]  /*22480*/  STL [R1+0x2c6c], R27 ;  /* 0x002c6c1b01007387 */ /* 0x000fe40000100800 */
[----:B------:R0:W-:Y:S01]  /*22490*/  STL [R1+0x2c68], R26 ;  /* 0x002c681a01007387 */ /* 0x0001e20000100800 */
[----:B------:R-:W4:Y:S04]  /*224a0*/  LDL.LU.64 R24, [R1+0x940] ;  /* 0x0009400001187983 */ /* 0x000f280000300a00 */
[----:B0-----:R-:W4:Y:S06]  /*224b0*/  LDL.LU.64 R26, [R1+0x948] ;  /* 0x00094800011a7983 */ /* 0x001f2c0000300a00 */
[----:B------:R0:W-:Y:S02]  /*224c0*/  STL.64 [R1+0x960], R4 ;  /* 0x0009600401007387 */ /* 0x0001e40000100a00 */
[----:B------:R2:W-:Y:S02]  /*224d0*/  STL.64 [R1+0x968], R6 ;  /* 0x0009680601007387 */ /* 0x0005e40000100a00 */
[----:B0-----:R-:W-:-:S02]  /*224e0*/  IMAD.MOV.U32 R4, RZ, RZ, R8 ;  /* 0x000000ffff047224 */ /* 0x001fc400078e0008 */
[----:B------:R-:W-:Y:S02]  /*224f0*/  IMAD.MOV.U32 R5, RZ, RZ, R9 ;  /* 0x000000ffff057224 */ /* 0x000fe400078e0009 */
[----:B------:R-:W4:Y:S01]  /*22500*/  LDL.LU.64 R8, [R1+0x930] ;  /* 0x0009300001087983 */ /* 0x000f220000300a00 */
[----:B------:R-:W4:Y:S02]  /*22510*/  LDL.LU.64 R10, [R1+0x938] ;  /* 0x00093800010a7983 */ /* 0x000f240000300a00 */
[----:B--2---:R-:W-:Y:S02]  /*22520*/  IMAD.MOV.U32 R6, RZ, RZ, R16 ;  /* 0x000000ffff067224 */ /* 0x004fe400078e0010 */
[----:B------:R-:W-:Y:S01]  /*22530*/  IMAD.MOV.U32 R7, RZ, RZ, R17 ;  /* 0x000000ffff077224 */ /* 0x000fe200078e0011 */
[C---:B---3--:R-:W-:Y:S11]  /*22540*/  HMMA.16816.F32.BF16 R12, R20.reuse, R16, R12 ;  /* 0x00000010140c723c */ /* 0x048ff6000004180c */
[----:B------:R-:W-:Y:S11]  /*22550*/  @!UPT UIADD3 URZ, URZ, URZ, URZ ;  /* 0x0000003f3f3ff290 */ /* 0x000ff6000fffe03f */
[----:B------:R-:W-:Y:S01]  /*22560*/  @!UPT UIADD3 URZ, URZ, URZ, URZ ;  /* 0x0000003f3f3ff290 */ /* 0x000fe2000fffe03f */
[----:B------:R0:W-:Y:S01]  /*22570*/  STL.64 [R1+0x950], R12 ;  /* 0x0009500c01007387 */ /* 0x0001e20000100a00 */
[----:B------:R-:W-:Y:S03]  /*22580*/  STL.64 [R1+0x958], R14 ;  /* 0x0009580e01007387 */ /* 0x000fe60000100a00 */
[----:B0-----:R-:W4:Y:S01]  /*22590*/  LDL.LU.64 R12, [R1+0x2d00] ;  /* 0x002d0000010c7983 */ /* 0x001f220000300a00 */
[----:B------:R-:W2:Y:S02]  /*225a0*/  LDL.LU.64 R16, [R1+0x2cf8] ;  /* 0x002cf80001107983 */ /* 0x000ea40000300a00 */
[----:B------:R-:W-:Y:S02]  /*225b0*/  STL.64 [R1+0x2c78], R6 ;  /* 0x002c780601007387 */ /* 0x000fe40000100a00 */
[----:B------:R0:W-:Y:S02]  /*225c0*/  STL.64 [R1+0x2c70], R4 ;  /* 0x002c700401007387 */ /* 0x0001e40000100a00 */
[----:B0-----:R-:W3:Y:S01]  /*225d0*/  LDL.LU.64 R4, [R1+0x30] ;  /* 0x0000300001047983 */ /* 0x001ee20000300a00 */
[C---:B----4-:R-:W-:Y:S08]  /*225e0*/  HMMA.16816.F32.BF16 R24, R20.reuse, R12, R24 ;  /* 0x0000000c1418723c */ /* 0x050ff00000041818 */
[----:B--2---:R-:W-:Y:S01]  /*225f0*/  HMMA.16816.F32.BF16 R8, R20, R16, R8 ;  /* 0x000000101408723c */ /* 0x004fe20000041808 */
[----:B---3--:R0:W-:Y:S04]  /*22600*/  STL.64 [R1+0x2ce0], R4 ;  /* 0x002ce00401007387 */ /* 0x0081e80000100a00 */
[----:B0-----:R-:W2:Y:S10]  /*22610*/  LDL.LU.64 R4, [R1+0x40] ;  /* 0x0000400001047983 */ /* 0x001eb40000300a00 */
[----:B------:R0:W-:Y:S02]  /*22620*/  STL.64 [R1+0x940], R24 ;  /* 0x0009401801007387 */ /* 0x0001e40000100a00 */
[----:B------:R-:W-:Y:S02]  /*22630*/  STL.64 [R1+0x948], R26 ;  /* 0x0009481a01007387 */ /* 0x000fe40000100a00 */
[----:B0-----:R-:W-:-:S02]  /*22640*/  IMAD.MOV.U32 R24, RZ, RZ, R12 ;  /* 0x000000ffff187224 */ /* 0x001fc400078e000c */
[----:B------:R-:W-:-:S05]  /*22650*/  IMAD.MOV.U32 R25, RZ, RZ, R13 ;  /* 0x000000ffff197224 */ /* 0x000fca00078e000d */
[----:B------:R0:W-:Y:S04]  /*22660*/  STL.64 [R1+0x2ce8], R24 ;  /* 0x002ce81801007387 */ /* 0x0001e80000100a00 */
[----:B0-----:R-:W3:Y:S01]  /*22670*/  LDL.LU.64 R24, [R1+0x920] ;  /* 0x0009200001187983 */ /* 0x001ee20000300a00 */
[----:B------:R-:W3:Y:S02]  /*22680*/  LDL.LU.64 R26, [R1+0x928] ;  /* 0x00092800011a7983 */ /* 0x000ee40000300a00 */
[----:B------:R-:W4:Y:S02]  /*22690*/  LDL.LU.64 R12, [R1+0x910] ;  /* 0x00091000010c7983 */ /* 0x000f240000300a00 */
[----:B------:R-:W4:Y:S01]  /*226a0*/  LDL.LU.64 R14, [R1+0x918] ;  /* 0x00091800010e7983 */ /* 0x000f220000300a00 */
[----:B------:R0:W-:Y:S01]  /*226b0*/  STL.64 [R1+0x930], R8 ;  /* 0x0009300801007387 */ /* 0x0001e20000100a00 */
[----:B------:R1:W-:Y:S03]  /*226c0*/  STL.64 [R1+0x938], R10 ;  /* 0x0009380a01007387 */ /* 0x0003e60000100a00 */
[----:B0-----:R-:W4:Y:S01]  /*226d0*/  LDL.LU R8, [R1+0x2cf0] ;  /* 0x002cf00001087983 */ /* 0x001f220000300800 */
[----:B-1----:R-:W-:-:S02]  /*226e0*/  IMAD.MOV.U32 R10, RZ, RZ, R16 ;  /* 0x000000ffff0a7224 */ /* 0x002fc400078e0010 */
[----:B------:R-:W-:Y:S02]  /*226f0*/  IMAD.MOV.U32 R11, RZ, RZ, R17 ;  /* 0x000000ffff0b7224 */ /* 0x000fe400078e0011 */
[----:B------:R-:W4:Y:S01]  /*22700*/  LDL.LU.64 R16, [R1+0x8f0] ;  /* 0x0008f00001107983 */ /* 0x000f220000300a00 */
[----:B------:R-:W4:Y:S02]  /*22710*/  LDL.LU.64 R18, [R1+0x8f8] ;  /* 0x0008f80001127983 */ /* 0x000f240000300a00 */
[----:B--2---:R-:W-:Y:S02]  /*22720*/  IMAD.MOV.U32 R0, RZ, RZ, R4 ;  /* 0x000000ffff007224 */ /* 0x004fe400078e0004 */
[----:B------:R-:W-:Y:S01]  /*22730*/  IMAD.MOV.U32 R29, RZ, RZ, R5 ;  /* 0x000000ffff1d7224 */ /* 0x000fe200078e0005 */
[C---:B---3--:R-:W-:Y:S01]  /*22740*/  HMMA.16816.F32.BF16 R24, R20.reuse, R4, R24 ;  /* 0x000000041418723c */ /* 0x048fe20000041818 */
[----:B----4-:R-:W-:Y:S01]  /*22750*/  STL.64 [R1+0x2cd0], R18 ;  /* 0x002cd01201007387 */ /* 0x010fe20000100a00 */
[----:B------:R0:W-:Y:S03]  /*22760*/  STL.64 [R1+0x2cc8], R16 ;  /* 0x002cc81001007387 */ /* 0x0001e60000100a00 */
[----:B0-----:R-:W2:Y:S01]  /*22770*/  LDL.LU.64 R16, [R1+0x900] ;  /* 0x0009000001107983 */ /* 0x001ea20000300a00 */
[----:B------:R-:W2:Y:S02]  /*22780*/  LDL.LU.64 R18, [R1+0x908] ;  /* 0x0009080001127983 */ /* 0x000ea40000300a00 */
[----:B------:R-:W-:Y:S02]  /*22790*/  STL.64 [R1+0x2cb0], R10 ;  /* 0x002cb00a01007387 */ /* 0x000fe40000100a00 */
[----:B------:R0:W-:Y:S02]  /*227a0*/  STL [R1+0x2ca8], R8 ;  /* 0x002ca80801007387 */ /* 0x0001e40000100800 */
[----:B0-----:R-:W3:Y:S11]  /*227b0*/  LDL.LU.64 R8, [R1+0x10] ;  /* 0x0000100001087983 */ /* 0x001ef60000300a00 */
[----:B------:R0:W-:Y:S02]  /*227c0*/  STL.64 [R1+0x920], R24 ;  /* 0x0009201801007387 */ /* 0x0001e40000100a00 */
[----:B------:R-:W-:Y:S01]  /*227d0*/  STL.64 [R1+0x928], R26 ;  /* 0x0009281a01007387 */ /* 0x000fe20000100a00 */
[----:B0-----:R-:W4:Y:S01]  /*227e0*/  LDL.LU.64 R24, [R1+0x2ce8] ;  /* 0x002ce80001187983 */ /* 0x001f220000300a00 */
[----:B------:R-:W2:Y:S02]  /*227f0*/  LDL.LU.64 R4, [R1+0x2ce0] ;  /* 0x002ce00001047983 */ /* 0x000ea40000300a00 */
[----:B--2---:R-:W-:Y:S11]  /*22800*/  HMMA.16816.F32.BF16 R12, R20, R4, R12 ;  /* 0x00000004140c723c */ /* 0x004ff6000004180c */
[----:B------:R-:W-:Y:S11]  /*22810*/  @!UPT UIADD3 URZ, URZ, URZ, URZ ;  /* 0x0000003f3f3ff290 */ /* 0x000ff6000fffe03f */
[----:B------:R-:W-:Y:S01]  /*22820*/  @!UPT UIADD3 URZ, URZ, URZ, URZ ;  /* 0x0000003f3f3ff290 */ /* 0x000fe2000fffe03f */
[----:B------:R0:W-:Y:S01]  /*22830*/  STL.64 [R1+0x910], R12 ;  /* 0x0009100c01007387 */ /* 0x0001e20000100a00 */
[----:B------:R-:W-:Y:S03]  /*22840*/  STL.64 [R1+0x918], R14 ;  /* 0x0009180e01007387 */ /* 0x000fe60000100a00 */
[----:B0-----:R-:W2:Y:S01]  /*22850*/  LDL.LU.64 R12, [R1+0x2cd8] ;  /* 0x002cd800010c7983 */ /* 0x001ea20000300a00 */
[----:B------:R-:W-:Y:S02]  /*22860*/  IMAD.MOV.U32 R27, RZ, RZ, R4 ;  /* 0x000000ffff1b7224 */ /* 0x000fe400078e0004 */
[----:B------:R-:W-:-:S05]  /*22870*/  IMAD.MOV.U32 R26, RZ, RZ, R5 ;  /* 0x000000ffff1a7224 */ /* 0x000fca00078e0005 */
[----:B------:R-:W-:Y:S01]  /*22880*/  STL.64 [R1+0x2c90], R26 ;  /* 0x002c901a01007387 */ /* 0x000fe20000100a00 */
[----:B----4-:R0:W-:Y:S03]  /*22890*/  STL.64 [R1+0x2c88], R24 ;  /* 0x002c881801007387 */ /* 0x0101e60000100a00 */
[----:B0-----:R-:W4:Y:S01]  /*228a0*/  LDL.LU.64 R24, [R1+0x8e0] ;  /* 0x0008e00001187983 */ /* 0x001f220000300a00 */
[----:B------:R-:W4:Y:S02]  /*228b0*/  LDL.LU.64 R26, [R1+0x8e8] ;  /* 0x0008e800011a7983 */ /* 0x000f240000300a00 */
        /* <DEDUP_REMOVED lines=8> */
[----:B------:R-:W2:Y:S02]  /*22940*/  LDL.LU.64 R16, [R1+0x2cc8] ;  /* 0x002cc80001107983 */ /* 0x000ea40000300a00 */
[----:B------:R-:W-:Y:S02]  /*22950*/  IMAD.MOV.U32 R2, RZ, RZ, R12 ;  /* 0x000000ffff027224 */ /* 0x000fe400078e000c */
[----:B------:R-:W-:Y:S01]  /*22960*/  IMAD.MOV.U32 R3, RZ, RZ, R13 ;  /* 0x000000ffff037224 */ /* 0x000fe200078e000d */
[----:B------:R-:W4:Y:S01]  /*22970*/  LDL.LU R14, [R1+0x2cc0] ;  /* 0x002cc000010e7983 */ /* 0x000f220000300800 */
[----:B------:R-:W4:Y:S02]  /*22980*/  LDL.LU.64 R12, [R1+0x2cb8] ;  /* 0x002cb800010c7983 */ /* 0x000f240000300a00 */
[----:B---3--:R-:W-:-:S02]  /*22990*/  IMAD.MOV.U32 R15, RZ, RZ, R8 ;  /* 0x000000ffff0f7224 */ /* 0x008fc400078e0008 */
[----:B------:R-:W3:Y:S01]  /*229a0*/  LDL.LU.64 R10, [R1+0x2cb0] ;  /* 0x002cb000010a7983 */ /* 0x000ee20000300a00 */
[C---:B--2---:R-:W-:Y:S01]  /*229b0*/  HMMA.16816.F32.BF16 R16, R20.reuse, R8, R16 ;  /* 0x000000081410723c */ /* 0x044fe20000041810 */
[----:B------:R-:W2:Y:S11]  /*229c0*/  LDL.LU R8, [R1+0x2ca8] ;  /* 0x002ca80001087983 */ /* 0x000eb60000300800 */
[----:B------:R-:W-:Y:S11]  /*229d0*/  @!UPT UIADD3 URZ, URZ, URZ, URZ ;  /* 0x0000003f3f3ff290 */ /* 0x000ff6000fffe03f */
[----:B------:R-:W-:Y:S01]  /*229e0*/  STL.64 [R1+0x8f0], R16 ;  /* 0x0008f01001007387 */ /* 0x000fe20000100a00 */
[----:B------:R0:W-:Y:S02]  /*229f0*/  STL [R1+0x8f8], R18 ;  /* 0x0008f81201007387 */ /* 0x0001e40000100800 */
[----:B------:R-:W-:Y:S02]  /*22a00*/  IMAD.MOV.U32 R28, RZ, RZ, R19 ;  /* 0x000000ffff1c7224 */ /* 0x000fe400078e0013 */
[----:B0-----:R-:W2:Y:S01]  /*22a10*/  LDL.LU.64 R18, [R1+0x2ca0] ;  /* 0x002ca00001127983 */ /* 0x001ea20000300a00 */
[----:B------:R-:W4:Y:S02]  /*22a20*/  LDL.LU.64 R16, [R1+0x2c98] ;  /* 0x002c980001107983 */ /* 0x000f240000300a00 */
[----:B------:R-:W-:Y:S01]  /*22a30*/  STL [R1+0x1c68], R28 ;  /* 0x001c681c01007387 */ /* 0x000fe20000100800 */
[----:B----4-:R-:W-:Y:S11]  /*22a40*/  HMMA.16816.F32.BF16 R24, R20, R16, R24 ;  /* 0x000000101418723c */ /* 0x010ff60000041818 */
[----:B------:R-:W-:Y:S11]  /*22a50*/  @!UPT UIADD3 URZ, URZ, URZ, URZ ;  /* 0x0000003f3f3ff290 */ /* 0x000ff6000fffe03f */
[----:B------:R-:W-:Y:S01]  /*22a60*/  @!UPT UIADD3 URZ, URZ, URZ, URZ ;  /* 0x0000003f3f3ff290 */ /* 0x000fe2000fffe03f */
[----:B------:R-:W-:Y:S01]  /*22a70*/  STL.64 [R1+0x8e0], R24 ;  /* 0x0008e01801007387 */ /* 0x000fe20000100a00 */
[----:B------:R0:W-:Y:S03]  /*22a80*/  STL.64 [R1+0x8e8], R26 ;  /* 0x0008e81a01007387 */ /* 0x0001e60000100a00 */
[----:B0-----:R-:W4:Y:S01]  /*22a90*/  LDL.LU.64 R26, [R1+0x2c90] ;  /* 0x002c9000011a7983 */ /* 0x001f220000300a00 */
[----:B------:R-:W3:Y:S02]  /*22aa0*/  LDL.LU.64 R24, [R1+0x2c88] ;  /* 0x002c880001187983 */ /* 0x000ee40000300a00 */
[----:B--2---:R-:W-:Y:S02]  /*22ab0*/  STL.64 [R1+0x2b70], R18 ;  /* 0x002b701201007387 */ /* 0x004fe40000100a00 */
[----:B------:R0:W-:Y:S02]  /*22ac0*/  STL.64 [R1+0x2b68], R16 ;  /* 0x002b681001007387 */ /* 0x0001e40000100a00 */
[----:B0-----:R-:W-:-:S02]  /*22ad0*/  IMAD.MOV.U32 R16, RZ, RZ, R15 ;  /* 0x000000ffff107224 */ /* 0x001fc400078e000f */
[----:B------:R-:W-:Y:S01]  /*22ae0*/  IMAD.MOV.U32 R17, RZ, RZ, R9 ;  /* 0x000000ffff117224 */ /* 0x000fe200078e0009 */
[----:B------:R-:W2:Y:S01]  /*22af0*/  LDL.LU R15, [R1+0x2c84] ;  /* 0x002c8400010f7983 */ /* 0x000ea20000300800 */
[----:B------:R-:W3:Y:S03]  /*22b00*/  LDL.LU R9, [R1+0x2c80] ;  /* 0x002c800001097983 */ /* 0x000ee60000300800 */
[----:B------:R0:W-:Y:S04]  /*22b10*/  STL.64 [R1+0x2b88], R16 ;  /* 0x002b881001007387 */ /* 0x0001e80000100a00 */
[----:B0-----:R-:W3:Y:S01]  /*22b20*/  LDL.LU.64 R16, [R1+0x8c0] ;  /* 0x0008c00001107983 */ /* 0x001ee20000300a00 */
[----:B------:R-:W3:Y:S01]  /*22b30*/  LDL.LU.64 R18, [R1+0x8c8] ;  /* 0x0008c80001127983 */ /* 0x000ee20000300a00 */
[C---:B------:R-:W-:Y:S11]  /*22b40*/  HMMA.16816.F32.BF16 R4, R20.reuse, R12, R4 ;  /* 0x0000000c1404723c */ /* 0x040ff60000041804 */
[----:B------:R-:W-:Y:S11]  /*22b50*/  @!UPT UIADD3 URZ, URZ, URZ, URZ ;  /* 0x0000003f3f3ff290 */ /* 0x000ff6000fffe03f */
[----:B------:R-:W-:Y:S01]  /*22b60*/  @!UPT UIADD3 URZ, URZ, URZ, URZ ;  /* 0x0000003f3f3ff290 */ /* 0x000fe2000fffe03f */
[----:B------:R-:W-:Y:S01]  /*22b70*/  STL.64 [R1+0x8d0], R4 ;  /* 0x0008d00401007387 */ /* 0x000fe20000100a00 */
[----:B------:R0:W-:Y:S03]  /*22b80*/  STL.64 [R1+0x8d8], R6 ;  /* 0x0008d80601007387 */ /* 0x0001e60000100a00 */
[----:B0-----:R-:W4:Y:S01]  /*22b90*/  LDL.LU.64 R6, [R1+0x2c78] ;  /* 0x002c780001067983 */ /* 0x001f220000300a00 */
[----:B------:R-:W4:Y:S03]  /*22ba0*/  LDL.LU.64 R4, [R1+0x2c70] ;  /* 0x002c700001047983 */ /* 0x000f260000300a00 */
[----:B--2---:R-:W-:Y:S01]  /*22bb0*/  STL.64 [R1+0x2b60], R14 ;  /* 0x002b600e01007387 */ /* 0x004fe20000100a00 */
[----:B------:R3:W-:Y:S02]  /*22bc0*/  STL.64 [R1+0x2b58], R12 ;  /* 0x002b580c01007387 */ /* 0x0007e40000100a00 */
[----:B---3--:R-:W-:Y:S01]  /*22bd0*/  HMMA.16816.F32.BF16 R12, R20, R8, R16 ;  /* 0x00000008140c723c */ /* 0x008fe20000041810 */
[----:B------:R4:W-:Y:S06]  /*22be0*/  STL.64 [R1+0x2b50], R8 ;  /* 0x002b500801007387 */ /* 0x0009ec0000100a00 */
[----:B----4-:R-:W-:-:S02]  /*22bf0*/  IMAD.MOV.U32 R8, RZ, RZ, R27 ;  /* 0x000000ffff087224 */ /* 0x010fc400078e001b */
[----:B------:R-:W-:Y:S11]  /*22c00*/  IMAD.MOV.U32 R9, RZ, RZ, R26 ;  /* 0x000000ffff097224 */ /* 0x000ff600078e001a */
[----:B------:R-:W-:Y:S03]  /*22c10*/  @!UPT UIADD3 URZ, URZ, URZ, URZ ;  /* 0x0000003f3f3ff290 */ /* 0x000fe6000fffe03f */
[----:B------:R-:W-:Y:S01]  /*22c20*/  STL.64 [R1+0x8c0], R12 ;  /* 0x0008c00c01007387 */ /* 0x000fe20000100a00 */
[----:B------:R-:W-:Y:S02]  /*22c30*/  STL.64 [R1+0x8c8], R14 ;  /* 0x0008c80e01007387 */ /* 0x000fe40000100a00 */
[----:B------:R-:W2:Y:S02]  /*22c40*/  LDL.LU R27, [R1+0x2c6c] ;  /* 0x002c6c00011b7983 */ /* 0x000ea40000300800 */
[----:B------:R-:W3:Y:S01]  /*22c50*/  LDL.LU R26, [R1+0x2c68] ;  /* 0x002c6800011a7983 */ /* 0x000ee20000300800 */
[----:B------:R0:W-:Y:S02]  /*22c60*/  STL.64 [R1+0x2b90], R8 ;  /* 0x002b900801007387 */ /* 0x0001e40000100a00 */
[----:B0-----:R-:W-:Y:S02]  /*22c70*/  IMAD.MOV.U32 R8, RZ, RZ, R0 ;  /* 0x000000ffff087224 */ /* 0x001fe400078e0000 */
[----:B------:R-:W-:Y:S01]  /*22c80*/  IMAD.MOV.U32 R9, RZ, RZ, R29 ;  /* 0x000000ffff097224 */ /* 0x000fe200078e001d */
[----:B------:R-:W4:Y:S01]  /*22c90*/  LDL.LU R0, [R1+0x2c64] ;  /* 0x002c640001007983 */ /* 0x000f220000300800 */
[----:B------:R-:W4:Y:S03]  /*22ca0*/  LDL.LU R29, [R1+0x2c60] ;  /* 0x002c6000011d7983 */ /* 0x000f260000300800 */
[----:B------:R0:W-:Y:S01]  /*22cb0*/  STL.64 [R1+0x2ba0], R8 ;  /* 0x002ba00801007387 */ /* 0x0001e20000100a00 */
[----:B------:R-:W-:-:S02]  /*22cc0*/  IMAD.MOV.U32 R12, RZ, RZ, R4 ;  /* 0x000000ffff0c7224 */ /* 0x000fc400078e0004 */
[----:B------:R-:W-:Y:S02]  /*22cd0*/  IMAD.MOV.U32 R13, RZ, RZ, R5 ;  /* 0x000000ffff0d7224 */ /* 0x000fe400078e0005 */
        /* <DEDUP_REMOVED lines=8> */
[----:B------:R-:W4:Y:S02]  /*22d60*/  LDL.LU R25, [R1+0x2c50] ;  /* 0x002c500001197983 */ /* 0x000f240000300800 */
[----:B------:R-:W4:Y:S02]  /*22d70*/  LDL.LU R4, [R1+0x2c4c] ;  /* 0x002c4c0001047983 */ /* 0x000f240000300800 */
[----:B------:R-:W4:Y:S01]  /*22d80*/  LDL.LU R5, [R1+0x2c48] ;  /* 0x002c480001057983 */ /* 0x000f220000300800 */
[----:B------:R0:W-:Y:S04]  /*22d90*/  STL.64 [R1+0x2bf0], R12 ;  /* 0x002bf00c01007387 */ /* 0x0001e80000100a00 */
[----:B0-----:R-:W4:Y:S01]  /*22da0*/  LDL.LU R12, [R1+0xc0] ;  /* 0x0000c000010c7983 */ /* 0x001f220000300800 */
[----:B------:R-:W4:Y:S02]  /*22db0*/  LDL.LU R13, [R1+0xc4] ;  /* 0x0000c400010d7983 */ /* 0x000f240000300800 */
[----:B--2---:R-:W-:-:S02]  /*22dc0*/  IMAD.MOV.U32 R17, RZ, RZ, R27 ;  /* 0x000000ffff117224 */ /* 0x004fc400078e001b */
[----:B---3--:R-:W-:Y:S02]  /*22dd0*/  IMAD.MOV.U32 R16, RZ, RZ, R26 ;  /* 0x000000ffff107224 */ /* 0x008fe400078e001a */
[----:B------:R-:W2:Y:S01]  /*22de0*/  LDL.LU R26, [R1+0x2c44] ;  /* 0x002c4400011a7983 */ /* 0x000ea20000300800 */
[----:B------:R-:W2:Y:S02]  /*22df0*/  LDL.LU R27, [R1+0x2c40] ;  /* 0x002c4000011b7983 */ /* 0x000ea40000300800 */
[----:B------:R0:W-:Y:S02]  /*22e00*/  STL.64 [R1+0x2bf8], R16 ;  /* 0x002bf81001007387 */ /* 0x0001e40000100a00 */
        /* <DEDUP_REMOVED lines=8> */
[----:B------:R-:W3:Y:S11]  /*22e90*/  LDL.LU R29, [R1+0x2c3c] ;  /* 0x002c3c00011d7983 */ /* 0x000ef60000300800 */
[----:B------:R-:W-:Y:S02]  /*22ea0*/  @!UPT UIADD3 URZ, URZ, URZ, URZ ;  /* 0x0000003f3f3ff290 */ /* 0x000fe4000fffe03f */
[----:B------:R-:W-:Y:S01]  /*22eb0*/  STL.64 [R1+0x2e0], R20 ;  /* 0x0002e01401007387 */ /* 0x000fe20000100a00 */
[----:B------:R-:W-:Y:S02]  /*22ec0*/  STL.64 [R1+0x2e8], R22 ;  /* 0x0002e81601007387 */ /* 0x000fe40000100a00 */
[----:B------:R-:W4:Y:S02]  /*22ed0*/  LDL.LU R0, [R1+0x2c38] ;  /* 0x002c380001007983 */ /* 0x000f240000300800 */
[----:B------:R0:W-:Y:S01]  /*22ee0*/  STL.64 [R1+0x2c10], R16 ;  /* 0x002c101001007387 */ /* 0x0001e20000100a00 */
[----:B------:R-:W2:Y:S01]  /*22ef0*/  LDL.LU R6, [R1+0x2c34] ;  /* 0x002c340001067983 */ /* 0x000ea20000300800 */
[----:B------:R-:W2:Y:S02]  /*22f00*/  LDL.LU R7, [R1+0x2c30] ;  /* 0x002c300001077983 */ /* 0x000ea40000300800 */
[----:B------:R1:W-:Y:S02]  /*22f10*/  STL.64 [R1+0x2be8], R8 ;  /* 0x002be80801007387 */ /* 0x0003e40000100a00 */
[----:B0-----:R-:W-:-:S02]  /*22f20*/  IMAD.MOV.U32 R16, RZ, RZ, R11 ;  /* 0x000000ffff107224 */ /* 0x001fc400078e000b */
[----:B------:R-:W-:Y:S01]  /*22f30*/  IMAD.MOV.U32 R17, RZ, RZ, R10 ;  /* 0x000000ffff117224 */ /* 0x000fe200078e000a */
[----:B-1----:R-:W3:Y:S01]  /*22f40*/  LDL.LU.64 R8, [R1+0x1e0] ;  /* 0x0001e00001087983 */ /* 0x002ee20000300a00 */
[----:B------:R-:W3:Y:S02]  /*22f50*/  LDL.LU.64 R10, [R1+0x1e8] ;  /* 0x0001e800010a7983 */ /* 0x000ee40000300a00 */
[----:B------:R-:W-:Y:S02]  /*22f60*/  IMAD.MOV.U32 R20, RZ, RZ, R2 ;  /* 0x000000ffff147224 */ /* 0x000fe400078e0002 */
[----:B------:R-:W-:Y:S01]  /*22f70*/  IMAD.MOV.U32 R21, RZ, RZ, R3 ;  /* 0x000000ffff157224 */ /* 0x000fe200078e0003 */
[----:B------:R-:W4:Y:S01]  /*22f80*/  LDL.LU R2, [R1+0x2c2c] ;  /* 0x002c2c0001027983 */ /* 0x000f220000300800 */
[----:B------:R-:W4:Y:S03]  /*22f90*/  LDL.LU R3, [R1+0x2c28] ;  /* 0x002c280001037983 */ /* 0x000f260000300800 */
[----:B------:R-:W-:Y:S04]  /*22fa0*/  STL.64 [R1+0x2b98], R20 ;  /* 0x002b981401007387 */ /* 0x000fe80000100a00 */
[----:B--2---:R-:W-:Y:S01]  /*22fb0*/  STL.64 [R1+0x2b48], R6 ;  /* 0x002b480601007387 */ /* 0x004fe20000100a00 */
[----:B------:R3:W-:Y:S02]  /*22fc0*/  STL.64 [R1+0x2b40], R4 ;  /* 0x002b400401007387 */ /* 0x0007e40000100a00 */
[C---:B---3--:R-:W-:Y:S01]  /*22fd0*/  HMMA.16816.F32.BF16 R4, R24.reuse, R12, R8 ;  /* 0x0000000c1804723c */ /* 0x048fe20000041808 */
[----:B------:R-:W2:Y:S01]  /*22fe0*/  LDL.LU.64 R12, [R1+0x1b0] ;  /* 0x0001b000010c7983 */ /* 0x000ea20000300a00 */
[----:B------:R-:W3:Y:S11]  /*22ff0*/  LDL.LU.64 R14, [R1+0x1b8] ;  /* 0x0001b800010e7983 */ /* 0x000ef60000300a00 */
[----:B------:R-:W-:Y:S10]  /*23000*/  @!UPT UIADD3 URZ, URZ, URZ, URZ ;  /* 0x0000003f3f3ff290 */ /* 0x000ff4000fffe03f */
[----:B------:R-:W-:Y:S01]  /*23010*/  STL.64 [R1+0x1e0], R4 ;  /* 0x0001e00401007387 */ /* 0x000fe20000100a00 */
[----:B------:R-:W-:Y:S03]  /*23020*/  STL.64 [R1+0x1e8], R6 ;  /* 0x0001e80601007387 */ /* 0x000fe60000100a00 */
        /* <DEDUP_REMOVED lines=10> */
[----:B------:R-:W2:Y:S01]  /*230d0*/  LDL.LU.64 R20, [R1+0x160] ;  /* 0x0001600001147983 */ /* 0x000ea20000300a00 */
[----:B------:R-:W2:Y:S03]  /*230e0*/  LDL.LU.64 R22, [R1+0x168] ;  /* 0x0001680001167983 */ /* 0x000ea60000300a00 */
[----:B--2---:R-:W-:Y:S01]  /*230f0*/  STL.64 [R1+0x2bb0], R22 ;  /* 0x002bb01601007387 */ /* 0x004fe20000100a00 */
[----:B------:R0:W-:Y:S03]  /*23100*/  STL.64 [R1+0x2ba8], R20 ;  /* 0x002ba81401007387 */ /* 0x0001e60000100a00 */
[----:B0-----:R-:W2:Y:S01]  /*23110*/  LDL.LU.64 R20, [R1+0x170] ;  /* 0x0001700001147983 */ /* 0x001ea20000300a00 */
[----:B------:R-:W2:Y:S01]  /*23120*/  LDL.LU.64 R22, [R1+0x178] ;  /* 0x0001780001167983 */ /* 0x000ea20000300a00 */
[C---:B------:R-:W-:Y:S02]  /*23130*/  HMMA.16816.F32.BF16 R16, R24.reuse, R16, R12 ;  /* 0x000000101810723c */ /* 0x040fe4000004180c */
[----:B--2---:R-:W-:Y:S01]  /*23140*/  STL.64 [R1+0x2bc8], R22 ;  /* 0x002bc81601007387 */ /* 0x004fe20000100a00 */
[----:B------:R0:W-:Y:S03]  /*23150*/  STL.64 [R1+0x2bc0], R20 ;  /* 0x002bc01401007387 */ /* 0x0001e60000100a00 */
[----:B0-----:R-:W2:Y:S01]  /*23160*/  LDL.LU.64 R20, [R1+0x180] ;  /* 0x0001800001147983 */ /* 0x001ea20000300a00 */
[----:B------:R-:W2:Y:S03]  /*23170*/  LDL.LU.64 R22, [R1+0x188] ;  /* 0x0001880001167983 */ /* 0x000ea60000300a00 */
[----:B--2---:R-:W-:Y:S01]  /*23180*/  STL.64 [R1+0x2be0], R22 ;  /* 0x002be01601007387 */ /* 0x004fe20000100a00 */
[----:B------:R0:W-:Y:S03]  /*23190*/  STL.64 [R1+0x2bd8], R20 ;  /* 0x002bd81401007387 */ /* 0x0001e60000100a00 */
[----:B0-----:R-:W2:Y:S01]  /*231a0*/  LDL.LU.64 R20, [R1+0x190] ;  /* 0x0001900001147983 */ /* 0x001ea20000300a00 */
[----:B------:R-:W2:Y:S02]  /*231b0*/  LDL.LU.64 R22, [R1+0x198] ;  /* 0x0001980001167983 */ /* 0x000ea40000300a00 */
[----:B------:R-:W2:Y:S02]  /*231c0*/  LDL.LU.64 R4, [R1+0x150] ;  /* 0x0001500001047983 */ /* 0x000ea40000300a00 */
[----:B------:R-:W2:Y:S01]  /*231d0*/  LDL.LU.64 R6, [R1+0x158] ;  /* 0x0001580001067983 */ /* 0x000ea20000300a00 */
        /* <DEDUP_REMOVED lines=30> */
[----:B------:R-:W2:Y:S02]  /*233c0*/  LDL.LU.64 R14, [R1+0x8b8] ;  /* 0x0008b800010e7983 */ /* 0x000ea40000300a00 */
[----:B------:R-:W3:Y:S02]  /*233d0*/  LDL.LU.64 R22, [R1+0x2be0] ;  /* 0x002be00001167983 */ /* 0x000ee40000300a00 */
[----:B------:R-:W3:Y:S11]  /*233e0*/  LDL.LU.64 R20, [R1+0x2bd8] ;  /* 0x002bd80001147983 */ /* 0x000ef60000300a00 */
[----:B------:R-:W-:Y:S01]  /*233f0*/  @!UPT UIADD3 URZ, URZ, URZ, URZ ;  /* 0x0000003f3f3ff290 */ /* 0x000fe2000fffe03f */
        /* <DEDUP_REMOVED lines=23> */
[C---:B---3--:R-:W-:Y:S08]  /*23570*/  HMMA.16816.F32.BF16 R20, R24.reuse, R20, R16 ;  /* 0x000000141814723c */ /* 0x048ff00000041810 */
[C---:B--2---:R-:W-:Y:S01]  /*23580*/  HMMA.16816.F32.BF16 R4, R24.reuse, R8, R4 ;  /* 0x000000081804723c */ /* 0x044fe20000041804 */
[----:B------:R-:W2:Y:S01]  /*23590*/  LDL.LU.64 R8, [R1+0x890] ;  /* 0x0008900001087983 */ /* 0x000ea20000300a00 */
[----:B-1----:R-:W2:Y:S11]  /*235a0*/  LDL.LU.64 R10, [R1+0x898] ;  /* 0x00089800010a7983 */ /* 0x002eb60000300a00 */
[----:B------:R-:W-:Y:S10]  /*235b0*/  @!UPT UIADD3 URZ, URZ, URZ, URZ ;  /* 0x0000003f3f3ff290 */ /* 0x000ff4000fffe03f */
[----:B------:R0:W-:Y:S01]  /*235c0*/  STL.64 [R1+0x150], R4 ;  /* 0x0001500401007387 */ /* 0x0001e20000100a00 */
[----:B------:R1:W-:Y:S03]  /*235d0*/  STL.64 [R1+0x158], R6 ;  /* 0x0001580601007387 */ /* 0x0003e60000100a00 */
[----:B0-----:R-:W3:Y:S01]  /*235e0*/  LDL.LU.64 R4, [R1+0x880] ;  /* 0x0008800001047983 */ /* 0x001ee20000300a00 */
[----:B-1----:R-:W3:Y:S02]  /*235f0*/  LDL.LU.64 R6, [R1+0x888] ;  /* 0x0008880001067983 */ /* 0x002ee40000300a00 */
[----:B------:R-:W2:Y:S02]  /*23600*/  LDL.LU.64 R16, [R1+0x2b88] ;  /* 0x002b880001107983 */ /* 0x000ea40000300a00 */
[----:B------:R-:W-:Y:S01]  /*23610*/  STL.64 [R1+0x140], R20 ;  /* 0x0001401401007387 */ /* 0x000fe20000100a00 */
[----:B------:R-:W-:Y:S02]  /*23620*/  STL.64 [R1+0x148], R22 ;  /* 0x0001481601007387 */ /* 0x000fe40000100a00 */
[----:B------:R-:W0:Y:S02]  /*23630*/  LDSM.16.MT88.4 R20, [R29+0x4000] ;  /* 0x004000001d14783b */ /* 0x000e240000004200 */
[----:B0-----:R-:W-:Y:S02]  /*23640*/  STL.64 [R1+0x2b38], R22 ;  /* 0x002b381601007387 */ /* 0x001fe40000100a00 */
[----:B------:R0:W-:Y:S02]  /*23650*/  STL.64 [R1+0x2b30], R20 ;  /* 0x002b301401007387 */ /* 0x0001e40000100a00 */
[----:B0-----:R-:W3:Y:S01]  /*23660*/  LDL.LU.64 R20, [R1+0x130] ;  /* 0x0001300001147983 */ /* 0x001ee20000300a00 */
[----:B------:R-:W3:Y:S01]  /*23670*/  LDL.LU.64 R22, [R1+0x138] ;  /* 0x0001380001167983 */ /* 0x000ee20000300a00 */
[C---:B--2---:R-:W-:Y:S02]  /*23680*/  HMMA.16816.F32.BF16 R16, R24.reuse, R16, R12 ;  /* 0x000000101810723c */ /* 0x044fe4000004180c */
[----:B------:R-:W2:Y:S01]  /*23690*/  LDL.LU.64 R14, [R1+0x2b80] ;  /* 0x002b8000010e7983 */ /* 0x000ea20000300a00 */
        /* <DEDUP_REMOVED lines=9> */
[----:B------:R-:W-:Y:S01]  /*23730*/  STL.64 [R1+0x8a0], R12 ;  /* 0x0008a00c01007387 */ /* 0x000fe20000100a00 */
[----:B------:R0:W-:Y:S03]  /*23740*/  STL.64 [R1+0x8a8], R14 ;  /* 0x0008a80e01007387 */ /* 0x0001e60000100a00 */
[----:B0-----:R-:W2:Y:S01]  /*23750*/  LDL.LU.64 R14, [R1+0x2b60] ;  /* 0x002b6000010e7983 */ /* 0x001ea20000300a00 */
[----:B------:R-:W2:Y:S02]  /*23760*/  LDL.LU.64 R12, [R1+0x2b58] ;  /* 0x002b5800010c7983 */ /* 0x000ea40000300a00 */
[----:B------:R0:W-:Y:S02]  /*23770*/  STL.64 [R1+0x2a80], R18 ;  /* 0x002a801201007387 */ /* 0x0001e40000100a00 */
[----:B0-----:R-:W2:Y:S04]  /*23780*/  LDL.64 R18, [R1+0xa8] ;  /* 0x0000a80001127983 */ /* 0x001ea80000100a00 */
[----:B--2---:R0:W-:Y:S04]  /*23790*/  STL.64 [R1+0x2b20], R18 ;  /* 0x002b201201007387 */ /* 0x0041e80000100a00 */
[----:B0-----:R-:W2:Y:S01]  /*237a0*/  LDL.64 R18, [R1+0xb8] ;  /* 0x0000b80001127983 */ /* 0x001ea20000100a00 */
[C---:B------:R-:W-:Y:S03]  /*237b0*/  HMMA.16816.F32.BF16 R8, R24.reuse, R12, R8 ;  /* 0x0000000c1808723c */ /* 0x040fe60000041808 */
[----:B--2---:R0:W-:Y:S04]  /*237c0*/  STL.64 [R1+0x2b28], R18 ;  /* 0x002b281201007387 */ /* 0x0041e80000100a00 */
[----:B0-----:R-:W2:Y:S11]  /*237d0*/  LDL.64 R18, [R1+0xc8] ;  /* 0x0000c80001127983 */ /* 0x001eb60000100a00 */
[----:B------:R-:W-:Y:S05]  /*237e0*/  @!UPT UIADD3 URZ, URZ, URZ, URZ ;  /* 0x0000003f3f3ff290 */ /* 0x000fea000fffe03f */
[----:B------:R0:W-:Y:S02]  /*237f0*/  STL.64 [R1+0x890], R8 ;  /* 0x0008900801007387 */ /* 0x0001e40000100a00 */
[----:B------:R3:W-:Y:S01]  /*23800*/  STL.64 [R1+0x898], R10 ;  /* 0x0008980a01007387 */ /* 0x0007e20000100a00 */
[----:B0-----:R-:W3:Y:S01]  /*23810*/  LDL.LU.64 R8, [R1+0x2b50] ;  /* 0x002b500001087983 */ /* 0x001ee20000300a00 */
[----:B------:R-:W-:Y:S01]  /*23820*/  STL [R1+0x2ab8], R14 ;  /* 0x002ab80e01007387 */ /* 0x000fe20000100800 */
[C---:B---3--:R-:W-:Y:S02]  /*23830*/  HMMA.16816.F32.BF16 R8, R24.reuse, R8, R4 ;  /* 0x000000081808723c */ /* 0x048fe40000041804 */
[----:B------:R-:W3:Y:S01]  /*23840*/  LDL.LU.64 R6, [R1+0x2b48] ;  /* 0x002b480001067983 */ /* 0x000ee20000300a00 */
[----:B------:R-:W2:Y:S11]  /*23850*/  LDL.LU.64 R4, [R1+0x2b40] ;  /* 0x002b400001047983 */ /* 0x000eb60000300a00 */
[----:B------:R-:W-:Y:S09]  /*23860*/  @!UPT UIADD3 URZ, URZ, URZ, URZ ;  /* 0x0000003f3f3ff290 */ /* 0x000ff2000fffe03f */
[----:B------:R0:W-:Y:S01]  /*23870*/  STL.64 [R1+0x880], R8 ;  /* 0x0008800801007387 */ /* 0x0001e20000100a00 */
[----:B------:R1:W-:Y:S03]  /*23880*/  STL.64 [R1+0x888], R10 ;  /* 0x0008880a01007387 */ /* 0x0003e60000100a00 */
[----:B0-----:R-:W3:Y:S01]  /*23890*/  LDL.LU R8, [R1+0x10b0] ;  /* 0x0010b00001087983 */ /* 0x001ee20000300800 */
[----:B--2---:R-:W-:Y:S03]  /*238a0*/  HMMA.16816.F32.BF16 R24, R24, R4, R20 ;  /* 0x000000041818723c */ /* 0x004fe60000041814 */
[----:B------:R-:W2:Y:S01]  /*238b0*/  LDL.LU.64 R22, [R1+0x2b38] ;  /* 0x002b380001167983 */ /* 0x000ea20000300a00 */
[----:B------:R-:W2:Y:S02]  /*238c0*/  LDL.LU.64 R20, [R1+0x2b30] ;  /* 0x002b300001147983 */ /* 0x000ea40000300a00 */
[----:B----4-:R-:W-:-:S02]  /*238d0*/  IMAD.MOV.U32 R9, RZ, RZ, R3 ;  /* 0x000000ffff097224 */ /* 0x010fc400078e0003 */
[----:B-1----:R-:W-:Y:S02]  /*238e0*/  IMAD.MOV.U32 R10, RZ, RZ, R2 ;  /* 0x000000ffff0a7224 */ /* 0x002fe400078e0002 */
[----:B------:R-:W-:Y:S11]  /*238f0*/  IMAD.MOV.U32 R11, RZ, RZ, R0 ;  /* 0x000000ffff0b7224 */ /* 0x000ff600078e0000 */
[----:B------:R-:W-:Y:S02]  /*23900*/  @!UPT UIADD3 URZ, URZ, URZ, URZ ;  /* 0x0000003f3f3ff290 */ /* 0x000fe4000fffe03f */
[----:B------:R-:W-:Y:S01]  /*23910*/  STL [R1+0x130], R24 ;  /* 0x0001301801007387 */ /* 0x000fe20000100800 */
[----:B------:R-:W-:Y:S02]  /*23920*/  IMAD.MOV.U32 R3, RZ, RZ, R25 ;  /* 0x000000ffff037224 */ /* 0x000fe400078e0019 */
[----:B------:R-:W-:Y:S02]  /*23930*/  IMAD.MOV.U32 R2, RZ, RZ, R26 ;  /* 0x000000ffff027224 */ /* 0x000fe400078e001a */
[----:B------:R-:W-:Y:S02]  /*23940*/  IMAD.MOV.U32 R0, RZ, RZ, R27 ;  /* 0x000000ffff007224 */ /* 0x000fe400078e001b */
[----:B------:R-:W0:Y:S04]  /*23950*/  LDSM.16.MT88.4 R24, [R29+0x4080] ;  /* 0x004080001d18783b */ /* 0x000e280000004200 */
[----:B---3--:R1:W-:Y:S01]  /*23960*/  STL.64 [R1+0x2a20], R6 ;  /* 0x002a200601007387 */ /* 0x0083e20000100a00 */
[----:B------:R-:W3:Y:S02]  /*23970*/  LDL.LU R4, [R1+0x10a0] ;  /* 0x0010a00001047983 */ /* 0x000ee40000300800 */
[----:B------:R-:W3:Y:S01]  /*23980*/  LDL.LU R5, [R1+0x10a4] ;  /* 0x0010a40001057983 */ /* 0x000ee20000300800 */
[----:B-1----:R-:W3:Y:S01]  /*23990*/  LDL.LU R6, [R1+0x10a8] ;  /* 0x0010a80001067983 */ /* 0x002ee20000300800 */
[----:B------:R-:W3:Y:S02]  /*239a0*/  LDL.LU R7, [R1+0x10ac] ;  /* 0x0010ac0001077983 */ /* 0x000ee40000300800 */
[----:B------:R-:W-:Y:S02]  /*239b0*/  STL [R1+0x1a28], R0 ;  /* 0x001a280001007387 */ /* 0x000fe40000100800 */
[----:B------:R-:W-:Y:S01]  /*239c0*/  STL [R1+0x1a24], R2 ;  /* 0x001a240201007387 */ /* 0x000fe20000100800 */
[----:B------:R1:W-:Y:S01]  /*239d0*/  STL [R1+0x1a20], R3 ;  /* 0x001a200301007387 */ /* 0x0003e20000100800 */
[----:B------:R-:W-:Y:S02]  /*239e0*/  STL [R1+0x2a50], R29 ;  /* 0x002a501d01007387 */ /* 0x000fe40000100800 */
[----:B-1----:R-:W-:Y:S01]  /*239f0*/  IMAD.MOV.U32 R3, RZ, RZ, R19 ;  /* 0x000000ffff037224 */ /* 0x002fe200078e0013 */
[----:B0-----:R-:W-:Y:S01]  /*23a00*/  STL.64 [R1+0x2a18], R26 ;  /* 0x002a181a01007387 */ /* 0x001fe20000100a00 */
[----:B------:R0:W-:Y:S03]  /*23a10*/  STL.64 [R1+0x2a10], R24 ;  /* 0x002a101801007387 */ /* 0x0001e60000100a00 */
[----:B0-----:R-:W4:Y:S01]  /*23a20*/  LDL.LU R24, [R1+0x1080] ;  /* 0x0010800001187983 */ /* 0x001f220000300800 */
[----:B------:R-:W4:Y:S02]  /*23a30*/  LDL.LU R25, [R1+0x1084] ;  /* 0x0010840001197983 */ /* 0x000f240000300800 */
[----:B------:R-:W4:Y:S02]  /*23a40*/  LDL.LU R26, [R1+0x1088] ;  /* 0x00108800011a7983 */ /* 0x000f240000300800 */
[----:B------:R-:W4:Y:S01]  /*23a50*/  LDL.LU R27, [R1+0x108c] ;  /* 0x00108c00011b7983 */ /* 0x000f220000300800 */
[C---:B--2---:R-:W-:Y:S11]  /*23a60*/  HMMA.16816.F32.BF16 R8, R20.reuse, R18, R8 ;  /* 0x000000121408723c */ /* 0x044ff60000041808 */
[----:B------:R-:W-:Y:S11]  /*23a70*/  @!UPT UIADD3 URZ, URZ, URZ, URZ ;  /* 0x0000003f3f3ff290 */ /* 0x000ff6000fffe03f */
[----:B------:R-:W-:Y:S01]  /*23a80*/  @!UPT UIADD3 URZ, URZ, URZ, URZ ;  /* 0x0000003f3f3ff290 */ /* 0x000fe2000fffe03f */
[----:B------:R0:W-:Y:S01]  /*23a90*/  STL.64 [R1+0x10b0], R8 ;  /* 0x0010b00801007387 */ /* 0x0001e20000100a00 */
[----:B------:R1:W-:Y:S02]  /*23aa0*/  STL.64 [R1+0x10b8], R10 ;  /* 0x0010b80a01007387 */ /* 0x0003e40000100a00 */
[----:B0-----:R-:W-:Y:S02]  /*23ab0*/  IMAD.MOV.U32 R8, RZ, RZ, R18 ;  /* 0x000000ffff087224 */ /* 0x001fe400078e0012 */
[----:B------:R-:W3:Y:S01]  /*23ac0*/  LDL.LU.64 R18, [R1+0x2b28] ;  /* 0x002b280001127983 */ /* 0x000ee20000300a00 */
[----:B------:R-:W-:Y:S02]  /*23ad0*/  STL [R1+0x2a58], R3 ;  /* 0x002a580301007387 */ /* 0x000fe40000100800 */
[----:B------:R-:W-:Y:S02]  /*23ae0*/  STL [R1+0x2a54], R8 ;  /* 0x002a540801007387 */ /* 0x000fe40000100800 */
[----:B-1----:R-:W2:Y:S01]  /*23af0*/  LDL.64 R10, [R1+0x98] ;  /* 0x00009800010a7983 */ /* 0x002ea20000100a00 */
[C---:B---3--:R-:W-:Y:S11]  /*23b00*/  HMMA.16816.F32.BF16 R4, R20.reuse, R18, R4 ;  /* 0x000000121404723c */ /* 0x048ff60000041804 */
[----:B------:R-:W-:Y:S11]  /*23b10*/  @!UPT UIADD3 URZ, URZ, URZ, URZ ;  /* 0x0000003f3f3ff290 */ /* 0x000ff6000fffe03f */
[----:B------:R-:W-:Y:S01]  /*23b20*/  @!UPT UIADD3 URZ, URZ, URZ, URZ ;  /* 0x0000003f3f3ff290 */ /* 0x000fe2000fffe03f */
[----:B------:R0:W-:Y:S01]  /*23b30*/  STL.64 [R1+0x10a0], R4 ;  /* 0x0010a00401007387 */ /* 0x0001e20000100a00 */
[----:B------:R-:W-:Y:S02]  /*23b40*/  STL.64 [R1+0x10a8], R6 ;  /* 0x0010a80601007387 */ /* 0x000fe40000100a00 */
[----:B0-----:R-:W-:Y:S02]  /*23b50*/  IMAD.MOV.U32 R4, RZ, RZ, R19 ;  /* 0x000000ffff047224 */ /* 0x001fe400078e0013 */
[----:B------:R-:W-:Y:S02]  /*23b60*/  IMAD.MOV.U32 R5, RZ, RZ, R18 ;  /* 0x000000ffff057224 */ /* 0x000fe400078e0012 */
[----:B------:R-:W3:Y:S01]  /*23b70*/  LDL.LU.64 R18, [R1+0x2b20] ;  /* 0x002b200001127983 */ /* 0x000ee20000300a00 */
[----:B------:R0:W-:Y:S02]  /*23b80*/  STL [R1+0x2a60], R4 ;  /* 0x002a600401007387 */ /* 0x0001e40000100800 */
[----:B------:R1:W-:Y:S01]  /*23b90*/  STL [R1+0x2a5c], R5 ;  /* 0x002a5c0501007387 */ /* 0x0003e20000100800 */
[----:B0-----:R-:W3:Y:S01]  /*23ba0*/  LDL.LU R4, [R1+0x1090] ;  /* 0x0010900001047983 */ /* 0x001ee20000300800 */
[----:B-1----:R-:W3:Y:S02]  /*23bb0*/  LDL.LU R5, [R1+0x1094] ;  /* 0x0010940001057983 */ /* 0x002ee40000300800 */
[----:B------:R-:W3:Y:S02]  /*23bc0*/  LDL.LU R6, [R1+0x1098] ;  /* 0x0010980001067983 */ /* 0x000ee40000300800 */
[----:B------:R-:W3:Y:S02]  /*23bd0*/  LDL.LU R7, [R1+0x109c] ;  /* 0x00109c0001077983 */ /* 0x000ee40000300800 */
[----:B---3--:R-:W-:Y:S11]  /*23be0*/  HMMA.16816.F32.BF16 R4, R20, R18, R4 ;  /* 0x000000121404723c */ /* 0x008ff60000041804 */
[----:B------:R-:W-:Y:S11]  /*23bf0*/  @!UPT UIADD3 URZ, URZ, URZ, URZ ;  /* 0x0000003f3f3ff290 */ /* 0x000ff6000fffe03f */
[----:B------:R-:W-:Y:S01]  /*23c00*/  @!UPT UIADD3 URZ, URZ, URZ, URZ ;  /* 0x0000003f3f3ff290 */ /* 0x000fe2000fffe03f */
[----:B------:R-:W-:Y:S01]  /*23c10*/  STL.64 [R1+0x1090], R4 ;  /* 0x0010900401007387 */ /* 0x000fe20000100a00 */
[----:B------:R0:W-:Y:S02]  /*23c20*/  STL.64 [R1+0x1098], R6 ;  /* 0x0010980601007387 */ /* 0x0001e40000100a00 */
[----:B0-----:R-:W-:Y:S02]  /*23c30*/  IMAD.MOV.U32 R7, RZ, RZ, R18 ;  /* 0x000000ffff077224 */ /* 0x001fe400078e0012 */
[----:B------:R-:W-:-:S05]  /*23c40*/  IMAD.MOV.U32 R6, RZ, RZ, R19 ;  /* 0x000000ffff067224 */ /* 0x000fca00078e0013 */
[----:B------:R0:W-:Y:S01]  /*23c50*/  STL.64 [R1+0x2ad0], R6 ;  /* 0x002ad00601007387 */ /* 0x0001e20000100a00 */
[----:B------:R-:W3:Y:S03]  /*23c60*/  LDL.64 R18, [R1+0x18] ;  /* 0x0000180001127983 */ /* 0x000ee60000100a00 */
[----:B0-----:R-:W4:Y:S01]  /*23c70*/  LDL.64 R6, [R1+0x88] ;  /* 0x0000880001067983 */ /* 0x001f220000100a00 */
[----:B--2---:R-:W-:-:S03]  /*23c80*/  IMAD.MOV.U32 R9, RZ, RZ, R11 ;  /* 0x000000ffff097224 */ /* 0x004fc600078e000b */
[----:B---3--:R4:W-:Y:S02]  /*23c90*/  STL.64 [R1+0x2a98], R18 ;  /* 0x002a981201007387 */ /* 0x0089e40000100a00 */
[----:B----4-:R-:W-:Y:S07]  /*23ca0*/  HMMA.16816.F32.BF16 R16, R20, R10, R24 ;  /* 0x0000000a1410723c */ /* 0x010fee0000041818 */
[----:B------:R-:W-:Y:S11]  /*23cb0*/  IMAD.MOV.U32 R24, RZ, RZ, R10 ;  /* 0x000000ffff187224 */ /* 0x000ff600078e000a */
[----:B------:R-:W-:Y:S05]  /*23cc0*/  @!UPT UIADD3 URZ, URZ, URZ, URZ ;  /* 0x0000003f3f3ff290 */ /* 0x000fea000fffe03f */
[----:B------:R-:W-:Y:S01]  /*23cd0*/  STL.64 [R1+0x1080], R16 ;  /* 0x0010801001007387 */ /* 0x000fe20000100a00 */
[----:B------:R-:W-:Y:S02]  /*23ce0*/  STL.64 [R1+0x1088], R18 ;  /* 0x0010881201007387 */ /* 0x000fe40000100a00 */
[----:B------:R0:W-:Y:S02]  /*23cf0*/  STL [R1+0x2af8], R9 ;  /* 0x002af80901007387 */ /* 0x0001e40000100800 */
[----:B------:R-:W2:Y:S01]  /*23d00*/  LDL.LU R8, [R1+0xf60] ;  /* 0x000f600001087983 */ /* 0x000ea20000300800 */
[----:B0-----:R-:W2:Y:S01]  /*23d10*/  LDL.LU R9, [R1+0xf64] ;  /* 0x000f640001097983 */ /* 0x001ea20000300800 */
[----:B------:R-:W2:Y:S02]  /*23d20*/  LDL.LU R10, [R1+0xf68] ;  /* 0x000f6800010a7983 */ /* 0x000ea40000300800 */
[----:B------:R-:W2:Y:S02]  /*23d30*/  LDL.LU R11, [R1+0xf6c] ;  /* 0x000f6c00010b7983 */ /* 0x000ea40000300800 */
[----:B------:R-:W3:Y:S02]  /*23d40*/  LDL.64 R18, [R1+0x28] ;  /* 0x0000280001127983 */ /* 0x000ee40000100a00 */
[----:B------:R-:W-:-:S02]  /*23d50*/  IMAD.MOV.U32 R26, RZ, RZ, R6 ;  /* 0x000000ffff1a7224 */ /* 0x000fc400078e0006 */
[----:B------:R-:W-:Y:S01]  /*23d60*/  IMAD.MOV.U32 R25, RZ, RZ, R7 ;  /* 0x000000ffff197224 */ /* 0x000fe200078e0007 */
[C---:B--2---:R-:W-:Y:S01]  /*23d70*/  HMMA.16816.F32.BF16 R8, R20.reuse, R6, R8 ;  /* 0x000000061408723c */ /* 0x044fe20000041808 */
[----:B---3--:R-:W-:Y:S11]  /*23d80*/  STL.64 [R1+0x2ab0], R18 ;  /* 0x002ab01201007387 */ /* 0x008ff60000100a00 */
[----:B------:R-:W-:Y:S11]  /*23d90*/  @!UPT UIADD3 URZ, URZ, URZ, URZ ;  /* 0x0000003f3f3ff290 */ /* 0x000ff6000fffe03f */
[----:B------:R-:W-:Y:S01]  /*23da0*/  STL.64 [R1+0xf60], R8 ;  /* 0x000f600801007387 */ /* 0x000fe20000100a00 */
[----:B------:R-:W-:Y:S02]  /*23db0*/  STL.64 [R1+0xf68], R10 ;  /* 0x000f680a01007387 */ /* 0x000fe40000100a00 */
[----:B------:R0:W-:Y:S02]  /*23dc0*/  STL [R1+0x2b08], R26 ;  /* 0x002b081a01007387 */ /* 0x0001e40000100800 */
[----:B------:R-:W-:Y:S01]  /*23dd0*/  STL.64 [R1+0x2b00], R24 ;  /* 0x002b001801007387 */ /* 0x000fe20000100a00 */
[----:B0-----:R-:W2:Y:S01]  /*23de0*/  LDL.64 R26, [R1+0x78] ;  /* 0x00007800011a7983 */ /* 0x001ea20000100a00 */
[----:B------:R-:W3:Y:S02]  /*23df0*/  LDL.LU R12, [R1+0xf10] ;  /* 0x000f1000010c7983 */ /* 0x000ee40000300800 */
[----:B------:R-:W3:Y:S02]  /*23e00*/  LDL.LU R13, [R1+0xf14] ;  /* 0x000f1400010d7983 */ /* 0x000ee40000300800 */
[----:B------:R-:W4:Y:S01]  /*23e10*/  LDL.LU R14, [R1+0xf18] ;  /* 0x000f1800010e7983 */ /* 0x000f220000300800 */
[----:B------:R-:W2:Y:S01]  /*23e20*/  LDL.LU R4, [R1+0xf20] ;  /* 0x000f200001047983 */ /* 0x000ea20000300800 */
[----:B------:R-:W2:Y:S02]  /*23e30*/  LDL.LU R5, [R1+0xf24] ;  /* 0x000f240001057983 */ /* 0x000ea40000300800 */
[----:B------:R-:W2:Y:S02]  /*23e40*/  LDL.LU R6, [R1+0xf28] ;  /* 0x000f280001067983 */ /* 0x000ea40000300800 */
[----:B------:R-:W2:Y:S01]  /*23e50*/  LDL.LU R7, [R1+0xf2c] ;  /* 0x000f2c0001077983 */ /* 0x000ea20000300800 */
[----:B------:R-:W2:Y:S01]  /*23e60*/  LDL.LU R8, [R1+0xf40] ;  /* 0x000f400001087983 */ /* 0x000ea20000300800 */
[----:B------:R-:W2:Y:S02]  /*23e70*/  LDL.LU R9, [R1+0xf44] ;  /* 0x000f440001097983 */ /* 0x000ea40000300800 */
[----:B------:R-:W2:Y:S02]  /*23e80*/  LDL.LU R10, [R1+0xf48] ;  /* 0x000f4800010a7983 */ /* 0x000ea40000300800 */
[----:B------:R-:W2:Y:S02]  /*23e90*/  LDL.LU R11, [R1+0xf4c] ;  /* 0x000f4c00010b7983 */ /* 0x000ea40000300800 */
[----:B--2---:R-:W-:Y:S01]  /*23ea0*/  STL.64 [R1+0x2b18], R10 ;  /* 0x002b180a01007387 */ /* 0x004fe20000100a00 */
[----:B------:R0:W-:Y:S03]  /*23eb0*/  STL.64 [R1+0x2b10], R8 ;  /* 0x002b100801007387 */ /* 0x0001e60000100a00 */
[----:B0-----:R-:W2:Y:S01]  /*23ec0*/  LDL.LU R8, [R1+0xf50] ;  /* 0x000f500001087983 */ /* 0x001ea20000300800 */
[----:B------:R-:W2:Y:S02]  /*23ed0*/  LDL.LU R9, [R1+0xf54] ;  /* 0x000f540001097983 */ /* 0x000ea40000300800 */
[----:B------:R-:W2:Y:S02]  /*23ee0*/  LDL.LU R10, [R1+0xf58] ;  /* 0x000f5800010a7983 */ /* 0x000ea40000300800 */
[----:B------:R-:W2:Y:S01]  /*23ef0*/  LDL.LU R11, [R1+0xf5c] ;  /* 0x000f5c00010b7983 */ /* 0x000ea20000300800 */
[----:B------:R0:W-:Y:S01]  /*23f00*/  STL.64 [R1+0x2ae0], R6 ;  /* 0x002ae00601007387 */ /* 0x0001e20000100a00 */
[----:B------:R-:W-:Y:S03]  /*23f10*/  STL.64 [R1+0x2ad8], R4 ;  /* 0x002ad80401007387 */ /* 0x000fe60000100a00 */
[----:B0-----:R-:W2:Y:S04]  /*23f20*/  LDL.64 R6, [R1+0x58] ;  /* 0x0000580001067983 */ /* 0x001ea80000100a00 */
[----:B--2---:R0:W-:Y:S04]  /*23f30*/  STL.64 [R1+0x2af0], R6 ;  /* 0x002af00601007387 */ /* 0x0041e80000100a00 */
[----:B0-----:R-:W2:Y:S01]  /*23f40*/  LDL.64 R6, [R1+0x68] ;  /* 0x0000680001067983 */ /* 0x001ea20000100a00 */
[----:B----4-:R0:W-:Y:S02]  /*23f50*/  STL.64 [R1+0x2ac8], R14 ;  /* 0x002ac80e01007387 */ /* 0x0101e40000100a00 */
[----:B---3--:R1:W-:Y:S01]  /*23f60*/  STL.64 [R1+0x2ac0], R12 ;  /* 0x002ac00c01007387 */ /* 0x0083e20000100a00 */
[----:B0-----:R-:W3:Y:S01]  /*23f70*/  LDL.64 R14, [R1+0x48] ;  /* 0x00004800010e7983 */ /* 0x001ee20000100a00 */
[----:B------:R-:W-:Y:S01]  /*23f80*/  HMMA.16816.F32.BF16 R8, R20, R26, R8 ;  /* 0x0000001a1408723c */ /* 0x000fe20000041808 */
[----:B------:R-:W-:-:S02]  /*23f90*/  IMAD.MOV.U32 R28, RZ, RZ, R26 ;  /* 0x000000ffff1c7224 */ /* 0x000fc400078e001a */
[----:B---3--:R0:W-:Y:S01]  /*23fa0*/  STL.64 [R1+0x2ae8], R14 ;  /* 0x002ae80e01007387 */ /* 0x0081e20000100a00 */
[----:B-1----:R-:W3:Y:S02]  /*23fb0*/  LDL.LU R12, [R1+0xf30] ;  /* 0x000f3000010c7983 */ /* 0x002ee40000300800 */
[----:B------:R-:W3:Y:S01]  /*23fc0*/  LDL.LU R13, [R1+0xf34] ;  /* 0x000f3400010d7983 */ /* 0x000ee20000300800 */
[----:B0-----:R-:W3:Y:S01]  /*23fd0*/  LDL.LU R14, [R1+0xf38] ;  /* 0x000f3800010e7983 */ /* 0x001ee20000300800 */
[----:B------:R-:W3:Y:S02]  /*23fe0*/  LDL.LU R15, [R1+0xf3c] ;  /* 0x000f3c00010f7983 */ /* 0x000ee40000300800 */
[----:B------:R-:W4:Y:S11]  /*23ff0*/  LDL.64 R18, [R1+0x38] ;  /* 0x0000380001127983 */ /* 0x000f360000100a00 */
[----:B------:R-:W-:Y:S02]  /*24000*/  @!UPT UIADD3 URZ, URZ, URZ, URZ ;  /* 0x0000003f3f3ff290 */ /* 0x000fe4000fffe03f */
[----:B------:R-:W-:Y:S01]  /*24010*/  STL.64 [R1+0xf50], R8 ;  /* 0x000f500801007387 */ /* 0x000fe20000100a00 */
[----:B------:R0:W-:Y:S04]  /*24020*/  STL.64 [R1+0xf58], R10 ;  /* 0x000f580a01007387 */ /* 0x0001e80000100a00 */
[----:B0-----:R-:W2:Y:S01]  /*24030*/  LDL.LU.64 R10, [R1+0x2b18] ;  /* 0x002b1800010a7983 */ /* 0x001ea20000300a00 */
[----:B------:R-:W2:Y:S02]  /*24040*/  LDL.LU.64 R8, [R1+0x2b10] ;  /* 0x002b100001087983 */ /* 0x000ea40000300a00 */
[----:B------:R-:W2:Y:S02]  /*24050*/  LDL.LU R26, [R1+0x2b08] ;  /* 0x002b0800011a7983 */ /* 0x000ea40000300800 */
[----:B------:R-:W3:Y:S01]  /*24060*/  LDL.LU.64 R24, [R1+0x2b00] ;  /* 0x002b000001187983 */ /* 0x000ee20000300a00 */
[----:B--2---:R-:W-:Y:S01]  /*24070*/  STL.64 [R1+0x2a78], R26 ;  /* 0x002a781a01007387 */ /* 0x004fe20000100a00 */
[----:B---3--:R0:W-:Y:S03]  /*24080*/  STL.64 [R1+0x2a70], R24 ;  /* 0x002a701801007387 */ /* 0x0081e60000100a00 */
[----:B0-----:R-:W2:Y:S01]  /*24090*/  LDL.LU R24, [R1+0xee0] ;  /* 0x000ee00001187983 */ /* 0x001ea20000300800 */
[----:B------:R-:W2:Y:S02]  /*240a0*/  LDL.LU R25, [R1+0xee4] ;  /* 0x000ee40001197983 */ /* 0x000ea40000300800 */
[----:B------:R-:W3:Y:S02]  /*240b0*/  LDL.LU R26, [R1+0xee8] ;  /* 0x000ee800011a7983 */ /* 0x000ee40000300800 */
[----:B------:R-:W3:Y:S01]  /*240c0*/  LDL.LU R27, [R1+0xeec] ;  /* 0x000eec00011b7983 */ /* 0x000ee20000300800 */
[----:B------:R-:W-:Y:S01]  /*240d0*/  HMMA.16816.F32.BF16 R8, R20, R6, R8 ;  /* 0x000000061408723c */ /* 0x000fe20000041808 */
[----:B---3--:R-:W-:Y:S01]  /*240e0*/  STL.64 [R1+0x2a90], R26 ;  /* 0x002a901a01007387 */ /* 0x008fe20000100a00 */
[----:B--2---:R0:W-:Y:S03]  /*240f0*/  STL.64 [R1+0x2a88], R24 ;  /* 0x002a881801007387 */ /* 0x0041e60000100a00 */
[----:B0-----:R-:W2:Y:S01]  /*24100*/  LDL.LU R24, [R1+0xef0] ;  /* 0x000ef00001187983 */ /* 0x001ea20000300800 */
[----:B------:R-:W2:Y:S02]  /*24110*/  LDL.LU R25, [R1+0xef4] ;  /* 0x000ef40001197983 */ /* 0x000ea40000300800 */
[----:B------:R-:W3:Y:S02]  /*24120*/  LDL.LU R26, [R1+0xef8] ;  /* 0x000ef800011a7983 */ /* 0x000ee40000300800 */
[----:B------:R-:W3:Y:S02]  /*24130*/  LDL.LU R27, [R1+0xefc] ;  /* 0x000efc00011b7983 */ /* 0x000ee40000300800 */
[----:B---3--:R-:W-:Y:S01]  /*24140*/  STL.64 [R1+0x2aa8], R26 ;  /* 0x002aa81a01007387 */ /* 0x008fe20000100a00 */
[----:B--2---:R0:W-:Y:S03]  /*24150*/  STL.64 [R1+0x2aa0], R24 ;  /* 0x002aa01801007387 */ /* 0x0041e60000100a00 */
[----:B0-----:R-:W2:Y:S01]  /*24160*/  LDL.LU R24, [R1+0xf00] ;  /* 0x000f000001187983 */ /* 0x001ea20000300800 */
[----:B------:R-:W2:Y:S02]  /*24170*/  LDL.LU R25, [R1+0xf04] ;  /* 0x000f040001197983 */ /* 0x000ea40000300800 */
[----:B------:R-:W2:Y:S02]  /*24180*/  LDL.LU R26, [R1+0xf08] ;  /* 0x000f0800011a7983 */ /* 0x000ea40000300800 */
[----:B------:R-:W2:Y:S02]  /*24190*/  LDL.LU R27, [R1+0xf0c] ;  /* 0x000f0c00011b7983 */ /* 0x000ea40000300800 */
[----:B------:R0:W-:Y:S01]  /*241a0*/  STL.64 [R1+0xf40], R8 ;  /* 0x000f400801007387 */ /* 0x0001e20000100a00 */
[----:B------:R1:W-:Y:S03]  /*241b0*/  STL.64 [R1+0xf48], R10 ;  /* 0x000f480a01007387 */ /* 0x0003e60000100a00 */
[----:B0-----:R-:W3:Y:S01]  /*241c0*/  LDL.LU R9, [R1+0x2af8] ;  /* 0x002af80001097983 */ /* 0x001ee20000300800 */
[----:B-1----:R-:W-:-:S02]  /*241d0*/  IMAD.MOV.U32 R10, RZ, RZ, R6 ;  /* 0x000000ffff0a7224 */ /* 0x002fc400078e0006 */
[----:B------:R-:W-:Y:S02]  /*241e0*/  IMAD.MOV.U32 R11, RZ, RZ, R7 ;  /* 0x000000ffff0b7224 */ /* 0x000fe400078e0007 */
        /* <DEDUP_REMOVED lines=16> */
[----:B-1----:R-:W2:Y:S01]  /*242f0*/  LDL.LU.64 R6, [R1+0x2ad0] ;  /* 0x002ad00001067983 */ /* 0x002ea20000300a00 */
[----:B------:R-:W4:Y:S02]  /*24300*/  LDL.LU.64 R14, [R1+0x2ac8] ;  /* 0x002ac800010e7983 */ /* 0x000f240000300a00 */
        /* <DEDUP_REMOVED lines=36> */
[----:B------:R-:W2:Y:S01]  /*24550*/  LDL.LU R16, [R1+0x7e0] ;  /* 0x0007e00001107983 */ /* 0x000ea20000300800 */
[----:B------:R-:W2:Y:S04]  /*24560*/  LDL.LU R17, [R1+0x7e4] ;  /* 0x0007e40001117983 */ /* 0x000ea80000300800 */
[----:B0-----:R-:W2:Y:S01]  /*24570*/  LDL.LU R18, [R1+0x7e8] ;  /* 0x0007e80001127983 */ /* 0x001ea20000300800 */
[----:B----4-:R-:W-:-:S02]  /*24580*/  IMAD.MOV.U32 R19, RZ, RZ, R14 ;  /* 0x000000ffff137224 */ /* 0x010fc400078e000e */
[----:B------:R-:W4:Y:S03]  /*24590*/  LDL.LU R14, [R1+0x2a68] ;  /* 0x002a6800010e7983 */ /* 0x000f260000300800 */
[----:B--2---:R0:W-:Y:S01]  /*245a0*/  STL.64 [R1+0x2908], R18 ;  /* 0x0029081201007387 */ /* 0x0041e20000100a00 */
[----:B------:R1:W-:Y:S02]  /*245b0*/  STL.64 [R1+0x2900], R16 ;  /* 0x0029001001007387 */ /* 0x0003e40000100a00 */
[----:B0-----:R-:W-:Y:S02]  /*245c0*/  IMAD.MOV.U32 R18, RZ, RZ, R15 ;  /* 0x000000ffff127224 */ /* 0x001fe400078e000f */
[----:B------:R-:W-:Y:S01]  /*245d0*/  IMAD.MOV.U32 R19, RZ, RZ, R4 ;  /* 0x000000ffff137224 */ /* 0x000fe200078e0004 */
[----:B------:R-:W4:Y:S01]  /*245e0*/  LDL.LU R15, [R1+0x2a64] ;  /* 0x002a6400010f7983 */ /* 0x000f220000300800 */
[----:B------:R-:W2:Y:S03]  /*245f0*/  LDL.LU R4, [R1+0x2a60] ;  /* 0x002a600001047983 */ /* 0x000ea60000300800 */
[----:B------:R0:W-:Y:S01]  /*24600*/  STL.64 [R1+0x2920], R18 ;  /* 0x0029201201007387 */ /* 0x0001e20000100a00 */
[----:B-1----:R-:W4:Y:S02]  /*24610*/  LDL.LU R16, [R1+0xed0] ;  /* 0x000ed00001107983 */ /* 0x002f240000300800 */
[----:B------:R-:W4:Y:S01]  /*24620*/  LDL.LU R17, [R1+0xed4] ;  /* 0x000ed40001117983 */ /* 0x000f220000300800 */
[----:B0-----:R-:W4:Y:S01]  /*24630*/  LDL.LU R18, [R1+0xed8] ;  /* 0x000ed80001127983 */ /* 0x001f220000300800 */
[----:B------:R-:W4:Y:S02]  /*24640*/  LDL.LU R19, [R1+0xedc] ;  /* 0x000edc0001137983 */ /* 0x000f240000300800 */
[----:B----4-:R-:W-:Y:S11]  /*24650*/  HMMA.16816.F32.BF16 R16, R20, R14, R16 ;  /* 0x0000000e1410723c */ /* 0x010ff60000041810 */
[----:B------:R-:W-:Y:S11]  /*24660*/  @!UPT UIADD3 URZ, URZ, URZ, URZ ;  /* 0x0000003f3f3ff290 */ /* 0x000ff6000fffe03f */
[----:B------:R-:W-:Y:S01]  /*24670*/  @!UPT UIADD3 URZ, URZ, URZ, URZ ;  /* 0x0000003f3f3ff290 */ /* 0x000fe2000fffe03f */
[----:B------:R-:W-:Y:S01]  /*24680*/  STL.64 [R1+0xed0], R16 ;  /* 0x000ed01001007387 */ /* 0x000fe20000100a00 */
[----:B------:R0:W-:Y:S02]  /*24690*/  STL.64 [R1+0xed8], R18 ;  /* 0x000ed81201007387 */ /* 0x0001e40000100a00 */
[----:B0-----:R-:W-:Y:S02]  /*246a0*/  IMAD.MOV.U32 R18, RZ, RZ, R13 ;  /* 0x000000ffff127224 */ /* 0x001fe400078e000d */
[----:B------:R-:W-:-:S05]  /*246b0*/  IMAD.MOV.U32 R19, RZ, RZ, R12 ;  /* 0x000000ffff137224 */ /* 0x000fca00078e000c */
[----:B------:R-:W-:Y:S01]  /*246c0*/  STL.64 [R1+0x2938], R18 ;  /* 0x0029381201007387 */ /* 0x000fe20000100a00 */
[----:B------:R0:W-:Y:S02]  /*246d0*/  STL.64 [R1+0x28f0], R14 ;  /* 0x0028f00e01007387 */ /* 0x0001e40000100a00 */
[----:B------:R-:W4:Y:S02]  /*246e0*/  LDL.LU R12, [R1+0x7d0] ;  /* 0x0007d000010c7983 */ /* 0x000f240000300800 */
[----:B------:R-:W4:Y:S01]  /*246f0*/  LDL.LU R13, [R1+0x7d4] ;  /* 0x0007d400010d7983 */ /* 0x000f220000300800 */
[----:B0-----:R-:W2:Y:S01]  /*24700*/  LDL.LU R14, [R1+0x7d8] ;  /* 0x0007d800010e7983 */ /* 0x001ea20000300800 */
[----:B------:R-:W2:Y:S02]  /*24710*/  LDL.LU R15, [R1+0x7dc] ;  /* 0x0007dc00010f7983 */ /* 0x000ea40000300800 */
[----:B------:R-:W-:Y:S02]  /*24720*/  IMAD.MOV.U32 R18, RZ, RZ, R5 ;  /* 0x000000ffff127224 */ /* 0x000fe400078e0005 */
[----:B------:R-:W-:Y:S01]  /*24730*/  IMAD.MOV.U32 R19, RZ, RZ, R3 ;  /* 0x000000ffff137224 */ /* 0x000fe200078e0003 */
[----:B------:R-:W3:Y:S01]  /*24740*/  LDL.LU R5, [R1+0x2a5c] ;  /* 0x002a5c0001057983 */ /* 0x000ee20000300800 */
[----:B------:R-:W3:Y:S03]  /*24750*/  LDL.LU R3, [R1+0x2a58] ;  /* 0x002a580001037983 */ /* 0x000ee60000300800 */
[----:B------:R-:W-:Y:S04]  /*24760*/  STL.64 [R1+0x2950], R18 ;  /* 0x0029501201007387 */ /* 0x000fe80000100a00 */
[----:B--2---:R-:W-:Y:S01]  /*24770*/  STL.64 [R1+0x2918], R14 ;  /* 0x0029180e01007387 */ /* 0x004fe20000100a00 */
[----:B----4-:R0:W-:Y:S03]  /*24780*/  STL.64 [R1+0x2910], R12 ;  /* 0x0029100c01007387 */ /* 0x0101e60000100a00 */
[----:B0-----:R-:W2:Y:S01]  /*24790*/  LDL.LU R12, [R1+0x7f0] ;  /* 0x0007f000010c7983 */ /* 0x001ea20000300800 */
[----:B------:R-:W2:Y:S02]  /*247a0*/  LDL.LU R13, [R1+0x7f4] ;  /* 0x0007f400010d7983 */ /* 0x000ea40000300800 */
[----:B------:R-:W4:Y:S02]  /*247b0*/  LDL.LU R14, [R1+0x7f8] ;  /* 0x0007f800010e7983 */ /* 0x000f240000300800 */
[----:B------:R-:W4:Y:S02]  /*247c0*/  LDL.LU R15, [R1+0x7fc] ;  /* 0x0007fc00010f7983 */ /* 0x000f240000300800 */
[----:B------:R-:W-:-:S02]  /*247d0*/  IMAD.MOV.U32 R18, RZ, RZ, R8 ;  /* 0x000000ffff127224 */ /* 0x000fc400078e0008 */
[----:B------:R-:W-:Y:S01]  /*247e0*/  IMAD.MOV.U32 R19, RZ, RZ, R29 ;  /* 0x000000ffff137224 */ /* 0x000fe200078e001d */
[----:B------:R-:W3:Y:S01]  /*247f0*/  LDL.LU R8, [R1+0x2a54] ;  /* 0x002a540001087983 */ /* 0x000ee20000300800 */
[----:B------:R-:W3:Y:S03]  /*24800*/  LDL.LU R29, [R1+0x2a50] ;  /* 0x002a5000011d7983 */ /* 0x000ee60000300800 */
[----:B------:R-:W-:Y:S04]  /*24810*/  STL.64 [R1+0x2968], R18 ;  /* 0x0029681201007387 */ /* 0x000fe80000100a00 */
[----:B----4-:R-:W-:Y:S01]  /*24820*/  STL.64 [R1+0x2930], R14 ;  /* 0x0029300e01007387 */ /* 0x010fe20000100a00 */
[----:B--2---:R0:W-:Y:S03]  /*24830*/  STL.64 [R1+0x2928], R12 ;  /* 0x0029280c01007387 */ /* 0x0041e60000100a00 */
        /* <DEDUP_REMOVED lines=8> */
[----:B------:R0:W-:Y:S02]  /*248c0*/  STL.64 [R1+0x2980], R18 ;  /* 0x0029801201007387 */ /* 0x0001e40000100a00 */
[----:B0-----:R-:W-:Y:S02]  /*248d0*/  IMAD.MOV.U32 R18, RZ, RZ, R28 ;  /* 0x000000ffff127224 */ /* 0x001fe400078e001c */
[----:B------:R-:W-:-:S05]  /*248e0*/  IMAD.MOV.U32 R19, RZ, RZ, R27 ;  /* 0x000000ffff137224 */ /* 0x000fca00078e001b */
        /* <DEDUP_REMOVED lines=8> */
[----:B------:R-:W-:-:S05]  /*24970*/  IMAD.MOV.U32 R19, RZ, RZ, R25 ;  /* 0x000000ffff137224 */ /* 0x000fca00078e0019 */
[----:B------:R-:W-:Y:S04]  /*24980*/  STL.64 [R1+0x29b0], R18 ;  /* 0x0029b01201007387 */ /* 0x000fe80000100a00 */
[----:B----4-:R-:W-:Y:S01]  /*24990*/  STL.64 [R1+0x2960], R14 ;  /* 0x0029600e01007387 */ /* 0x010fe20000100a00 */
[----:B--2---:R0:W-:Y:S03]  /*249a0*/  STL.64 [R1+0x2958], R12 ;  /* 0x0029580c01007387 */ /* 0x0041e60000100a00 */
[----:B0-----:R-:W2:Y:S01]  /*249b0*/  LDL.LU R12, [R1+0x820] ;  /* 0x00082000010c7983 */ /* 0x001ea20000300800 */
[----:B------:R-:W2:Y:S02]  /*249c0*/  LDL.LU R13, [R1+0x824] ;  /* 0x00082400010d7983 */ /* 0x000ea40000300800 */
[----:B------:R-:W-:-:S02]  /*249d0*/  IMAD.MOV.U32 R18, RZ, RZ, R24 ;  /* 0x000000ffff127224 */ /* 0x000fc400078e0018 */
[----:B---3--:R-:W-:Y:S02]  /*249e0*/  IMAD.MOV.U32 R19, RZ, RZ, R9 ;  /* 0x000000ffff137224 */ /* 0x008fe400078e0009 */
[----:B------:R-:W-:Y:S02]  /*249f0*/  IMAD.MOV.U32 R14, RZ, RZ, R11 ;  /* 0x000000ffff0e7224 */ /* 0x000fe400078e000b */
[----:B------:R-:W-:Y:S01]  /*24a00*/  IMAD.MOV.U32 R15, RZ, RZ, R10 ;  /* 0x000000ffff0f7224 */ /* 0x000fe200078e000a */
[----:B------:R-:W3:Y:S01]  /*24a10*/  LDL.LU R11, [R1+0x2a44] ;  /* 0x002a4400010b7983 */ /* 0x000ee20000300800 */
[----:B------:R-:W4:Y:S02]  /*24a20*/  LDL.LU R10, [R1+0x2a40] ;  /* 0x002a4000010a7983 */ /* 0x000f240000300800 */
[----:B------:R-:W-:Y:S01]  /*24a30*/  STL.64 [R1+0x29c8], R18 ;  /* 0x0029c81201007387 */ /* 0x000fe20000100a00 */
[----:B------:R-:W-:Y:S04]  /*24a40*/  STL.64 [R1+0x2978], R14 ;  /* 0x0029780e01007387 */ /* 0x000fe80000100a00 */
[----:B--2---:R0:W-:Y:S04]  /*24a50*/  STL.64 [R1+0x2970], R12 ;  /* 0x0029700c01007387 */ /* 0x0041e80000100a00 */
[----:B0-----:R-:W2:Y:S01]  /*24a60*/  LDL.LU R12, [R1+0x830] ;  /* 0x00083000010c7983 */ /* 0x001ea20000300800 */
[----:B------:R-:W2:Y:S02]  /*24a70*/  LDL.LU R13, [R1+0x834] ;  /* 0x00083400010d7983 */ /* 0x000ea40000300800 */
[----:B------:R-:W2:Y:S02]  /*24a80*/  LDL.LU R14, [R1+0x838] ;  /* 0x00083800010e7983 */ /* 0x000ea40000300800 */
[----:B------:R-:W2:Y:S02]  /*24a90*/  LDL.LU R15, [R1+0x83c] ;  /* 0x00083c00010f7983 */ /* 0x000ea40000300800 */
[----:B------:R-:W-:-:S02]  /*24aa0*/  IMAD.MOV.U32 R18, RZ, RZ, R7 ;  /* 0x000000ffff127224 */ /* 0x000fc400078e0007 */
[----:B------:R-:W-:-:S05]  /*24ab0*/  IMAD.MOV.U32 R19, RZ, RZ, R6 ;  /* 0x000000ffff137224 */ /* 0x000fca00078e0006 */
[----:B------:R-:W-:Y:S04]  /*24ac0*/  STL.64 [R1+0x29e0], R18 ;  /* 0x0029e01201007387 */ /* 0x000fe80000100a00 */
[----:B--2---:R-:W-:Y:S01]  /*24ad0*/  STL.64 [R1+0x2990], R14 ;  /* 0x0029900e01007387 */ /* 0x004fe20000100a00 */
[----:B------:R0:W-:Y:S03]  /*24ae0*/  STL.64 [R1+0x2988], R12 ;  /* 0x0029880c01007387 */ /* 0x0001e60000100a00 */
[----:B0-----:R-:W2:Y:S01]  /*24af0*/  LDL.LU R12, [R1+0x840] ;  /* 0x00084000010c7983 */ /* 0x001ea20000300800 */
[----:B------:R-:W2:Y:S02]  /*24b00*/  LDL.LU R13, [R1+0x844] ;  /* 0x00084400010d7983 */ /* 0x000ea40000300800 */
[----:B------:R-:W-:-:S02]  /*24b10*/  IMAD.MOV.U32 R18, RZ, RZ, R5 ;  /* 0x000000ffff127224 */ /* 0x000fc400078e0005 */
[----:B------:R-:W-:Y:S02]  /*24b20*/  IMAD.MOV.U32 R19, RZ, RZ, R4 ;  /* 0x000000ffff137224 */ /* 0x000fe400078e0004 */
[----:B----4-:R-:W-:Y:S02]  /*24b30*/  IMAD.MOV.U32 R14, RZ, RZ, R10 ;  /* 0x000000ffff0e7224 */ /* 0x010fe400078e000a */
[----:B---3--:R-:W-:Y:S01]  /*24b40*/  IMAD.MOV.U32 R15, RZ, RZ, R11 ;  /* 0x000000ffff0f7224 */ /* 0x008fe200078e000b */
        /* <DEDUP_REMOVED lines=8> */
[----:B------:R-:W2:Y:S01]  /*24bd0*/  LDL.LU R15, [R1+0x85c] ;  /* 0x00085c00010f7983 */ /* 0x000ea20000300800 */
[----:B------:R-:W3:Y:S01]  /*24be0*/  LDL.LU R4, [R1+0xec0] ;  /* 0x000ec00001047983 */ /* 0x000ee20000300800 */
[----:B------:R-:W3:Y:S02]  /*24bf0*/  LDL.LU R5, [R1+0xec4] ;  /* 0x000ec40001057983 */ /* 0x000ee40000300800 */
[----:B------:R-:W3:Y:S02]  /*24c00*/  LDL.LU R6, [R1+0xec8] ;  /* 0x000ec80001067983 */ /* 0x000ee40000300800 */
[----:B------:R-:W3:Y:S01]  /*24c10*/  LDL.LU R7, [R1+0xecc] ;  /* 0x000ecc0001077983 */ /* 0x000ee20000300800 */
[----:B------:R-:W3:Y:S01]  /*24c20*/  LDL.LU R24, [R1+0x870] ;  /* 0x0008700001187983 */ /* 0x000ee20000300800 */
[----:B------:R-:W3:Y:S02]  /*24c30*/  LDL.LU R25, [R1+0x874] ;  /* 0x0008740001197983 */ /* 0x000ee40000300800 */
[----:B------:R-:W3:Y:S02]  /*24c40*/  LDL.LU R26, [R1+0x878] ;  /* 0x00087800011a7983 */ /* 0x000ee40000300800 */
[----:B------:R-:W3:Y:S01]  /*24c50*/  LDL.LU R27, [R1+0x87c] ;  /* 0x00087c00011b7983 */ /* 0x000ee20000300800 */
[----:B--2---:R-:W-:Y:S01]  /*24c60*/  STL.64 [R1+0x29c0], R14 ;  /* 0x0029c00e01007387 */ /* 0x004fe20000100a00 */
[----:B------:R0:W-:Y:S03]  /*24c70*/  STL.64 [R1+0x29b8], R12 ;  /* 0x0029b80c01007387 */ /* 0x0001e60000100a00 */
[----:B0-----:R-:W2:Y:S01]  /*24c80*/  LDL.LU R12, [R1+0x1000] ;  /* 0x00100000010c7983 */ /* 0x001ea20000300800 */
[----:B------:R-:W2:Y:S02]  /*24c90*/  LDL.LU R13, [R1+0x1004] ;  /* 0x00100400010d7983 */ /* 0x000ea40000300800 */
[----:B----4-:R-:W-:-:S02]  /*24ca0*/  IMAD.MOV.U32 R14, RZ, RZ, R11 ;  /* 0x000000ffff0e7224 */ /* 0x010fc400078e000b */
[----:B---3--:R-:W-:Y:S01]  /*24cb0*/  IMAD.MOV.U32 R15, RZ, RZ, R10 ;  /* 0x000000ffff0f7224 */ /* 0x008fe200078e000a */
[----:B------:R-:W3:Y:S01]  /*24cc0*/  LDL.LU R11, [R1+0x2a34] ;  /* 0x002a3400010b7983 */ /* 0x000ee20000300800 */
[----:B------:R-:W4:Y:S03]  /*24cd0*/  LDL.LU R10, [R1+0x2a30] ;  /* 0x002a3000010a7983 */ /* 0x000f260000300800 */
[----:B------:R-:W-:Y:S04]  /*24ce0*/  STL.64 [R1+0x29d8], R14 ;  /* 0x0029d80e01007387 */ /* 0x000fe80000100a00 */
[----:B--2---:R0:W-:Y:S04]  /*24cf0*/  STL.64 [R1+0x29d0], R12 ;  /* 0x0029d00c01007387 */ /* 0x0041e80000100a00 */
[----:B0-----:R-:W2:Y:S01]  /*24d00*/  LDL.LU R12, [R1+0x1010] ;  /* 0x00101000010c7983 */ /* 0x001ea20000300800 */
[----:B------:R-:W2:Y:S02]  /*24d10*/  LDL.LU R13, [R1+0x1014] ;  /* 0x00101400010d7983 */ /* 0x000ea40000300800 */
[----:B------:R-:W2:Y:S02]  /*24d20*/  LDL.LU R14, [R1+0x1018] ;  /* 0x00101800010e7983 */ /* 0x000ea40000300800 */
[----:B------:R-:W2:Y:S02]  /*24d30*/  LDL.LU R15, [R1+0x101c] ;  /* 0x00101c00010f7983 */ /* 0x000ea40000300800 */
[----:B--2---:R4:W-:Y:S01]  /*24d40*/  STL.64 [R1+0x29f0], R14 ;  /* 0x0029f00e01007387 */ /* 0x0049e20000100a00 */
[----:B------:R0:W-:Y:S02]  /*24d50*/  STL.64 [R1+0x29e8], R12 ;  /* 0x0029e80c01007387 */ /* 0x0001e40000100a00 */
[----:B----4-:R-:W-:Y:S01]  /*24d60*/  IMAD.MOV.U32 R14, RZ, RZ, R10 ;  /* 0x000000ffff0e7224 */ /* 0x010fe200078e000a */
[----:B0-----:R-:W2:Y:S01]  /*24d70*/  LDL.LU R12, [R1+0x1020] ;  /* 0x00102000010c7983 */ /* 0x001ea20000300800 */
[----:B------:R-:W2:Y:S02]  /*24d80*/  LDL.LU R13, [R1+0x1024] ;  /* 0x00102400010d7983 */ /* 0x000ea40000300800 */
[----:B------:R-:W4:Y:S02]  /*24d90*/  LDL.LU R10, [R1+0x2a2c] ;  /* 0x002a2c00010a7983 */ /* 0x000f240000300800 */
[----:B---3--:R-:W-:-:S02]  /*24da0*/  IMAD.MOV.U32 R15, RZ, RZ, R11 ;  /* 0x000000ffff0f7224 */ /* 0x008fc400078e000b */
[----:B------:R-:W4:Y:S03]  /*24db0*/  LDL.LU R11, [R1+0x2a28] ;  /* 0x002a2800010b7983 */ /* 0x000f260000300800 */
[----:B------:R-:W-:Y:S01]  /*24dc0*/  STL.64 [R1+0x2a08], R14 ;  /* 0x002a080e01007387 */ /* 0x000fe20000100a00 */
[C---:B----4-:R-:W-:Y:S01]  /*24dd0*/  HMMA.16816.F32.BF16 R4, R20.reuse, R10, R4 ;  /* 0x0000000a1404723c */ /* 0x050fe20000041804 */
[----:B--2---:R0:W-:Y:S04]  /*24de0*/  STL.64 [R1+0x2a00], R12 ;  /* 0x002a000c01007387 */ /* 0x0041e80000100a00 */
[----:B0-----:R-:W2:Y:S01]  /*24df0*/  LDL.LU R12, [R1+0x1030] ;  /* 0x00103000010c7983 */ /* 0x001ea20000300800 */
[----:B------:R-:W2:Y:S02]  /*24e00*/  LDL.LU R13, [R1+0x1034] ;  /* 0x00103400010d7983 */ /* 0x000ea40000300800 */
[----:B------:R-:W2:Y:S02]  /*24e10*/  LDL.LU R14, [R1+0x1038] ;  /* 0x00103800010e7983 */ /* 0x000ea40000300800 */
[----:B------:R-:W2:Y:S11]  /*24e20*/  LDL.LU R15, [R1+0x103c] ;  /* 0x00103c00010f7983 */ /* 0x000eb60000300800 */
[----:B------:R-:W-:Y:S02]  /*24e30*/  @!UPT UIADD3 URZ, URZ, URZ, URZ ;  /* 0x0000003f3f3ff290 */ /* 0x000fe4000fffe03f */
[----:B------:R-:W-:Y:S01]  /*24e40*/  STL.64 [R1+0xec0], R4 ;  /* 0x000ec00401007387 */ /* 0x000fe20000100a00 */
[----:B------:R0:W-:Y:S03]  /*24e50*/  STL.64 [R1+0xec8], R6 ;  /* 0x000ec80601007387 */ /* 0x0001e60000100a00 */
[----:B0-----:R-:W3:Y:S01]  /*24e60*/  LDL.LU.64 R6, [R1+0x2a20] ;  /* 0x002a200001067983 */ /* 0x001ee20000300a00 */
[----:B------:R-:W-:Y:S02]  /*24e70*/  IMAD.MOV.U32 R18, RZ, RZ, R8 ;  /* 0x000000ffff127224 */ /* 0x000fe400078e0008 */
[----:B------:R0:W-:Y:S02]  /*24e80*/  STL.64 [R1+0x28e8], R10 ;  /* 0x0028e80a01007387 */ /* 0x0001e40000100a00 */
[----:B------:R-:W4:Y:S01]  /*24e90*/  LDL.LU R8, [R1+0x7c0] ;  /* 0x0007c00001087983 */ /* 0x000f220000300800 */
[----:B------:R-:W4:Y:S04]  /*24ea0*/  LDL.LU R9, [R1+0x7c4] ;  /* 0x0007c40001097983 */ /* 0x000f280000300800 */
[----:B0-----:R-:W4:Y:S01]  /*24eb0*/  LDL.LU R10, [R1+0x7c8] ;  /* 0x0007c800010a7983 */ /* 0x001f220000300800 */
[----:B------:R-:W4:Y:S01]  /*24ec0*/  LDL.LU R11, [R1+0x7cc] ;  /* 0x0007cc00010b7983 */ /* 0x000f220000300800 */
[----:B---3--:R-:W-:Y:S02]  /*24ed0*/  HMMA.16816.F32.BF16 R20, R20, R6, R24 ;  /* 0x000000061414723c */ /* 0x008fe40000041818 */
[----:B------:R-:W2:Y:S01]  /*24ee0*/  LDL.LU.64 R26, [R1+0x2a18] ;  /* 0x002a1800011a7983 */ /* 0x000ea20000300a00 */
[----:B------:R-:W2:Y:S02]  /*24ef0*/  LDL.LU.64 R24, [R1+0x2a10] ;  /* 0x002a100001187983 */ /* 0x000ea40000300a00 */
[----:B------:R-:W-:Y:S11]  /*24f00*/  IMAD.MOV.U32 R19, RZ, RZ, R3 ;  /* 0x000000ffff137224 */ /* 0x000ff600078e0003 */
[----:B------:R-:W-:Y:S07]  /*24f10*/  @!UPT UIADD3 URZ, URZ, URZ, URZ ;  /* 0x0000003f3f3ff290 */ /* 0x000fee000fffe03f */
[----:B------:R-:W-:Y:S01]  /*24f20*/  STL.64 [R1+0x870], R20 ;  /* 0x0008701401007387 */ /* 0x000fe20000100a00 */
[----:B------:R-:W-:Y:S02]  /*24f30*/  STL.64 [R1+0x878], R22 ;  /* 0x0008781601007387 */ /* 0x000fe40000100a00 */
[----:B------:R-:W0:Y:S02]  /*24f40*/  LDSM.16.MT88.4 R20, [R29+0x4100] ;  /* 0x004100001d14783b */ /* 0x000e240000004200 */
[----:B0-----:R-:W-:Y:S02]  /*24f50*/  STL.64 [R1+0x28e0], R22 ;  /* 0x0028e01601007387 */ /* 0x001fe40000100a00 */
[----:B------:R-:W-:Y:S01]  /*24f60*/  STL.64 [R1+0x28d8], R20 ;  /* 0x0028d81401007387 */ /* 0x000fe20000100a00 */
[C---:B--2---:R-:W-:Y:S01]  /*24f70*/  HMMA.16816.F32.BF16 R16, R24.reuse, R18, R12 ;  /* 0x000000121810723c */ /* 0x044fe2000004180c */
[----:B------:R-:W2:Y:S01]  /*24f80*/  LDL.LU.64 R14, [R1+0x2a08] ;  /* 0x002a0800010e7983 */ /* 0x000ea20000300a00 */
[----:B------:R-:W2:Y:S11]  /*24f90*/  LDL.LU.64 R12, [R1+0x2a00] ;  /* 0x002a0000010c7983 */ /* 0x000eb60000300a00 */
[----:B------:R-:W-:Y:S10]  /*24fa0*/  @!UPT UIADD3 URZ, URZ, URZ, URZ ;  /* 0x0000003f3f3ff290 */ /* 0x000ff4000fffe03f */
[----:B------:R-:W-:Y:S01]  /*24fb0*/  STL.64 [R1+0x1030], R16 ;  /* 0x0010301001007387 */ /* 0x000fe20000100a00 */
[----:B------:R0:W-:Y:S03]  /*24fc0*/  STL.64 [R1+0x1038], R18 ;  /* 0x0010381201007387 */ /* 0x0001e60000100a00 */
[----:B0-----:R-:W2:Y:S02]  /*24fd0*/  LDL.LU.64 R18, [R1+0x29f8] ;  /* 0x0029f80001127983 */ /* 0x001ea40000300a00 */
[C---:B--2---:R-:W-:Y:S02]  /*24fe0*/  HMMA.16816.F32.BF16 R16, R24.reuse, R18, R12 ;  /* 0x000000121810723c */ /* 0x044fe4000004180c */
[----:B------:R-:W2:Y:S01]  /*24ff0*/  LDL.LU.64 R14, [R1+0x29f0] ;  /* 0x0029f000010e7983 */ /* 0x000ea20000300a00 */
[----:B------:R-:W2:Y:S11]  /*25000*/  LDL.LU.64 R12, [R1+0x29e8] ;  /* 0x0029e800010c7983 */ /* 0x000eb60000300a00 */
[----:B------:R-:W-:Y:S09]  /*25010*/  @!UPT UIADD3 URZ, URZ, URZ, URZ ;  /* 0x0000003f3f3ff290 */ /* 0x000ff2000fffe03f */
        /* <DEDUP_REMOVED lines=59> */
[----:B--2---:R-:W-:Y:S02]  /*253d0*/  HMMA.16816.F32.BF16 R16, R24, R18, R12 ;  /* 0x000000121810723c */ /* 0x004fe4000004180c */
[----:B------:R-:W2:Y:S01]  /*253e0*/  LDL.LU.64 R14, [R1+0x2918] ;  /* 0x00291800010e7983 */ /* 0x000ea20000300a00 */
[----:B------:R-:W2:Y:S11]  /*253f0*/  LDL.LU.64 R12, [R1+0x2910] ;  /* 0x00291000010c7983 */ /* 0x000eb60000300a00 */
[----:B------:R-:W-:Y:S09]  /*25400*/  @!UPT UIADD3 URZ, URZ, URZ, URZ ;  /* 0x0000003f3f3ff290 */ /* 0x000ff2000fffe03f */
[----:B------:R-:W-:Y:S01]  /*25410*/  STL.64 [R1+0x7f0], R16 ;  /* 0x0007f01001007387 */ /* 0x000fe20000100a00 */
[----:B------:R0:W-:Y:S03]  /*25420*/  STL.64 [R1+0x7f8], R18 ;  /* 0x0007f81201007387 */ /* 0x0001e60000100a00 */
[----:B0-----:R-:W3:Y:S01]  /*25430*/  LDL.LU.64 R18, [R1+0x2908] ;  /* 0x0029080001127983 */ /* 0x001ee20000300a00 */
[----:B------:R-:W3:Y:S02]  /*25440*/  LDL.LU.64 R16, [R1+0x2900] ;  /* 0x0029000001107983 */ /* 0x000ee40000300a00 */
[----:B------:R-:W-:Y:S02]  /*25450*/  IMAD.MOV.U32 R22, RZ, RZ, R2 ;  /* 0x000000ffff167224 */ /* 0x000fe400078e0002 */
[----:B------:R-:W-:-:S07]  /*25460*/  IMAD.MOV.U32 R23, RZ, RZ, R0 ;  /* 0x000000ffff177224 */ /* 0x000fce00078e0000 */
[C---:B---3--:R-:W-:Y:S01]  /*25470*/  HMMA.16816.F32.BF16 R20, R24.reuse, R22, R16 ;  /* 0x000000161814723c */ /* 0x048fe20000041810 */
[----:B------:R-:W2:Y:S11]  /*25480*/  LDL.LU.64 R18, [R1+0x28f8] ;  /* 0x0028f80001127983 */ /* 0x000eb60000300a00 */
[----:B------:R-:W-:Y:S11]  /*25490*/  @!UPT UIADD3 URZ, URZ, URZ, URZ ;  /* 0x0000003f3f3ff290 */ /* 0x000ff6000fffe03f */
[----:B------:R0:W-:Y:S01]  /*254a0*/  STL.64 [R1+0x7e0], R20 ;  /* 0x0007e01401007387 */ /* 0x0001e20000100a00 */
[----:B------:R1:W-:Y:S03]  /*254b0*/  STL.64 [R1+0x7e8], R22 ;  /* 0x0007e81601007387 */ /* 0x0003e60000100a00 */
[----:B0-----:R-:W3:Y:S01]  /*254c0*/  LDL.LU R20, [R1+0x120] ;  /* 0x0001200001147983 */ /* 0x001ee20000300800 */
[----:B------:R-:W3:Y:S02]  /*254d0*/  LDL.LU R21, [R1+0x124] ;  /* 0x0001240001157983 */ /* 0x000ee40000300800 */
[----:B-1----:R-:W3:Y:S02]  /*254e0*/  LDL.LU R22, [R1+0x128] ;  /* 0x0001280001167983 */ /* 0x002ee40000300800 */
[----:B------:R-:W3:Y:S01]  /*254f0*/  LDL.LU R23, [R1+0x12c] ;  /* 0x00012c0001177983 */ /* 0x000ee20000300800 */
[C---:B--2---:R-:W-:Y:S11]  /*25500*/  HMMA.16816.F32.BF16 R12, R24.reuse, R18, R12 ;  /* 0x00000012180c723c */ /* 0x044ff6000004180c */
[----:B------:R-:W-:Y:S11]  /*25510*/  @!UPT UIADD3 URZ, URZ, URZ, URZ ;  /* 0x0000003f3f3ff290 */ /* 0x000ff6000fffe03f */
[----:B------:R-:W-:Y:S01]  /*25520*/  @!UPT UIADD3 URZ, URZ, URZ, URZ ;  /* 0x0000003f3f3ff290 */ /* 0x000fe2000fffe03f */
[----:B------:R-:W-:Y:S01]  /*25530*/  STL.64 [R1+0x7d0], R12 ;  /* 0x0007d00c01007387 */ /* 0x000fe20000100a00 */
[----:B------:R0:W-:Y:S03]  /*25540*/  STL.64 [R1+0x7d8], R14 ;  /* 0x0007d80e01007387 */ /* 0x0001e60000100a00 */
[----:B0-----:R-:W4:Y:S01]  /*25550*/  LDL.LU.64 R14, [R1+0x28f0] ;  /* 0x0028f000010e7983 */ /* 0x001f220000300a00 */
[----:B------:R0:W-:Y:S02]  /*25560*/  STL.64 [R1+0x28a0], R18 ;  /* 0x0028a01201007387 */ /* 0x0001e40000100a00 */
[----:B------:R-:W2:Y:S02]  /*25570*/  LDL.LU R16, [R1+0x7b0] ;  /* 0x0007b00001107983 */ /* 0x000ea40000300800 */
[----:B------:R-:W2:Y:S01]  /*25580*/  LDL.LU R17, [R1+0x7b4] ;  /* 0x0007b40001117983 */ /* 0x000ea20000300800 */
[----:B0-----:R-:W2:Y:S01]  /*25590*/  LDL.LU R18, [R1+0x7b8] ;  /* 0x0007b80001127983 */ /* 0x001ea20000300800 */
[----:B------:R-:W2:Y:S01]  /*255a0*/  LDL.LU R19, [R1+0x7bc] ;  /* 0x0007bc0001137983 */ /* 0x000ea20000300800 */
[C---:B----4-:R-:W-:Y:S11]  /*255b0*/  HMMA.16816.F32.BF16 R8, R24.reuse, R14, R8 ;  /* 0x0000000e1808723c */ /* 0x050ff60000041808 */
[----:B------:R-:W-:Y:S11]  /*255c0*/  @!UPT UIADD3 URZ, URZ, URZ, URZ ;  /* 0x0000003f3f3ff290 */ /* 0x000ff6000fffe03f */
[----:B------:R-:W-:Y:S01]  /*255d0*/  @!UPT UIADD3 URZ, URZ, URZ, URZ ;  /* 0x0000003f3f3ff290 */ /* 0x000fe2000fffe03f */
[----:B------:R-:W-:Y:S01]  /*255e0*/  STL.64 [R1+0x7c0], R8 ;  /* 0x0007c00801007387 */ /* 0x000fe20000100a00 */
[----:B------:R0:W-:Y:S03]  /*255f0*/  STL.64 [R1+0x7c8], R10 ;  /* 0x0007c80a01007387 */ /* 0x0001e60000100a00 */
[----:B0-----:R-:W2:Y:S01]  /*25600*/  LDL.LU.64 R10, [R1+0x28e8] ;  /* 0x0028e800010a7983 */ /* 0x001ea20000300a00 */
[----:B------:R0:W-:Y:S03]  /*25610*/  STL.64 [R1+0x2828], R14 ;  /* 0x0028280e01007387 */ /* 0x0001e60000100a00 */
[----:B0-----:R-:W4:Y:S04]  /*25620*/  LDL.64 R14, [R1+0x78] ;  /* 0x00007800010e7983 */ /* 0x001f280000100a00 */
[----:B----4-:R0:W-:Y:S04]  /*25630*/  STL.64 [R1+0x28a8], R14 ;  /* 0x0028a80e01007387 */ /* 0x0101e80000100a00 */
[----:B0-----:R-:W4:Y:S04]  /*25640*/  LDL.64 R14, [R1+0x98] ;  /* 0x00009800010e7983 */ /* 0x001f280000100a00 */
[----:B----4-:R0:W-:Y:S04]  /*25650*/  STL.64 [R1+0x28b0], R14 ;  /* 0x0028b00e01007387 */ /* 0x0101e80000100a00 */
[----:B0-----:R-:W4:Y:S01]  /*25660*/  LDL.64 R14, [R1+0xa8] ;  /* 0x0000a800010e7983 */ /* 0x001f220000100a00 */
[C---:B--2---:R-:W-:Y:S03]  /*25670*/  HMMA.16816.F32.BF16 R16, R24.reuse, R10, R16 ;  /* 0x0000000a1810723c */ /* 0x044fe60000041810 */
[----:B----4-:R0:W-:Y:S04]  /*25680*/  STL.64 [R1+0x28b8], R14 ;  /* 0x0028b80e01007387 */ /* 0x0101e80000100a00 */
[----:B0-----:R-:W2:Y:S04]  /*25690*/  LDL.64 R14, [R1+0xb8] ;  /* 0x0000b800010e7983 */ /* 0x001ea80000100a00 */
[----:B--2---:R0:W-:Y:S04]  /*256a0*/  STL.64 [R1+0x28c0], R14 ;  /* 0x0028c00e01007387 */ /* 0x0041e80000100a00 */
[----:B0-----:R-:W2:Y:S08]  /*256b0*/  LDL.64 R14, [R1+0xc8] ;  /* 0x0000c800010e7983 */ /* 0x001eb00000100a00 */
[----:B------:R0:W-:Y:S02]  /*256c0*/  STL.64 [R1+0x7b0], R16 ;  /* 0x0007b01001007387 */ /* 0x0001e40000100a00 */
[----:B------:R1:W-:Y:S01]  /*256d0*/  STL.64 [R1+0x7b8], R18 ;  /* 0x0007b81201007387 */ /* 0x0003e20000100a00 */
[----:B0-----:R-:W4:Y:S01]  /*256e0*/  LDL.LU R16, [R1+0xe00] ;  /* 0x000e000001107983 */ /* 0x001f220000300800 */
[----:B------:R-:W4:Y:S02]  /*256f0*/  LDL.LU R17, [R1+0xe04] ;  /* 0x000e040001117983 */ /* 0x000f240000300800 */
[----:B-1----:R-:W2:Y:S02]  /*25700*/  LDL.LU R18, [R1+0xe08] ;  /* 0x000e080001127983 */ /* 0x002ea40000300800 */
[----:B------:R-:W2:Y:S01]  /*25710*/  LDL.LU R19, [R1+0xe0c] ;  /* 0x000e0c0001137983 */ /* 0x000ea20000300800 */
[----:B---3--:R-:W-:Y:S01]  /*25720*/  HMMA.16816.F32.BF16 R24, R24, R6, R20 ;  /* 0x000000061818723c */ /* 0x008fe20000041814 */
[----:B--2---:R-:W-:Y:S01]  /*25730*/  STL.64 [R1+0x28d0], R18 ;  /* 0x0028d01201007387 */ /* 0x004fe20000100a00 */
[----:B----4-:R0:W-:Y:S03]  /*25740*/  STL.64 [R1+0x28c8], R16 ;  /* 0x0028c81001007387 */ /* 0x0101e60000100a00 */
[----:B0-----:R-:W2:Y:S01]  /*25750*/  LDL.LU R16, [R1+0xfb0] ;  /* 0x000fb00001107983 */ /* 0x001ea20000300800 */
[----:B------:R-:W2:Y:S02]  /*25760*/  LDL.LU R17, [R1+0xfb4] ;  /* 0x000fb40001117983 */ /* 0x000ea40000300800 */
[----:B------:R-:W2:Y:S02]  /*25770*/  LDL.LU R18, [R1+0xfb8] ;  /* 0x000fb80001127983 */ /* 0x000ea40000300800 */
[----:B------:R-:W2:Y:S01]  /*25780*/  LDL.LU R19, [R1+0xfbc] ;  /* 0x000fbc0001137983 */ /* 0x000ea20000300800 */
[----:B------:R0:W-:Y:S01]  /*25790*/  STL [R1+0x27e4], R10 ;  /* 0x0027e40a01007387 */ /* 0x0001e20000100800 */
[----:B------:R1:W-:Y:S02]  /*257a0*/  STL [R1+0x27e0], R11 ;  /* 0x0027e00b01007387 */ /* 0x0003e40000100800 */
[----:B------:R-:W3:Y:S02]  /*257b0*/  LDL.LU R8, [R1+0xf80] ;  /* 0x000f800001087983 */ /* 0x000ee40000300800 */
[----:B------:R-:W3:Y:S01]  /*257c0*/  LDL.LU R9, [R1+0xf84] ;  /* 0x000f840001097983 */ /* 0x000ee20000300800 */
[----:B0-----:R-:W3:Y:S01]  /*257d0*/  LDL.LU R10, [R1+0xf88] ;  /* 0x000f8800010a7983 */ /* 0x001ee20000300800 */
[----:B-1----:R-:W3:Y:S02]  /*257e0*/  LDL.LU R11, [R1+0xf8c] ;  /* 0x000f8c00010b7983 */ /* 0x002ee40000300800 */
[----:B------:R-:W2:Y:S02]  /*257f0*/  LDL.LU.64 R22, [R1+0x28e0] ;  /* 0x0028e00001167983 */ /* 0x000ea40000300a00 */
[----:B------:R-:W2:Y:S01]  /*25800*/  LDL.LU.64 R20, [R1+0x28d8] ;  /* 0x0028d80001147983 */ /* 0x000ea20000300a00 */
[----:B------:R0:W-:Y:S01]  /*25810*/  STL.64 [R1+0x27d8], R6 ;  /* 0x0027d80601007387 */ /* 0x0001e20000100a00 */
[----:B------:R-:W4:Y:S02]  /*25820*/  LDL.LU R4, [R1+0xfa0] ;  /* 0x000fa00001047983 */ /* 0x000f240000300800 */
[----:B------:R-:W-:Y:S02]  /*25830*/  STL.64 [R1+0x120], R24 ;  /* 0x0001201801007387 */ /* 0x000fe40000100a00 */
[----:B------:R-:W-:Y:S02]  /*25840*/  STL.64 [R1+0x128], R26 ;  /* 0x0001281a01007387 */ /* 0x000fe40000100a00 */
[----:B------:R-:W1:Y:S04]  /*25850*/  LDSM.16.MT88.4 R24, [R29+0x4180] ;  /* 0x004180001d18783b */ /* 0x000e680000004200 */
[----:B------:R-:W4:Y:S04]  /*25860*/  LDL.LU R5, [R1+0xfa4] ;  /* 0x000fa40001057983 */ /* 0x000f280000300800 */
[----:B0-----:R-:W4:Y:S01]  /*25870*/  LDL.LU R6, [R1+0xfa8] ;  /* 0x000fa80001067983 */ /* 0x001f220000300800 */
[----:B------:R-:W4:Y:S02]  /*25880*/  LDL.LU R7, [R1+0xfac] ;  /* 0x000fac0001077983 */ /* 0x000f240000300800 */
[----:B------:R-:W-:Y:S02]  /*25890*/  STL [R1+0x27e8], R29 ;  /* 0x0027e81d01007387 */ /* 0x000fe40000100800 */
[----:B------:R-:W-:-:S02]  /*258a0*/  IMAD.MOV.U32 R2, RZ, RZ, R14 ;  /* 0x000000ffff027224 */ /* 0x000fc400078e000e */
[----:B------:R-:W-:Y:S01]  /*258b0*/  IMAD.MOV.U32 R0, RZ, RZ, R15 ;  /* 0x000000ffff007224 */ /* 0x000fe200078e000f */
[----:B-1----:R-:W-:Y:S01]  /*258c0*/  STL.64 [R1+0x27d0], R26 ;  /* 0x0027d01a01007387 */ /* 0x002fe20000100a00 */
[----:B------:R0:W-:Y:S03]  /*258d0*/  STL.64 [R1+0x27c8], R24 ;  /* 0x0027c81801007387 */ /* 0x0001e60000100a00 */
[----:B0-----:R-:W3:Y:S01]  /*258e0*/  LDL.LU R24, [R1+0xdf0] ;  /* 0x000df00001187983 */ /* 0x001ee20000300800 */
[----:B------:R-:W3:Y:S02]  /*258f0*/  LDL.LU R25, [R1+0xdf4] ;  /* 0x000df40001197983 */ /* 0x000ee40000300800 */
[----:B------:R-:W3:Y:S02]  /*25900*/  LDL.LU R26, [R1+0xdf8] ;  /* 0x000df800011a7983 */ /* 0x000ee40000300800 */
[----:B------:R-:W3:Y:S01]  /*25910*/  LDL.LU R27, [R1+0xdfc] ;  /* 0x000dfc00011b7983 */ /* 0x000ee20000300800 */
[C---:B--2---:R-:W-:Y:S11]  /*25920*/  HMMA.16816.F32.BF16 R16, R20.reuse, R14, R16 ;  /* 0x0000000e1410723c */ /* 0x044ff60000041810 */
[----:B------:R-:W-:Y:S11]  /*25930*/  @!UPT UIADD3 URZ, URZ, URZ, URZ ;  /* 0x0000003f3f3ff290 */ /* 0x000ff6000fffe03f */
[----:B------:R-:W-:Y:S01]  /*25940*/  @!UPT UIADD3 URZ, URZ, URZ, URZ ;  /* 0x0000003f3f3ff290 */ /* 0x000fe2000fffe03f */
[----:B------:R-:W-:Y:S01]  /*25950*/  STL.64 [R1+0xfb0], R16 ;  /* 0x000fb01001007387 */ /* 0x000fe20000100a00 */
[----:B------:R0:W-:Y:S03]  /*25960*/  STL.64 [R1+0xfb8], R18 ;  /* 0x000fb81201007387 */ /* 0x0001e60000100a00 */
[----:B0-----:R-:W2:Y:S01]  /*25970*/  LDL.LU.64 R18, [R1+0x28d0] ;  /* 0x0028d00001127983 */ /* 0x001ea20000300a00 */
[----:B------:R-:W2:Y:S02]  /*25980*/  LDL.LU.64 R16, [R1+0x28c8] ;  /* 0x0028c80001107983 */ /* 0x000ea40000300a00 */
[----:B------:R-:W4:Y:S02]  /*25990*/  LDL.LU.64 R14, [R1+0x28c0] ;  /* 0x0028c000010e7983 */ /* 0x000f240000300a00 */
[----:B------:R-:W-:Y:S01]  /*259a0*/  STL [R1+0x27f0], R0 ;  /* 0x0027f00001007387 */ /* 0x000fe20000100800 */
[----:B------:R-:W-:Y:S01]  /*259b0*/  STL [R1+0x27ec], R2 ;  /* 0x0027ec0201007387 */ /* 0x000fe20000100800 */
[C---:B----4-:R-:W-:Y:S01]  /*259c0*/  HMMA.16816.F32.BF16 R4, R20.reuse, R14, R4 ;  /* 0x0000000e1404723c */ /* 0x050fe20000041804 */
[----:B------:R-:W-:Y:S11]  /*259d0*/  IMAD.MOV.U32 R3, RZ, RZ, R15 ;  /* 0x000000ffff037224 */ /* 0x000ff600078e000f */
[----:B------:R-:W-:Y:S11]  /*259e0*/  @!UPT UIADD3 URZ, URZ, URZ, URZ ;  /* 0x0000003f3f3ff290 */ /* 0x000ff6000fffe03f */
[----:B------:R0:W-:Y:S01]  /*259f0*/  STL.64 [R1+0xfa0], R4 ;  /* 0x000fa00401007387 */ /* 0x0001e20000100a00 */
[----:B------:R-:W-:Y:S02]  /*25a00*/  STL.64 [R1+0xfa8], R6 ;  /* 0x000fa80601007387 */ /* 0x000fe40000100a00 */
[----:B0-----:R-:W-:Y:S02]  /*25a10*/  IMAD.MOV.U32 R4, RZ, RZ, R14 ;  /* 0x000000ffff047224 */ /* 0x001fe400078e000e */
[----:B------:R-:W4:Y:S03]  /*25a20*/  LDL.LU.64 R14, [R1+0x28b8] ;  /* 0x0028b800010e7983 */ /* 0x000f260000300a00 */
[----:B------:R0:W-:Y:S02]  /*25a30*/  STL [R1+0x27f4], R4 ;  /* 0x0027f40401007387 */ /* 0x0001e40000100800 */
[----:B0-----:R-:W4:Y:S01]  /*25a40*/  LDL.LU R4, [R1+0xf90] ;  /* 0x000f900001047983 */ /* 0x001f220000300800 */
[----:B------:R-:W4:Y:S02]  /*25a50*/  LDL.LU R5, [R1+0xf94] ;  /* 0x000f940001057983 */ /* 0x000f240000300800 */
[----:B------:R-:W4:Y:S02]  /*25a60*/  LDL.LU R6, [R1+0xf98] ;  /* 0x000f980001067983 */ /* 0x000f240000300800 */
[----:B------:R-:W4:Y:S02]  /*25a70*/  LDL.LU R7, [R1+0xf9c] ;  /* 0x000f9c0001077983 */ /* 0x000f240000300800 */
[C---:B----4-:R-:W-:Y:S11]  /*25a80*/  HMMA.16816.F32.BF16 R4, R20.reuse, R14, R4 ;  /* 0x0000000e1404723c */ /* 0x050ff60000041804 */
[----:B------:R-:W-:Y:S11]  /*25a90*/  @!UPT UIADD3 URZ, URZ, URZ, URZ ;  /* 0x0000003f3f3ff290 */ /* 0x000ff6000fffe03f */
[----:B------:R-:W-:Y:S01]  /*25aa0*/  @!UPT UIADD3 URZ, URZ, URZ, URZ ;  /* 0x0000003f3f3ff290 */ /* 0x000fe2000fffe03f */
[----:B------:R0:W-:Y:S01]  /*25ab0*/  STL.64 [R1+0xf90], R4 ;  /* 0x000f900401007387 */ /* 0x0001e20000100a00 */
[----:B------:R1:W-:Y:S02]  /*25ac0*/  STL.64 [R1+0xf98], R6 ;  /* 0x000f980601007387 */ /* 0x0003e40000100a00 */
[----:B0-----:R-:W-:Y:S02]  /*25ad0*/  IMAD.MOV.U32 R5, RZ, RZ, R15 ;  /* 0x000000ffff057224 */ /* 0x001fe400078e000f */
[----:B-1----:R-:W-:Y:S02]  /*25ae0*/  IMAD.MOV.U32 R6, RZ, RZ, R14 ;  /* 0x000000ffff067224 */ /* 0x002fe400078e000e */
[----:B------:R-:W3:Y:S02]  /*25af0*/  LDL.LU.64 R14, [R1+0x28b0] ;  /* 0x0028b000010e7983 */ /* 0x000ee40000300a00 */
[C---:B---3--:R-:W-:Y:S01]  /*25b00*/  HMMA.16816.F32.BF16 R8, R20.reuse, R14, R8 ;  /* 0x0000000e1408723c */ /* 0x048fe20000041808 */
[----:B------:R-:W-:Y:S11]  /*25b10*/  IMAD.MOV.U32 R7, RZ, RZ, R15 ;  /* 0x000000ffff077224 */ /* 0x000ff600078e000f */
[----:B------:R-:W-:Y:S11]  /*25b20*/  @!UPT UIADD3 URZ, URZ, URZ, URZ ;  /* 0x0000003f3f3ff290 */ /* 0x000ff6000fffe03f */
[----:B------:R0:W-:Y:S01]  /*25b30*/  STL.64 [R1+0xf80], R8 ;  /* 0x000f800801007387 */ /* 0x0001e20000100a00 */
[----:B------:R-:W-:Y:S02]  /*25b40*/  STL.64 [R1+0xf88], R10 ;  /* 0x000f880a01007387 */ /* 0x000fe40000100a00 */
[----:B0-----:R-:W-:Y:S02]  /*25b50*/  IMAD.MOV.U32 R8, RZ, RZ, R14 ;  /* 0x000000ffff087224 */ /* 0x001fe400078e000e */
[----:B------:R-:W3:Y:S01]  /*25b60*/  LDL.LU.64 R14, [R1+0x28a8] ;  /* 0x0028a800010e7983 */ /* 0x000ee20000300a00 */
[----:B------:R0:W-:Y:S02]  /*25b70*/  STL.64 [R1+0x2848], R6 ;  /* 0x0028480601007387 */ /* 0x0001e40000100a00 */
[----:B------:R-:W-:Y:S01]  /*25b80*/  STL [R1+0x2840], R5 ;  /* 0x0028400501007387 */ /* 0x000fe20000100800 */
[----:B0-----:R-:W2:Y:S02]  /*25b90*/  LDL.64 R6, [R1+0x88] ;  /* 0x0000880001067983 */ /* 0x001ea40000100a00 */
[C---:B--2---:R-:W-:Y:S01]  /*25ba0*/  HMMA.16816.F32.BF16 R16, R20.reuse, R6, R16 ;  /* 0x000000061410723c */ /* 0x044fe20000041810 */
[----:B------:R-:W-:Y:S11]  /*25bb0*/  IMAD.MOV.U32 R9, RZ, RZ, R7 ;  /* 0x000000ffff097224 */ /* 0x000ff600078e0007 */
[----:B------:R-:W-:Y:S11]  /*25bc0*/  @!UPT UIADD3 URZ, URZ, URZ, URZ ;  /* 0x0000003f3f3ff290 */ /* 0x000ff6000fffe03f */
[----:B------:R0:W-:Y:S02]  /*25bd0*/  STL.64 [R1+0xe00], R16 ;  /* 0x000e001001007387 */ /* 0x0001e40000100a00 */
[----:B0-----:R-:W-:Y:S02]  /*25be0*/  IMAD.MOV.U32 R16, RZ, RZ, R6 ;  /* 0x000000ffff107224 */ /* 0x001fe400078e0006 */
[C---:B---3--:R-:W-:Y:S01]  /*25bf0*/  HMMA.16816.F32.BF16 R4, R20.reuse, R14, R24 ;  /* 0x0000000e1404723c */ /* 0x048fe20000041818 */
[----:B------:R0:W-:Y:S06]  /*25c00*/  STL.64 [R1+0xe08], R18 ;  /* 0x000e081201007387 */ /* 0x0001ec0000100a00 */
[----:B------:R-:W-:Y:S01]  /*25c10*/  IMAD.MOV.U32 R24, RZ, RZ, R14 ;  /* 0x000000ffff187224 */ /* 0x000fe200078e000e */
[----:B0-----:R-:W2:Y:S01]  /*25c20*/  LDL.LU.64 R18, [R1+0x28a0] ;  /* 0x0028a00001127983 */ /* 0x001ea20000300a00 */
[----:B------:R-:W-:Y:S02]  /*25c30*/  STL.64 [R1+0x2870], R8 ;  /* 0x0028700801007387 */ /* 0x000fe40000100a00 */
[----:B------:R-:W-:Y:S11]  /*25c40*/  IMAD.MOV.U32 R17, RZ, RZ, R15 ;  /* 0x000000ffff117224 */ /* 0x000ff600078e000f */
[----:B------:R-:W-:Y:S01]  /*25c50*/  @!UPT UIADD3 URZ, URZ, URZ, URZ ;  /* 0x0000003f3f3ff290 */ /* 0x000fe2000fffe03f */
[----:B------:R0:W-:Y:S01]  /*25c60*/  STL.64 [R1+0xdf0], R4 ;  /* 0x000df00401007387 */ /* 0x0001e20000100a00 */
[----:B------:R1:W-:Y:S02]  /*25c70*/  STL.64 [R1+0xdf8], R6 ;  /* 0x000df80601007387 */ /* 0x0003e40000100a00 */
[----:B------:R3:W-:Y:S02]  /*25c80*/  STL [R1+0x2898], R24 ;  /* 0x0028981801007387 */ /* 0x0007e40000100800 */
[----:B------:R-:W4:Y:S01]  /*25c90*/  LDL.LU R12, [R1+0xd90] ;  /* 0x000d9000010c7983 */ /* 0x000f220000300800 */
[----:B------:R-:W4:Y:S01]  /*25ca0*/  LDL.LU R13, [R1+0xd94] ;  /* 0x000d9400010d7983 */ /* 0x000f220000300800 */
[----:B------:R-:W2:Y:S02]  /*25cb0*/  LDL.LU R14, [R1+0xd98] ;  /* 0x000d9800010e7983 */ /* 0x000ea40000300800 */
[----:B------:R-:W2:Y:S01]  /*25cc0*/  LDL.LU R15, [R1+0xd9c] ;  /* 0x000d9c00010f7983 */ /* 0x000ea20000300800 */
[----:B0-----:R-:W2:Y:S01]  /*25cd0*/  LDL.LU R4, [R1+0xda0] ;  /* 0x000da00001047983 */ /* 0x001ea20000300800 */
[----:B------:R-:W2:Y:S02]  /*25ce0*/  LDL.LU R5, [R1+0xda4] ;  /* 0x000da40001057983 */ /* 0x000ea40000300800 */
[----:B-1----:R-:W2:Y:S02]  /*25cf0*/  LDL.LU R6, [R1+0xda8] ;  /* 0x000da80001067983 */ /* 0x002ea40000300800 */
[----:B------:R-:W2:Y:S01]  /*25d00*/  LDL.LU R7, [R1+0xdac] ;  /* 0x000dac0001077983 */ /* 0x000ea20000300800 */
[----:B---3--:R-:W3:Y:S01]  /*25d10*/  LDL.LU R24, [R1+0xde0] ;  /* 0x000de00001187983 */ /* 0x008ee20000300800 */
[----:B------:R-:W3:Y:S02]  /*25d20*/  LDL.LU R25, [R1+0xde4] ;  /* 0x000de40001197983 */ /* 0x000ee40000300800 */
[----:B------:R-:W3:Y:S02]  /*25d30*/  LDL.LU R26, [R1+0xde8] ;  /* 0x000de800011a7983 */ /* 0x000ee40000300800 */
[----:B------:R-:W3:Y:S01]  /*25d40*/  LDL.LU R27, [R1+0xdec] ;  /* 0x000dec00011b7983 */ /* 0x000ee20000300800 */
[----:B------:R-:W2:Y:S01]  /*25d50*/  LDL.LU R8, [R1+0xdc0] ;  /* 0x000dc00001087983 */ /* 0x000ea20000300800 */
[----:B------:R-:W2:Y:S02]  /*25d60*/  LDL.LU R9, [R1+0xdc4] ;  /* 0x000dc40001097983 */ /* 0x000ea40000300800 */
[----:B------:R-:W2:Y:S02]  /*25d70*/  LDL.LU R10, [R1+0xdc8] ;  /* 0x000dc800010a7983 */ /* 0x000ea40000300800 */
[----:B------:R-:W2:Y:S02]  /*25d80*/  LDL.LU R11, [R1+0xdcc] ;  /* 0x000dcc00010b7983 */ /* 0x000ea40000300800 */
[----:B--2---:R0:W-:Y:S01]  /*25d90*/  STL.64 [R1+0x2880], R10 ;  /* 0x0028800a01007387 */ /* 0x0041e20000100a00 */
[----:B------:R-:W-:Y:S03]  /*25da0*/  STL.64 [R1+0x2878], R8 ;  /* 0x0028780801007387 */ /* 0x000fe60000100a00 */
[----:B0-----:R-:W2:Y:S04]  /*25db0*/  LDL.64 R10, [R1+0x58] ;  /* 0x00005800010a7983 */ /* 0x001ea80000100a00 */
[----:B--2---:R0:W-:Y:S04]  /*25dc0*/  STL.64 [R1+0x2890], R10 ;  /* 0x0028900a01007387 */ /* 0x0041e80000100a00 */
[----:B0-----:R-:W3:Y:S01]  /*25dd0*/  LDL.64 R10, [R1+0x68] ;  /* 0x00006800010a7983 */ /* 0x001ee20000100a00 */
[----:B------:R0:W-:Y:S02]  /*25de0*/  STL.64 [R1+0x2858], R6 ;  /* 0x0028580601007387 */ /* 0x0001e40000100a00 */
[----:B------:R-:W-:Y:S01]  /*25df0*/  STL.64 [R1+0x2850], R4 ;  /* 0x0028500401007387 */ /* 0x000fe20000100a00 */
[----:B0-----:R-:W2:Y:S04]  /*25e00*/  LDL.64 R6, [R1+0x38] ;  /* 0x0000380001067983 */ /* 0x001ea80000100a00 */
[----:B--2---:R0:W-:Y:S04]  /*25e10*/  STL.64 [R1+0x2868], R6 ;  /* 0x0028680601007387 */ /* 0x0041e80000100a00 */
[----:B0-----:R-:W2:Y:S01]  /*25e20*/  LDL.64 R6, [R1+0x48] ;  /* 0x0000480001067983 */ /* 0x001ea20000100a00 */
[----:B---3--:R-:W-:Y:S03]  /*25e30*/  HMMA.16816.F32.BF16 R24, R20, R10, R24 ;  /* 0x0000000a1418723c */ /* 0x008fe60000041818 */
[----:B--2---:R0:W-:Y:S01]  /*25e40*/  STL.64 [R1+0x2888], R6 ;  /* 0x0028880601007387 */ /* 0x0041e20000100a00 */
[----:B------:R-:W2:Y:S02]  /*25e50*/  LDL.LU R4, [R1+0xdd0] ;  /* 0x000dd00001047983 */ /* 0x000ea40000300800 */
[----:B------:R-:W2:Y:S01]  /*25e60*/  LDL.LU R5, [R1+0xdd4] ;  /* 0x000dd40001057983 */ /* 0x000ea20000300800 */
[----:B0-----:R-:W2:Y:S01]  /*25e70*/  LDL.LU R6, [R1+0xdd8] ;  /* 0x000dd80001067983 */ /* 0x001ea20000300800 */
[----:B------:R-:W2:Y:S02]  /*25e80*/  LDL.LU R7, [R1+0xddc] ;  /* 0x000ddc0001077983 */ /* 0x000ea40000300800 */
[----:B------:R0:W-:Y:S02]  /*25e90*/  STL.64 [R1+0x2838], R14 ;  /* 0x0028380e01007387 */ /* 0x0001e40000100a00 */
[----:B----4-:R1:W-:Y:S01]  /*25ea0*/  STL.64 [R1+0x2830], R12 ;  /* 0x0028300c01007387 */ /* 0x0103e20000100a00 */
[----:B0-----:R-:W3:Y:S04]  /*25eb0*/  LDL.64 R14, [R1+0x28] ;  /* 0x00002800010e7983 */ /* 0x001ee80000100a00 */
[----:B---3--:R0:W-:Y:S01]  /*25ec0*/  STL.64 [R1+0x2860], R14 ;  /* 0x0028600e01007387 */ /* 0x0081e20000100a00 */
[----:B-1----:R-:W3:Y:S02]  /*25ed0*/  LDL.LU R12, [R1+0xdb0] ;  /* 0x000db000010c7983 */ /* 0x002ee40000300800 */
[----:B------:R-:W3:Y:S01]  /*25ee0*/  LDL.LU R13, [R1+0xdb4] ;  /* 0x000db400010d7983 */ /* 0x000ee20000300800 */
[----:B0-----:R-:W3:Y:S01]  /*25ef0*/  LDL.LU R14, [R1+0xdb8] ;  /* 0x000db800010e7983 */ /* 0x001ee20000300800 */
[----:B------:R-:W3:Y:S02]  /*25f00*/  LDL.LU R15, [R1+0xdbc] ;  /* 0x000dbc00010f7983 */ /* 0x000ee40000300800 */
[----:B------:R0:W-:Y:S02]  /*25f10*/  STL.64 [R1+0x2820], R18 ;  /* 0x0028201201007387 */ /* 0x0001e40000100a00 */
[----:B------:R-:W-:Y:S01]  /*25f20*/  STL.64 [R1+0x2818], R16 ;  /* 0x0028181001007387 */ /* 0x000fe20000100a00 */
[----:B0-----:R-:W4:Y:S01]  /*25f30*/  LDL.64 R18, [R1+0x18] ;  /* 0x0000180001127983 */ /* 0x001f220000100a00 */
[----:B------:R0:W-:Y:S02]  /*25f40*/  STL.64 [R1+0xde0], R24 ;  /* 0x000de01801007387 */ /* 0x0001e40000100a00 */
[----:B------:R1:W-:Y:S01]  /*25f50*/  STL.64 [R1+0xde8], R26 ;  /* 0x000de81a01007387 */ /* 0x0003e20000100a00 */
[----:B0-----:R-:W2:Y:S01]  /*25f60*/  LDL.LU R24, [R1+0x2898] ;  /* 0x0028980001187983 */ /* 0x001ea20000300800 */
        /* <DEDUP_REMOVED lines=12> */
[----:B------:R-:W-:Y:S01]  /*26030*/  STL.64 [R1+0x2800], R26 ;  /* 0x0028001a01007387 */ /* 0x000fe20000100a00 */
[----:B------:R0:W-:Y:S04]  /*26040*/  STL.64 [R1+0x27f8], R24 ;  /* 0x0027f81801007387 */ /* 0x0001e80000100a00 */
[----:B0-----:R-:W3:Y:S01]  /*26050*/  LDL.LU R24, [R1+0xd70] ;  /* 0x000d700001187983 */ /* 0x001ee20000300800 */
[----:B------:R-:W3:Y:S02]  /*26060*/  LDL.LU R25, [R1+0xd74] ;  /* 0x000d740001197983 */ /* 0x000ee40000300800 */
[----:B------:R-:W3:Y:S02]  /*26070*/  LDL.LU R26, [R1+0xd78] ;  /* 0x000d7800011a7983 */ /* 0x000ee40000300800 */
[----:B------:R-:W3:Y:S01]  /*26080*/  LDL.LU R27, [R1+0xd7c] ;  /* 0x000d7c00011b7983 */ /* 0x000ee20000300800 */
[C---:B--2---:R-:W-:Y:S01]  /*26090*/  HMMA.16816.F32.BF16 R8, R20.reuse, R6, R8 ;  /* 0x000000061408723c */ /* 0x044fe20000041808 */
[----:B---3--:R-:W-:Y:S01]  /*260a0*/  STL.64 [R1+0x2810], R26 ;  /* 0x0028101a01007387 */ /* 0x008fe20000100a00 */
[----:B------:R0:W-:Y:S03]  /*260b0*/  STL.64 [R1+0x2808], R24 ;  /* 0x0028081801007387 */ /* 0x0001e60000100a00 */
[----:B0-----:R-:W2:Y:S01]  /*260c0*/  LDL.LU R24, [R1+0xd80] ;  /* 0x000d800001187983 */ /* 0x001ea20000300800 */
[----:B------:R-:W2:Y:S02]  /*260d0*/  LDL.LU R25, [R1+0xd84] ;  /* 0x000d840001197983 */ /* 0x000ea40000300800 */
[----:B------:R-:W2:Y:S02]  /*260e0*/  LDL.LU R26, [R1+0xd88] ;  /* 0x000d8800011a7983 */ /* 0x000ea40000300800 */
[----:B------:R-:W2:Y:S11]  /*260f0*/  LDL.LU R27, [R1+0xd8c] ;  /* 0x000d8c00011b7983 */ /* 0x000eb60000300800 */
[----:B------:R-:W-:Y:S02]  /*26100*/  @!UPT UIADD3 URZ, URZ, URZ, URZ ;  /* 0x0000003f3f3ff290 */ /* 0x000fe4000fffe03f */
[----:B------:R0:W-:Y:S01]  /*26110*/  STL.64 [R1+0xdc0], R8 ;  /* 0x000dc00801007387 */ /* 0x0001e20000100a00 */
[----:B------:R1:W-:Y:S03]  /*26120*/  STL.64 [R1+0xdc8], R10 ;  /* 0x000dc80a01007387 */ /* 0x0003e60000100a00 */
[----:B0-----:R-:W3:Y:S01]  /*26130*/  LDL.LU.64 R8, [R1+0x2870] ;  /* 0x0028700001087983 */ /* 0x001ee20000300a00 */
[----:B-1----:R-:W-:Y:S02]  /*26140*/  IMAD.MOV.U32 R10, RZ, RZ, R6 ;  /* 0x000000ffff0a7224 */ /* 0x002fe400078e0006 */
        /* <DEDUP_REMOVED lines=18> */
[----:B------:R-:W2:Y:S02]  /*26270*/  LDL.LU R5, [R1+0x2840] ;  /* 0x0028400001057983 */ /* 0x000ea40000300800 */
        /* <DEDUP_REMOVED lines=8> */
[----:B-1----:R-:W4:Y:S01]  /*26300*/  LDL.LU.64 R14, [R1+0x2828] ;  /* 0x00282800010e7983 */ /* 0x002f220000300a00 */
[----:B------:R-:W-:Y:S02]  /*26310*/  IMAD.MOV.U32 R12, RZ, RZ, R19 ;  /* 0x000000ffff0c7224 */ /* 0x000fe400078e0013 */
[----:B------:R-:W2:Y:S02]  /*26320*/  LDL.LU.64 R18, [R1+0x2820] ;  /* 0x0028200001127983 */ /* 0x000ea40000300a00 */
[----:B------:R-:W3:Y:S01]  /*26330*/  LDL.LU.64 R16, [R1+0x2818] ;  /* 0x0028180001107983 */ /* 0x000ee20000300a00 */
[C---:B--2---:R-:W-:Y:S11]  /*26340*/  HMMA.16816.F32.BF16 R24, R20.reuse, R18, R24 ;  /* 0x000000121418723c */ /* 0x044ff60000041818 */
[----:B------:R-:W-:Y:S11]  /*26350*/  @!UPT UIADD3 URZ, URZ, URZ, URZ ;  /* 0x0000003f3f3ff290 */ /* 0x000ff6000fffe03f */
[----:B------:R-:W-:Y:S01]  /*26360*/  @!UPT UIADD3 URZ, URZ, URZ, URZ ;  /* 0x0000003f3f3ff290 */ /* 0x000fe2000fffe03f */
[----:B------:R-:W-:Y:S01]  /*26370*/  STL.64 [R1+0xd80], R24 ;  /* 0x000d801801007387 */ /* 0x000fe20000100a00 */
[----:B------:R0:W-:Y:S03]  /*26380*/  STL.64 [R1+0xd88], R26 ;  /* 0x000d881a01007387 */ /* 0x0001e60000100a00 */
[----:B0-----:R-:W4:Y:S01]  /*26390*/  LDL.LU.64 R26, [R1+0x2810] ;  /* 0x00281000011a7983 */ /* 0x001f220000300a00 */
[----:B------:R-:W4:Y:S02]  /*263a0*/  LDL.LU.64 R24, [R1+0x2808] ;  /* 0x0028080001187983 */ /* 0x000f240000300a00 */
[----:B------:R0:W-:Y:S02]  /*263b0*/  STL.64 [R1+0x26a8], R18 ;  /* 0x0026a81201007387 */ /* 0x0001e40000100a00 */
[----:B0-----:R-:W-:Y:S02]  /*263c0*/  IMAD.MOV.U32 R18, RZ, RZ, R13 ;  /* 0x000000ffff127224 */ /* 0x001fe400078e000d */
[----:B------:R-:W-:Y:S01]  /*263d0*/  IMAD.MOV.U32 R19, RZ, RZ, R12 ;  /* 0x000000ffff137224 */ /* 0x000fe200078e000c */
[----:B----4-:R-:W-:Y:S11]  /*263e0*/  HMMA.16816.F32.BF16 R24, R20, R14, R24 ;  /* 0x0000000e1418723c */ /* 0x010ff60000041818 */
[----:B------:R-:W-:Y:S11]  /*263f0*/  @!UPT UIADD3 URZ, URZ, URZ, URZ ;  /* 0x0000003f3f3ff290 */ /* 0x000ff6000fffe03f */
[----:B------:R-:W-:Y:S01]  /*26400*/  @!UPT UIADD3 URZ, URZ, URZ, URZ ;  /* 0x0000003f3f3ff290 */ /* 0x000fe2000fffe03f */
[----:B------:R-:W-:Y:S01]  /*26410*/  STL.64 [R1+0xd70], R24 ;  /* 0x000d701801007387 */ /* 0x000fe20000100a00 */
[----:B------:R0:W-:Y:S03]  /*26420*/  STL.64 [R1+0xd78], R26 ;  /* 0x000d781a01007387 */ /* 0x0001e60000100a00 */
[----:B0-----:R-:W2:Y:S01]  /*26430*/  LDL.LU.64 R26, [R1+0x2800] ;  /* 0x00280000011a7983 */ /* 0x001ea20000300a00 */
[----:B------:R-:W4:Y:S02]  /*26440*/  LDL.LU.64 R24, [R1+0x27f8] ;  /* 0x0027f80001187983 */ /* 0x000f240000300a00 */
[----:B------:R-:W-:Y:S02]  /*26450*/  STL.64 [R1+0x26c0], R18 ;  /* 0x0026c01201007387 */ /* 0x000fe40000100a00 */
[----:B------:R0:W-:Y:S01]  /*26460*/  STL.64 [R1+0x26a0], R14 ;  /* 0x0026a00e01007387 */ /* 0x0001e20000100a00 */
[----:B------:R-:W2:Y:S01]  /*26470*/  LDL.LU R12, [R1+0x610] ;  /* 0x00061000010c7983 */ /* 0x000ea20000300800 */
[----:B------:R-:W2:Y:S03]  /*26480*/  LDL.LU R13, [R1+0x614] ;  /* 0x00061400010d7983 */ /* 0x000ea60000300800 */
[----:B0-----:R-:W2:Y:S01]  /*26490*/  LDL.LU R14, [R1+0x618] ;  /* 0x00061800010e7983 */ /* 0x001ea20000300800 */
[----:B------:R-:W2:Y:S02]  /*264a0*/  LDL.LU R15, [R1+0x61c] ;  /* 0x00061c00010f7983 */ /* 0x000ea40000300800 */
[----:B------:R-:W-:-:S02]  /*264b0*/  IMAD.MOV.U32 R18, RZ, RZ, R4 ;  /* 0x000000ffff127224 */ /* 0x000fc400078e0004 */
        /* <DEDUP_REMOVED lines=8> */
[----:B------:R-:W-:Y:S04]  /*26540*/  STL.64 [R1+0x26f0], R18 ;  /* 0x0026f01201007387 */ /* 0x000fe80000100a00 */
[----:B--2---:R-:W-:Y:S01]  /*26550*/  STL.64 [R1+0x26b8], R14 ;  /* 0x0026b80e01007387 */ /* 0x004fe20000100a00 */
[----:B------:R0:W-:Y:S03]  /*26560*/  STL.64 [R1+0x26b0], R12 ;  /* 0x0026b00c01007387 */ /* 0x0001e60000100a00 */
[----:B0-----:R-:W2:Y:S01]  /*26570*/  LDL.LU R12, [R1+0x620] ;  /* 0x00062000010c7983 */ /* 0x001ea20000300800 */
[----:B------:R-:W2:Y:S02]  /*26580*/  LDL.LU R13, [R1+0x624] ;  /* 0x00062400010d7983 */ /* 0x000ea40000300800 */
[----:B------:R-:W2:Y:S02]  /*26590*/  LDL.LU R14, [R1+0x628] ;  /* 0x00062800010e7983 */ /* 0x000ea40000300800 */
[----:B------:R-:W2:Y:S02]  /*265a0*/  LDL.LU R15, [R1+0x62c] ;  /* 0x00062c00010f7983 */ /* 0x000ea40000300800 */
[----:B------:R-:W-:-:S02]  /*265b0*/  IMAD.MOV.U32 R18, RZ, RZ, R10 ;  /* 0x000000ffff127224 */ /* 0x000fc400078e000a */
        /* <DEDUP_REMOVED lines=20> */
[----:B----4-:R-:W-:-:S05]  /*26700*/  IMAD.MOV.U32 R19, RZ, RZ, R25 ;  /* 0x000000ffff137224 */ /* 0x010fca00078e0019 */
[----:B------:R-:W-:Y:S04]  /*26710*/  STL.64 [R1+0x2738], R18 ;  /* 0x0027381201007387 */ /* 0x000fe80000100a00 */
[----:B--2---:R-:W-:Y:S01]  /*26720*/  STL.64 [R1+0x2700], R14 ;  /* 0x0027000e01007387 */ /* 0x004fe20000100a00 */
[----:B------:R0:W-:Y:S03]  /*26730*/  STL.64 [R1+0x26f8], R12 ;  /* 0x0026f80c01007387 */ /* 0x0001e60000100a00 */
[----:B0-----:R-:W2:Y:S01]  /*26740*/  LDL.LU R12, [R1+0x650] ;  /* 0x00065000010c7983 */ /* 0x001ea20000300800 */
[----:B------:R-:W2:Y:S02]  /*26750*/  LDL.LU R13, [R1+0x654] ;  /* 0x00065400010d7983 */ /* 0x000ea40000300800 */
[----:B------:R-:W4:Y:S02]  /*26760*/  LDL.LU R14, [R1+0x658] ;  /* 0x00065800010e7983 */ /* 0x000f240000300800 */
[----:B------:R-:W4:Y:S02]  /*26770*/  LDL.LU R15, [R1+0x65c] ;  /* 0x00065c00010f7983 */ /* 0x000f240000300800 */
[----:B------:R-:W-:-:S02]  /*26780*/  IMAD.MOV.U32 R18, RZ, RZ, R24 ;  /* 0x000000ffff127224 */ /* 0x000fc400078e0018 */
[----:B---3--:R-:W-:-:S05]  /*26790*/  IMAD.MOV.U32 R19, RZ, RZ, R17 ;  /* 0x000000ffff137224 */ /* 0x008fca00078e0011 */
[----:B------:R-:W-:Y:S04]  /*267a0*/  STL.64 [R1+0x2750], R18 ;  /* 0x0027501201007387 */ /* 0x000fe80000100a00 */
[----:B----4-:R-:W-:Y:S01]  /*267b0*/  STL.64 [R1+0x2718], R14 ;  /* 0x0027180e01007387 */ /* 0x010fe20000100a00 */
[----:B--2---:R0:W-:Y:S03]  /*267c0*/  STL.64 [R1+0x2710], R12 ;  /* 0x0027100c01007387 */ /* 0x0041e60000100a00 */
[----:B0-----:R-:W2:Y:S01]  /*267d0*/  LDL.LU R12, [R1+0x660] ;  /* 0x00066000010c7983 */ /* 0x001ea20000300800 */
[----:B------:R-:W2:Y:S02]  /*267e0*/  LDL.LU R13, [R1+0x664] ;  /* 0x00066400010d7983 */ /* 0x000ea40000300800 */
[----:B------:R-:W3:Y:S02]  /*267f0*/  LDL.LU R14, [R1+0x668] ;  /* 0x00066800010e7983 */ /* 0x000ee40000300800 */
[----:B------:R-:W3:Y:S02]  /*26800*/  LDL.LU R15, [R1+0x66c] ;  /* 0x00066c00010f7983 */ /* 0x000ee40000300800 */
[----:B------:R-:W-:-:S02]  /*26810*/  IMAD.MOV.U32 R18, RZ, RZ, R16 ;  /* 0x000000ffff127224 */ /* 0x000fc400078e0010 */
[----:B------:R-:W-:-:S05]  /*26820*/  IMAD.MOV.U32 R19, RZ, RZ, R9 ;  /* 0x000000ffff137224 */ /* 0x000fca00078e0009 */
[----:B------:R0:W-:Y:S02]  /*26830*/  STL.64 [R1+0x2768], R18 ;  /* 0x0027681201007387 */ /* 0x0001e40000100a00 */
[----:B0-----:R-:W-:Y:S02]  /*26840*/  IMAD.MOV.U32 R18, RZ, RZ, R8 ;  /* 0x000000ffff127224 */ /* 0x001fe400078e0008 */
[----:B------:R-:W-:-:S05]  /*26850*/  IMAD.MOV.U32 R19, RZ, RZ, R7 ;  /* 0x000000ffff137224 */ /* 0x000fca00078e0007 */
[----:B------:R-:W-:Y:S04]  /*26860*/  STL.64 [R1+0x2780], R18 ;  /* 0x0027801201007387 */ /* 0x000fe80000100a00 */
[----:B---3--:R-:W-:Y:S01]  /*26870*/  STL.64 [R1+0x2730], R14 ;  /* 0x0027300e01007387 */ /* 0x008fe20000100a00 */
[----:B--2---:R0:W-:Y:S03]  /*26880*/  STL.64 [R1+0x2728], R12 ;  /* 0x0027280c01007387 */ /* 0x0041e60000100a00 */
[----:B0-----:R-:W2:Y:S01]  /*26890*/  LDL.LU R12, [R1+0x670] ;  /* 0x00067000010c7983 */ /* 0x001ea20000300800 */
[----:B------:R-:W2:Y:S02]  /*268a0*/  LDL.LU R13, [R1+0x674] ;  /* 0x00067400010d7983 */ /* 0x000ea40000300800 */
[----:B------:R-:W3:Y:S02]  /*268b0*/  LDL.LU R14, [R1+0x678] ;  /* 0x00067800010e7983 */ /* 0x000ee40000300800 */
[----:B------:R-:W3:Y:S02]  /*268c0*/  LDL.LU R15, [R1+0x67c] ;  /* 0x00067c00010f7983 */ /* 0x000ee40000300800 */
[----:B------:R-:W-:-:S02]  /*268d0*/  IMAD.MOV.U32 R18, RZ, RZ, R6 ;  /* 0x000000ffff127224 */ /* 0x000fc400078e0006 */
        /* <DEDUP_REMOVED lines=16> */
[----:B------:R-:W3:Y:S01]  /*269e0*/  LDL.LU R15, [R1+0x69c] ;  /* 0x00069c00010f7983 */ /* 0x000ee20000300800 */
        /* <DEDUP_REMOVED lines=18> */
[----:B------:R-:W3:Y:S02]  /*26b10*/  LDL.LU R14, [R1+0x6b8] ;  /* 0x0006b800010e7983 */ /* 0x000ee40000300800 */
[----:B------:R-:W3:Y:S01]  /*26b20*/  LDL.LU R15, [R1+0x6bc] ;  /* 0x0006bc00010f7983 */ /* 0x000ee20000300800 */
[C---:B----4-:R-:W-:Y:S01]  /*26b30*/  HMMA.16816.F32.BF16 R4, R20.reuse, R10, R4 ;  /* 0x0000000a1404723c */ /* 0x050fe20000041804 */
        /* <DEDUP_REMOVED lines=12> */
[----:B------:R-:W-:Y:S01]  /*26c00*/  STL.64 [R1+0xd60], R4 ;  /* 0x000d600401007387 */ /* 0x000fe20000100a00 */
[----:B------:R0:W-:Y:S03]  /*26c10*/  STL.64 [R1+0xd68], R6 ;  /* 0x000d680601007387 */ /* 0x0001e60000100a00 */
[----:B0-----:R-:W3:Y:S01]  /*26c20*/  LDL.LU.64 R6, [R1+0x27d8] ;  /* 0x0027d80001067983 */ /* 0x001ee20000300a00 */
[----:B------:R0:W-:Y:S02]  /*26c30*/  STL.64 [R1+0x2698], R10 ;  /* 0x0026980a01007387 */ /* 0x0001e40000100a00 */
[----:B------:R-:W4:Y:S02]  /*26c40*/  LDL.LU R8, [R1+0x600] ;  /* 0x0006000001087983 */ /* 0x000f240000300800 */
[----:B------:R-:W4:Y:S01]  /*26c50*/  LDL.LU R9, [R1+0x604] ;  /* 0x0006040001097983 */ /* 0x000f220000300800 */
        /* <DEDUP_REMOVED lines=9> */
[----:B------:R-:W0:Y:S04]  /*26cf0*/  LDSM.16.MT88.4 R20, [R29+0x4200] ;  /* 0x004200001d14783b */ /* 0x000e280000004200 */
[----:B------:R-:W-:Y:S01]  /*26d00*/  IMAD.MOV.U32 R19, RZ, RZ, R0 ;  /* 0x000000ffff137224 */ /* 0x000fe200078e0000 */
[----:B0-----:R-:W-:Y:S01]  /*26d10*/  STL.64 [R1+0x2690], R22 ;  /* 0x0026901601007387 */ /* 0x001fe20000100a00 */
[----:B------:R0:W-:Y:S03]  /*26d20*/  STL.64 [R1+0x2688], R20 ;  /* 0x0026881401007387 */ /* 0x0001e60000100a00 */
[----:B0-----:R-:W3:Y:S01]  /*26d30*/  LDL.LU R20, [R1+0x100] ;  /* 0x0001000001147983 */ /* 0x001ee20000300800 */
[----:B------:R-:W3:Y:S02]  /*26d40*/  LDL.LU R21, [R1+0x104] ;  /* 0x0001040001157983 */ /* 0x000ee40000300800 */
[----:B------:R-:W3:Y:S02]  /*26d50*/  LDL.LU R22, [R1+0x108] ;  /* 0x0001080001167983 */ /* 0x000ee40000300800 */
[----:B------:R-:W3:Y:S01]  /*26d60*/  LDL.LU R23, [R1+0x10c] ;  /* 0x00010c0001177983 */ /* 0x000ee20000300800 */
        /* <DEDUP_REMOVED lines=84> */
[C---:B--2---:R-:W-:Y:S11]  /*272b0*/  HMMA.16816.F32.BF16 R12, R24.reuse, R18, R12 ;  /* 0x00000012180c723c */ /* 0x044ff6000004180c */
[----:B------:R-:W-:Y:S11]  /*272c0*/  @!UPT UIADD3 URZ, URZ, URZ, URZ ;  /* 0x0000003f3f3ff290 */ /* 0x000ff6000fffe03f */
[----:B------:R-:W-:Y:S01]  /*272d0*/  @!UPT UIADD3 URZ, URZ, URZ, URZ ;  /* 0x0000003f3f3ff290 */ /* 0x000fe2000fffe03f */
[----:B------:R-:W-:Y:S01]  /*272e0*/  STL.64 [R1+0x610], R12 ;  /* 0x0006100c01007387 */ /* 0x000fe20000100a00 */
[----:B------:R0:W-:Y:S03]  /*272f0*/  STL.64 [R1+0x618], R14 ;  /* 0x0006180e01007387 */ /* 0x0001e60000100a00 */
[----:B0-----:R-:W4:Y:S01]  /*27300*/  LDL.LU.64 R14, [R1+0x26a0] ;  /* 0x0026a000010e7983 */ /* 0x001f220000300a00 */
[----:B------:R0:W-:Y:S03]  /*27310*/  STL.64 [R1+0x25d8], R18 ;  /* 0x0025d81201007387 */ /* 0x0001e60000100a00 */
[----:B0-----:R-:W2:Y:S04]  /*27320*/  LDL.64 R18, [R1+0xa8] ;  /* 0x0000a80001127983 */ /* 0x001ea80000100a00 */
[----:B--2---:R0:W-:Y:S04]  /*27330*/  STL.64 [R1+0x2678], R18 ;  /* 0x0026781201007387 */ /* 0x0041e80000100a00 */
[----:B0-----:R-:W2:Y:S01]  /*27340*/  LDL.64 R18, [R1+0xb8] ;  /* 0x0000b80001127983 */ /* 0x001ea20000100a00 */
[C---:B----4-:R-:W-:Y:S03]  /*27350*/  HMMA.16816.F32.BF16 R8, R24.reuse, R14, R8 ;  /* 0x0000000e1808723c */ /* 0x050fe60000041808 */
[----:B--2---:R0:W-:Y:S04]  /*27360*/  STL.64 [R1+0x2680], R18 ;  /* 0x0026801201007387 */ /* 0x0041e80000100a00 */
[----:B0-----:R-:W2:Y:S11]  /*27370*/  LDL.64 R18, [R1+0xc8] ;  /* 0x0000c80001127983 */ /* 0x001eb60000100a00 */
[----:B------:R-:W-:Y:S05]  /*27380*/  @!UPT UIADD3 URZ, URZ, URZ, URZ ;  /* 0x0000003f3f3ff290 */ /* 0x000fea000fffe03f */
[----:B------:R-:W-:Y:S02]  /*27390*/  STL.64 [R1+0x600], R8 ;  /* 0x0006000801007387 */ /* 0x000fe40000100a00 */
[----:B------:R0:W-:Y:S02]  /*273a0*/  STL.64 [R1+0x608], R10 ;  /* 0x0006080a01007387 */ /* 0x0001e40000100a00 */
[----:B0-----:R-:W4:Y:S01]  /*273b0*/  LDL.LU.64 R10, [R1+0x2698] ;  /* 0x00269800010a7983 */ /* 0x001f220000300a00 */
[----:B------:R-:W-:Y:S02]  /*273c0*/  STL [R1+0x25c4], R15 ;  /* 0x0025c40f01007387 */ /* 0x000fe40000100800 */
[----:B------:R0:W-:Y:S02]  /*273d0*/  STL [R1+0x2610], R14 ;  /* 0x0026100e01007387 */ /* 0x0001e40000100800 */
[----:B------:R-:W4:Y:S01]  /*273e0*/  LDL.LU R12, [R1+0x5f0] ;  /* 0x0005f000010c7983 */ /* 0x000f220000300800 */
[----:B------:R-:W4:Y:S04]  /*273f0*/  LDL.LU R13, [R1+0x5f4] ;  /* 0x0005f400010d7983 */ /* 0x000f280000300800 */
[----:B0-----:R-:W4:Y:S01]  /*27400*/  LDL.LU R14, [R1+0x5f8] ;  /* 0x0005f800010e7983 */ /* 0x001f220000300800 */
[----:B------:R-:W4:Y:S02]  /*27410*/  LDL.LU R15, [R1+0x5fc] ;  /* 0x0005fc00010f7983 */ /* 0x000f240000300800 */
[C---:B----4-:R-:W-:Y:S08]  /*27420*/  HMMA.16816.F32.BF16 R12, R24.reuse, R10, R12 ;  /* 0x0000000a180c723c */ /* 0x050ff0000004180c */
[----:B---3--:R-:W-:Y:S11]  /*27430*/  HMMA.16816.F32.BF16 R24, R24, R6, R20 ;  /* 0x000000061818723c */ /* 0x008ff60000041814 */
[----:B------:R-:W-:Y:S04]  /*27440*/  @!UPT UIADD3 URZ, URZ, URZ, URZ ;  /* 0x0000003f3f3ff290 */ /* 0x000fe8000fffe03f */
[----:B------:R-:W-:Y:S01]  /*27450*/  STL.64 [R1+0x5f0], R12 ;  /* 0x0005f00c01007387 */ /* 0x000fe20000100a00 */
[----:B------:R0:W-:Y:S03]  /*27460*/  STL.64 [R1+0x5f8], R14 ;  /* 0x0005f80e01007387 */ /* 0x0001e60000100a00 */
[----:B0-----:R-:W3:Y:S01]  /*27470*/  LDL.64 R14, [R1+0x88] ;  /* 0x00008800010e7983 */ /* 0x001ee20000100a00 */
[----:B------:R0:W-:Y:S02]  /*27480*/  STL [R1+0x25ac], R10 ;  /* 0x0025ac0a01007387 */ /* 0x0001e40000100800 */
[----:B------:R1:W-:Y:S02]  /*27490*/  STL [R1+0x25a8], R11 ;  /* 0x0025a80b01007387 */ /* 0x0003e40000100800 */
[----:B------:R-:W4:Y:S01]  /*274a0*/  LDL.LU R8, [R1+0xc70] ;  /* 0x000c700001087983 */ /* 0x000f220000300800 */
[----:B------:R-:W4:Y:S04]  /*274b0*/  LDL.LU R9, [R1+0xc74] ;  /* 0x000c740001097983 */ /* 0x000f280000300800 */
[----:B0-----:R-:W4:Y:S01]  /*274c0*/  LDL.LU R10, [R1+0xc78] ;  /* 0x000c7800010a7983 */ /* 0x001f220000300800 */
[----:B-1----:R-:W4:Y:S02]  /*274d0*/  LDL.LU R11, [R1+0xc7c] ;  /* 0x000c7c00010b7983 */ /* 0x002f240000300800 */
[----:B------:R-:W4:Y:S02]  /*274e0*/  LDL.LU.64 R22, [R1+0x2690] ;  /* 0x0026900001167983 */ /* 0x000f240000300a00 */
[----:B------:R-:W4:Y:S01]  /*274f0*/  LDL.LU.64 R20, [R1+0x2688] ;  /* 0x0026880001147983 */ /* 0x000f220000300a00 */
[----:B------:R0:W-:Y:S01]  /*27500*/  STL.64 [R1+0x25a0], R6 ;  /* 0x0025a00601007387 */ /* 0x0001e20000100a00 */
[----:B------:R-:W3:Y:S02]  /*27510*/  LDL.LU R4, [R1+0xc60] ;  /* 0x000c600001047983 */ /* 0x000ee40000300800 */
[----:B------:R-:W-:Y:S02]  /*27520*/  STL.64 [R1+0x100], R24 ;  /* 0x0001001801007387 */ /* 0x000fe40000100a00 */
[----:B------:R-:W-:Y:S02]  /*27530*/  STL.64 [R1+0x108], R26 ;  /* 0x0001081a01007387 */ /* 0x000fe40000100a00 */
[----:B------:R-:W1:Y:S04]  /*27540*/  LDSM.16.MT88.4 R24, [R29+0x4280] ;  /* 0x004280001d18783b */ /* 0x000e680000004200 */
[----:B------:R-:W3:Y:S04]  /*27550*/  LDL.LU R5, [R1+0xc64] ;  /* 0x000c640001057983 */ /* 0x000ee80000300800 */
[----:B0-----:R-:W3:Y:S01]  /*27560*/  LDL.LU R6, [R1+0xc68] ;  /* 0x000c680001067983 */ /* 0x001ee20000300800 */
[----:B------:R-:W3:Y:S02]  /*27570*/  LDL.LU R7, [R1+0xc6c] ;  /* 0x000c6c0001077983 */ /* 0x000ee40000300800 */
[----:B------:R-:W-:Y:S02]  /*27580*/  STL [R1+0x25b0], R29 ;  /* 0x0025b01d01007387 */ /* 0x000fe40000100800 */
[----:B--2---:R-:W-:Y:S01]  /*27590*/  IMAD.MOV.U32 R3, RZ, RZ, R19 ;  /* 0x000000ffff037224 */ /* 0x004fe200078e0013 */
[----:B-1----:R-:W-:Y:S01]  /*275a0*/  STL.64 [R1+0x2598], R26 ;  /* 0x0025981a01007387 */ /* 0x002fe20000100a00 */
[----:B------:R0:W-:Y:S03]  /*275b0*/  STL.64 [R1+0x2590], R24 ;  /* 0x0025901801007387 */ /* 0x0001e60000100a00 */
[----:B0-----:R-:W2:Y:S01]  /*275c0*/  LDL.LU R24, [R1+0xc40] ;  /* 0x000c400001187983 */ /* 0x001ea20000300800 */
[----:B------:R-:W2:Y:S02]  /*275d0*/  LDL.LU R25, [R1+0xc44] ;  /* 0x000c440001197983 */ /* 0x000ea40000300800 */
[----:B------:R-:W2:Y:S02]  /*275e0*/  LDL.LU R26, [R1+0xc48] ;  /* 0x000c4800011a7983 */ /* 0x000ea40000300800 */
[----:B------:R-:W2:Y:S01]  /*275f0*/  LDL.LU R27, [R1+0xc4c] ;  /* 0x000c4c00011b7983 */ /* 0x000ea20000300800 */
[C---:B----4-:R-:W-:Y:S11]  /*27600*/  HMMA.16816.F32.BF16 R8, R20.reuse, R18, R8 ;  /* 0x000000121408723c */ /* 0x050ff60000041808 */
        /* <DEDUP_REMOVED lines=8> */
[----:B-1----:R-:W4:Y:S01]  /*27690*/  LDL.64 R10, [R1+0x98] ;  /* 0x00009800010a7983 */ /* 0x002f220000100a00 */
        /* <DEDUP_REMOVED lines=22> */
[----:B------:R-:W3:Y:S02]  /*27800*/  LDL.LU R4, [R1+0xc30] ;  /* 0x000c300001047983 */ /* 0x000ee40000300800 */
[----:B------:R-:W3:Y:S01]  /*27810*/  LDL.LU R5, [R1+0xc34] ;  /* 0x000c340001057983 */ /* 0x000ee20000300800 */
[----:B0-----:R-:W3:Y:S01]  /*27820*/  LDL.LU R6, [R1+0xc38] ;  /* 0x000c380001067983 */ /* 0x001ee20000300800 */
[----:B------:R-:W3:Y:S02]  /*27830*/  LDL.LU R7, [R1+0xc3c] ;  /* 0x000c3c0001077983 */ /* 0x000ee40000300800 */
[----:B------:R-:W2:Y:S02]  /*27840*/  LDL.64 R18, [R1+0x18] ;  /* 0x0000180001127983 */ /* 0x000ea40000100a00 */
[----:B----4-:R-:W-:Y:S01]  /*27850*/  IMAD.MOV.U32 R9, RZ, RZ, R11 ;  /* 0x000000ffff097224 */ /* 0x010fe200078e000b */
[----:B--2---:R0:W-:Y:S02]  /*27860*/  STL.64 [R1+0x25f0], R18 ;  /* 0x0025f01201007387 */ /* 0x0041e40000100a00 */
[C---:B0-----:R-:W-:Y:S11]  /*27870*/  HMMA.16816.F32.BF16 R16, R20.reuse, R10, R24 ;  /* 0x0000000a1410723c */ /* 0x041ff60000041818 */
[----:B------:R-:W-:Y:S11]  /*27880*/  @!UPT UIADD3 URZ, URZ, URZ, URZ ;  /* 0x0000003f3f3ff290 */ /* 0x000ff6000fffe03f */
[----:B------:R-:W-:Y:S01]  /*27890*/  @!UPT UIADD3 URZ, URZ, URZ, URZ ;  /* 0x0000003f3f3ff290 */ /* 0x000fe2000fffe03f */
[----:B------:R-:W-:Y:S01]  /*278a0*/  STL.64 [R1+0xc40], R16 ;  /* 0x000c401001007387 */ /* 0x000fe20000100a00 */
[----:B------:R0:W-:Y:S02]  /*278b0*/  STL.64 [R1+0xc48], R18 ;  /* 0x000c481201007387 */ /* 0x0001e40000100a00 */
[----:B------:R-:W-:Y:S01]  /*278c0*/  STL [R1+0x2650], R9 ;  /* 0x0026500901007387 */ /* 0x000fe20000100800 */
[----:B0-----:R-:W2:Y:S01]  /*278d0*/  LDL.64 R18, [R1+0x28] ;  /* 0x0000280001127983 */ /* 0x001ea20000100a00 */
[C---:B---3--:R-:W-:Y:S01]  /*278e0*/  HMMA.16816.F32.BF16 R4, R20.reuse, R14, R4 ;  /* 0x0000000e1404723c */ /* 0x048fe20000041804 */
[----:B------:R-:W-:Y:S02]  /*278f0*/  IMAD.MOV.U32 R26, RZ, RZ, R14 ;  /* 0x000000ffff1a7224 */ /* 0x000fe400078e000e */
[----:B------:R-:W-:Y:S02]  /*27900*/  IMAD.MOV.U32 R24, RZ, RZ, R10 ;  /* 0x000000ffff187224 */ /* 0x000fe400078e000a */
[----:B------:R-:W-:Y:S01]  /*27910*/  IMAD.MOV.U32 R25, RZ, RZ, R15 ;  /* 0x000000ffff197224 */ /* 0x000fe200078e000f */
[----:B--2---:R-:W-:Y:S11]  /*27920*/  STL.64 [R1+0x2608], R18 ;  /* 0x0026081201007387 */ /* 0x004ff60000100a00 */
[----:B------:R-:W-:Y:S06]  /*27930*/  @!UPT UIADD3 URZ, URZ, URZ, URZ ;  /* 0x0000003f3f3ff290 */ /* 0x000fec000fffe03f */
[----:B------:R-:W-:Y:S02]  /*27940*/  STL.64 [R1+0xc30], R4 ;  /* 0x000c300401007387 */ /* 0x000fe40000100a00 */
[----:B------:R-:W-:Y:S02]  /*27950*/  STL.64 [R1+0xc38], R6 ;  /* 0x000c380601007387 */ /* 0x000fe40000100a00 */
[----:B------:R0:W-:Y:S01]  /*27960*/  STL [R1+0x2660], R26 ;  /* 0x0026601a01007387 */ /* 0x0001e20000100800 */
[----:B------:R-:W-:Y:S04]  /*27970*/  STL.64 [R1+0x2658], R24 ;  /* 0x0026581801007387 */ /* 0x000fe80000100a00 */
[----:B0-----:R-:W2:Y:S01]  /*27980*/  LDL.64 R26, [R1+0x78] ;  /* 0x00007800011a7983 */ /* 0x001ea20000100a00 */
[----:B------:R-:W3:Y:S02]  /*27990*/  LDL.LU R12, [R1+0xbe0] ;  /* 0x000be000010c7983 */ /* 0x000ee40000300800 */
[----:B------:R-:W3:Y:S02]  /*279a0*/  LDL.LU R13, [R1+0xbe4] ;  /* 0x000be400010d7983 */ /* 0x000ee40000300800 */
[----:B------:R-:W4:Y:S01]  /*279b0*/  LDL.LU R14, [R1+0xbe8] ;  /* 0x000be800010e7983 */ /* 0x000f220000300800 */
[----:B------:R-:W4:Y:S01]  /*279c0*/  LDL.LU R15, [R1+0xbec] ;  /* 0x000bec00010f7983 */ /* 0x000f220000300800 */
[----:B------:R-:W2:Y:S02]  /*279d0*/  LDL.LU R4, [R1+0xbf0] ;  /* 0x000bf00001047983 */ /* 0x000ea40000300800 */
[----:B------:R-:W2:Y:S02]  /*279e0*/  LDL.LU R5, [R1+0xbf4] ;  /* 0x000bf40001057983 */ /* 0x000ea40000300800 */
[----:B------:R-:W2:Y:S01]  /*279f0*/  LDL.LU R6, [R1+0xbf8] ;  /* 0x000bf80001067983 */ /* 0x000ea20000300800 */
[----:B------:R-:W2:Y:S01]  /*27a00*/  LDL.LU R7, [R1+0xbfc] ;  /* 0x000bfc0001077983 */ /* 0x000ea20000300800 */
[----:B------:R-:W2:Y:S02]  /*27a10*/  LDL.LU R8, [R1+0xc10] ;  /* 0x000c100001087983 */ /* 0x000ea40000300800 */
[----:B------:R-:W2:Y:S02]  /*27a20*/  LDL.LU R9, [R1+0xc14] ;  /* 0x000c140001097983 */ /* 0x000ea40000300800 */
[----:B------:R-:W2:Y:S01]  /*27a30*/  LDL.LU R10, [R1+0xc18] ;  /* 0x000c1800010a7983 */ /* 0x000ea20000300800 */
[----:B------:R-:W2:Y:S04]  /*27a40*/  LDL.LU R11, [R1+0xc1c] ;  /* 0x000c1c00010b7983 */ /* 0x000ea80000300800 */
        /* <DEDUP_REMOVED lines=110> */
[----:B------:R-:W2:Y:S03]  /*28130*/  LDL.LU R19, [R1+0x42c] ;  /* 0x00042c0001137983 */ /* 0x000ea60000300800 */
[----:B--2---:R0:W-:Y:S01]  /*28140*/  STL.64 [R1+0x2488], R18 ;  /* 0x0024881201007387 */ /* 0x0041e20000100a00 */
[----:B------:R1:W-:Y:S02]  /*28150*/  STL.64 [R1+0x2480], R16 ;  /* 0x0024801001007387 */ /* 0x0003e40000100a00 */
[----:B0-----:R-:W-:-:S02]  /*28160*/  IMAD.MOV.U32 R18, RZ, RZ, R15 ;  /* 0x000000ffff127224 */ /* 0x001fc400078e000f */
        /* <DEDUP_REMOVED lines=113> */
[----:B----4-:R-:W-:Y:S01]  /*28880*/  HMMA.16816.F32.BF16 R4, R20, R10, R4 ;  /* 0x0000000a1404723c */ /* 0x010fe20000041804 */
        /* <DEDUP_REMOVED lines=15> */
[----:B------:R-:W-:-:S02]  /*28980*/  IMAD.MOV.U32 R18, RZ, RZ, R8 ;  /* 0x000000ffff127224 */ /* 0x000fc400078e0008 */
        /* <DEDUP_REMOVED lines=42> */
[----:B0-----:R-:W2:Y:S01]  /*28c30*/  LDL.LU.64 R18, [R1+0x2530] ;  /* 0x0025300001127983 */ /* 0x001ea20000300a00 */
[----:B------:R-:W3:Y:S01]  /*28c40*/  LDL R5, [R1+0x10d4] ;  /* 0x0010d40001057983 */ /* 0x000ee20000100800 */
        /* <DEDUP_REMOVED lines=48> */
[----:B0-----:R-:W2:Y:S01]  /*28f50*/  LDL.LU.64 R18, [R1+0x2488] ;  /* 0x0024880001127983 */ /* 0x001ea20000300a00 */
[----:B------:R-:W2:Y:S02]  /*28f60*/  LDL.LU.64 R16, [R1+0x2480] ;  /* 0x0024800001107983 */ /* 0x000ea40000300a00 */
[----:B------:R-:W-:Y:S02]  /*28f70*/  IMAD.MOV.U32 R22, RZ, RZ, R2 ;  /* 0x000000ffff167224 */ /* 0x000fe400078e0002 */
[----:B------:R-:W-:-:S07]  /*28f80*/  IMAD.MOV.U32 R23, RZ, RZ, R0 ;  /* 0x000000ffff177224 */ /* 0x000fce00078e0000 */
[C---:B--2---:R-:W-:Y:S01]  /*28f90*/  HMMA.16816.F32.BF16 R20, R24.reuse, R22, R16 ;  /* 0x000000161814723c */ /* 0x044fe20000041810 */
        /* <DEDUP_REMOVED lines=25> */
[----:B------:R2:W-:Y:S02]  /*29130*/  STL.64 [R1+0x23a8], R14 ;  /* 0x0023a80e01007387 */ /* 0x0005e40000100a00 */
[C---:B--2---:R-:W-:Y:S01]  /*29140*/  HMMA.16816.F32.BF16 R12, R24.reuse, R10, R16 ;  /* 0x0000000a180c723c */ /* 0x044fe20000041810 */
[----:B------:R-:W2:Y:S11]  /*29150*/  LDL.LU R16, [R1+0xa50] ;  /* 0x000a500001107983 */ /* 0x000eb60000300800 */
[----:B------:R-:W-:Y:S11]  /*29160*/  @!UPT UIADD3 URZ, URZ, URZ, URZ ;  /* 0x0000003f3f3ff290 */ /* 0x000ff6000fffe03f */
[----:B------:R-:W-:Y:S01]  /*29170*/  STL.64 [R1+0x3f0], R12 ;  /* 0x0003f00c01007387 */ /* 0x000fe20000100a00 */
[----:B------:R-:W-:Y:S02]  /*29180*/  STL.64 [R1+0x3f8], R14 ;  /* 0x0003f80e01007387 */ /* 0x000fe40000100a00 */
[----:B------:R-:W2:Y:S02]  /*29190*/  LDL.LU R17, [R1+0xa54] ;  /* 0x000a540001117983 */ /* 0x000ea40000300800 */
[----:B------:R-:W4:Y:S01]  /*291a0*/  LDL.LU R18, [R1+0xa58] ;  /* 0x000a580001127983 */ /* 0x000f220000300800 */
[----:B------:R-:W4:Y:S04]  /*291b0*/  LDL.LU R19, [R1+0xa5c] ;  /* 0x000a5c0001137983 */ /* 0x000f280000300800 */
[----:B----4-:R0:W-:Y:S01]  /*291c0*/  STL.64 [R1+0x2430], R18 ;  /* 0x0024301201007387 */ /* 0x0101e20000100a00 */
[----:B--2---:R-:W-:Y:S03]  /*291d0*/  STL.64 [R1+0x2428], R16 ;  /* 0x0024281001007387 */ /* 0x004fe60000100a00 */
[----:B0-----:R-:W2:Y:S04]  /*291e0*/  LDL.64 R18, [R1+0x98] ;  /* 0x0000980001127983 */ /* 0x001ea80000100a00 */
[----:B--2---:R0:W-:Y:S04]  /*291f0*/  STL.64 [R1+0x2438], R18 ;  /* 0x0024381201007387 */ /* 0x0041e80000100a00 */
[----:B0-----:R-:W2:Y:S04]  /*29200*/  LDL.64 R18, [R1+0xa8] ;  /* 0x0000a80001127983 */ /* 0x001ea80000100a00 */
[----:B--2---:R0:W-:Y:S04]  /*29210*/  STL.64 [R1+0x2440], R18 ;  /* 0x0024401201007387 */ /* 0x0041e80000100a00 */
[----:B0-----:R-:W2:Y:S04]  /*29220*/  LDL.64 R18, [R1+0xb8] ;  /* 0x0000b80001127983 */ /* 0x001ea80000100a00 */
[----:B--2---:R0:W-:Y:S01]  /*29230*/  STL.64 [R1+0x2448], R18 ;  /* 0x0024481201007387 */ /* 0x0041e20000100a00 */
[----:B------:R-:W2:Y:S03]  /*29240*/  LDL.64 R14, [R1+0x78] ;  /* 0x00007800010e7983 */ /* 0x000ea60000100a00 */
[----:B0-----:R-:W4:Y:S01]  /*29250*/  LDL.64 R18, [R1+0xc8] ;  /* 0x0000c80001127983 */ /* 0x001f220000100a00 */
[----:B---3--:R-:W-:Y:S03]  /*29260*/  HMMA.16816.F32.BF16 R24, R24, R6, R20 ;  /* 0x000000061818723c */ /* 0x008fe60000041814 */
[----:B--2---:R0:W-:Y:S01]  /*29270*/  STL.64 [R1+0x2450], R14 ;  /* 0x0024500e01007387 */ /* 0x0041e20000100a00 */
[----:B------:R-:W2:Y:S02]  /*29280*/  LDL.LU R12, [R1+0xa90] ;  /* 0x000a9000010c7983 */ /* 0x000ea40000300800 */
[----:B------:R-:W2:Y:S01]  /*29290*/  LDL.LU R13, [R1+0xa94] ;  /* 0x000a9400010d7983 */ /* 0x000ea20000300800 */
[----:B0-----:R-:W2:Y:S01]  /*292a0*/  LDL.LU R14, [R1+0xa98] ;  /* 0x000a9800010e7983 */ /* 0x001ea20000300800 */
[----:B------:R-:W2:Y:S02]  /*292b0*/  LDL.LU R15, [R1+0xa9c] ;  /* 0x000a9c00010f7983 */ /* 0x000ea40000300800 */
[----:B------:R0:W-:Y:S02]  /*292c0*/  STL [R1+0x2364], R10 ;  /* 0x0023640a01007387 */ /* 0x0001e40000100800 */
[----:B------:R1:W-:Y:S01]  /*292d0*/  STL [R1+0x2360], R11 ;  /* 0x0023600b01007387 */ /* 0x0003e20000100800 */
[----:B------:R-:W3:Y:S01]  /*292e0*/  LDL.LU R8, [R1+0xa60] ;  /* 0x000a600001087983 */ /* 0x000ee20000300800 */
[----:B------:R-:W3:Y:S03]  /*292f0*/  LDL.LU R9, [R1+0xa64] ;  /* 0x000a640001097983 */ /* 0x000ee60000300800 */
[----:B0-----:R-:W3:Y:S01]  /*29300*/  LDL.LU R10, [R1+0xa68] ;  /* 0x000a6800010a7983 */ /* 0x001ee20000300800 */
[----:B-1----:R-:W3:Y:S02]  /*29310*/  LDL.LU R11, [R1+0xa6c] ;  /* 0x000a6c00010b7983 */ /* 0x002ee40000300800 */
[----:B------:R-:W2:Y:S02]  /*29320*/  LDL.LU.64 R22, [R1+0x2460] ;  /* 0x0024600001167983 */ /* 0x000ea40000300a00 */
[----:B------:R-:W2:Y:S01]  /*29330*/  LDL.LU.64 R20, [R1+0x2458] ;  /* 0x0024580001147983 */ /* 0x000ea20000300a00 */
[----:B------:R-:W-:Y:S01]  /*29340*/  STL.64 [R1+0x2358], R6 ;  /* 0x0023580601007387 */ /* 0x000fe20000100a00 */
[----:B------:R0:W-:Y:S02]  /*29350*/  STL [R1+0x2350], R5 ;  /* 0x0023500501007387 */ /* 0x0001e40000100800 */
[----:B------:R-:W-:Y:S02]  /*29360*/  STL.64 [R1+0xe0], R24 ;  /* 0x0000e01801007387 */ /* 0x000fe40000100a00 */
[----:B------:R-:W-:Y:S02]  /*29370*/  STL.64 [R1+0xe8], R26 ;  /* 0x0000e81a01007387 */ /* 0x000fe40000100a00 */
[----:B------:R-:W1:Y:S04]  /*29380*/  LDSM.16.MT88.4 R24, [R29+0x4380] ;  /* 0x004380001d18783b */ /* 0x000e680000004200 */
[----:B------:R-:W3:Y:S04]  /*29390*/  LDL.LU R4, [R1+0xa80] ;  /* 0x000a800001047983 */ /* 0x000ee80000300800 */
[----:B0-----:R-:W3:Y:S01]  /*293a0*/  LDL.LU R5, [R1+0xa84] ;  /* 0x000a840001057983 */ /* 0x001ee20000300800 */
[----:B------:R-:W3:Y:S02]  /*293b0*/  LDL.LU R6, [R1+0xa88] ;  /* 0x000a880001067983 */ /* 0x000ee40000300800 */
[----:B------:R-:W3:Y:S02]  /*293c0*/  LDL.LU R7, [R1+0xa8c] ;  /* 0x000a8c0001077983 */ /* 0x000ee40000300800 */
[----:B----4-:R-:W-:-:S02]  /*293d0*/  IMAD.MOV.U32 R2, RZ, RZ, R18 ;  /* 0x000000ffff027224 */ /* 0x010fc400078e0012 */
[----:B------:R-:W-:Y:S01]  /*293e0*/  IMAD.MOV.U32 R0, RZ, RZ, R19 ;  /* 0x000000ffff007224 */ /* 0x000fe200078e0013 */
[----:B-1----:R-:W-:Y:S01]  /*293f0*/  STL.64 [R1+0x2348], R26 ;  /* 0x0023481a01007387 */ /* 0x002fe20000100a00 */
[----:B------:R0:W-:Y:S03]  /*29400*/  STL.64 [R1+0x2340], R24 ;  /* 0x0023401801007387 */ /* 0x0001e60000100a00 */
[----:B0-----:R-:W4:Y:S01]  /*29410*/  LDL.LU R24, [R1+0xa40] ;  /* 0x000a400001187983 */ /* 0x001f220000300800 */
[----:B------:R-:W4:Y:S02]  /*29420*/  LDL.LU R25, [R1+0xa44] ;  /* 0x000a440001197983 */ /* 0x000f240000300800 */
[----:B------:R-:W4:Y:S02]  /*29430*/  LDL.LU R26, [R1+0xa48] ;  /* 0x000a4800011a7983 */ /* 0x000f240000300800 */
[----:B------:R-:W4:Y:S01]  /*29440*/  LDL.LU R27, [R1+0xa4c] ;  /* 0x000a4c00011b7983 */ /* 0x000f220000300800 */
[----:B------:R-:W-:Y:S01]  /*29450*/  STL [R1+0x1884], R29 ;  /* 0x0018841d01007387 */ /* 0x000fe20000100800 */
[C---:B--2---:R-:W-:Y:S11]  /*29460*/  HMMA.16816.F32.BF16 R12, R20.reuse, R18, R12 ;  /* 0x00000012140c723c */ /* 0x044ff6000004180c */
[----:B------:R-:W-:Y:S11]  /*29470*/  @!UPT UIADD3 URZ, URZ, URZ, URZ ;  /* 0x0000003f3f3ff290 */ /* 0x000ff6000fffe03f */
[----:B------:R-:W-:Y:S01]  /*29480*/  @!UPT UIADD3 URZ, URZ, URZ, URZ ;  /* 0x0000003f3f3ff290 */ /* 0x000fe2000fffe03f */
[----:B------:R-:W-:Y:S01]  /*29490*/  STL.64 [R1+0xa90], R12 ;  /* 0x000a900c01007387 */ /* 0x000fe20000100a00 */
[----:B------:R0:W-:Y:S03]  /*294a0*/  STL.64 [R1+0xa98], R14 ;  /* 0x000a980e01007387 */ /* 0x0001e60000100a00 */
[----:B0-----:R-:W4:Y:S01]  /*294b0*/  LDL.LU.64 R14, [R1+0x2450] ;  /* 0x00245000010e7983 */ /* 0x001f220000300a00 */
[----:B------:R-:W3:Y:S02]  /*294c0*/  LDL.LU.64 R18, [R1+0x2448] ;  /* 0x0024480001127983 */ /* 0x000ee40000300a00 */
[----:B------:R-:W-:Y:S02]  /*294d0*/  STL [R1+0x236c], R0 ;  /* 0x00236c0001007387 */ /* 0x000fe40000100800 */
[----:B------:R-:W-:Y:S01]  /*294e0*/  STL [R1+0x2368], R2 ;  /* 0x0023680201007387 */ /* 0x000fe20000100800 */
[C---:B---3--:R-:W-:Y:S01]  /*294f0*/  HMMA.16816.F32.BF16 R4, R20.reuse, R18, R4 ;  /* 0x000000121404723c */ /* 0x048fe20000041804 */
[----:B------:R-:W-:Y:S11]  /*29500*/  IMAD.MOV.U32 R3, RZ, RZ, R19 ;  /* 0x000000ffff037224 */ /* 0x000ff600078e0013 */
[----:B------:R-:W-:Y:S11]  /*29510*/  @!UPT UIADD3 URZ, URZ, URZ, URZ ;  /* 0x0000003f3f3ff290 */ /* 0x000ff6000fffe03f */
[----:B------:R0:W-:Y:S01]  /*29520*/  STL.64 [R1+0xa80], R4 ;  /* 0x000a800401007387 */ /* 0x0001e20000100a00 */
[----:B------:R-:W-:Y:S02]  /*29530*/  STL.64 [R1+0xa88], R6 ;  /* 0x000a880601007387 */ /* 0x000fe40000100a00 */
[----:B0-----:R-:W-:Y:S02]  /*29540*/  IMAD.MOV.U32 R4, RZ, RZ, R18 ;  /* 0x000000ffff047224 */ /* 0x001fe400078e0012 */
[----:B------:R-:W2:Y:S03]  /*29550*/  LDL.LU.64 R18, [R1+0x2440] ;  /* 0x0024400001127983 */ /* 0x000ea60000300a00 */
[----:B------:R0:W-:Y:S02]  /*29560*/  STL [R1+0x2370], R4 ;  /* 0x0023700401007387 */ /* 0x0001e40000100800 */
[----:B0-----:R-:W2:Y:S01]  /*29570*/  LDL.LU R4, [R1+0xa70] ;  /* 0x000a700001047983 */ /* 0x001ea20000300800 */
[----:B------:R-:W2:Y:S02]  /*29580*/  LDL.LU R5, [R1+0xa74] ;  /* 0x000a740001057983 */ /* 0x000ea40000300800 */
[----:B------:R-:W2:Y:S02]  /*29590*/  LDL.LU R6, [R1+0xa78] ;  /* 0x000a780001067983 */ /* 0x000ea40000300800 */
[----:B------:R-:W2:Y:S02]  /*295a0*/  LDL.LU R7, [R1+0xa7c] ;  /* 0x000a7c0001077983 */ /* 0x000ea40000300800 */
[C---:B--2---:R-:W-:Y:S11]  /*295b0*/  HMMA.16816.F32.BF16 R4, R20.reuse, R18, R4 ;  /* 0x000000121404723c */ /* 0x044ff60000041804 */
[----:B------:R-:W-:Y:S11]  /*295c0*/  @!UPT UIADD3 URZ, URZ, URZ, URZ ;  /* 0x0000003f3f3ff290 */ /* 0x000ff6000fffe03f */
[----:B------:R-:W-:Y:S01]  /*295d0*/  @!UPT UIADD3 URZ, URZ, URZ, URZ ;  /* 0x0000003f3f3ff290 */ /* 0x000fe2000fffe03f */
[----:B------:R0:W-:Y:S01]  /*295e0*/  STL.64 [R1+0xa70], R4 ;  /* 0x000a700401007387 */ /* 0x0001e20000100a00 */
[----:B------:R1:W-:Y:S02]  /*295f0*/  STL.64 [R1+0xa78], R6 ;  /* 0x000a780601007387 */ /* 0x0003e40000100a00 */
[----:B0-----:R-:W-:Y:S02]  /*29600*/  IMAD.MOV.U32 R5, RZ, RZ, R19 ;  /* 0x000000ffff057224 */ /* 0x001fe400078e0013 */
[----:B-1----:R-:W-:Y:S02]  /*29610*/  IMAD.MOV.U32 R6, RZ, RZ, R18 ;  /* 0x000000ffff067224 */ /* 0x002fe400078e0012 */
[----:B------:R-:W2:Y:S02]  /*29620*/  LDL.LU.64 R18, [R1+0x2438] ;  /* 0x0024380001127983 */ /* 0x000ea40000300a00 */
[C---:B--2---:R-:W-:Y:S01]  /*29630*/  HMMA.16816.F32.BF16 R8, R20.reuse, R18, R8 ;  /* 0x000000121408723c */ /* 0x044fe20000041808 */
[----:B------:R-:W-:Y:S11]  /*29640*/  IMAD.MOV.U32 R7, RZ, RZ, R19 ;  /* 0x000000ffff077224 */ /* 0x000ff600078e0013 */
[----:B------:R-:W-:Y:S11]  /*29650*/  @!UPT UIADD3 URZ, URZ, URZ, URZ ;  /* 0x0000003f3f3ff290 */ /* 0x000ff6000fffe03f */
[----:B------:R0:W-:Y:S01]  /*29660*/  STL.64 [R1+0xa60], R8 ;  /* 0x000a600801007387 */ /* 0x0001e20000100a00 */
[----:B------:R-:W-:Y:S02]  /*29670*/  STL.64 [R1+0xa68], R10 ;  /* 0x000a680a01007387 */ /* 0x000fe40000100a00 */
[----:B0-----:R-:W-:Y:S02]  /*29680*/  IMAD.MOV.U32 R8, RZ, RZ, R18 ;  /* 0x000000ffff087224 */ /* 0x001fe400078e0012 */
[----:B------:R-:W2:Y:S01]  /*29690*/  LDL.LU.64 R18, [R1+0x2430] ;  /* 0x0024300001127983 */ /* 0x000ea20000300a00 */
[----:B------:R-:W2:Y:S02]  /*296a0*/  LDL.LU.64 R16, [R1+0x2428] ;  /* 0x0024280001107983 */ /* 0x000ea40000300a00 */
        /* <DEDUP_REMOVED lines=8> */
[C---:B----4-:R-:W-:Y:S01]  /*29730*/  HMMA.16816.F32.BF16 R4, R20.reuse, R14, R24 ;  /* 0x0000000e1404723c */ /* 0x050fe20000041818 */
        /* <DEDUP_REMOVED lines=74> */
[----:B------:R-:W-:Y:S01]  /*29be0*/  IMAD.MOV.U32 R29, RZ, RZ, R7 ;  /* 0x000000ffff1d7224 */ /* 0x000fe200078e0007 */
[----:B---3--:R-:W-:Y:S01]  /*29bf0*/  STL.64 [R1+0x2390], R26 ;  /* 0x0023901a01007387 */ /* 0x008fe20000100a00 */
[----:B------:R0:W-:Y:S03]  /*29c00*/  STL.64 [R1+0x2388], R24 ;  /* 0x0023881801007387 */ /* 0x0001e60000100a00 */
[----:B0-----:R-:W2:Y:S01]  /*29c10*/  LDL.LU R24, [R1+0x9d0] ;  /* 0x0009d00001187983 */ /* 0x001ea20000300800 */
[----:B------:R-:W2:Y:S02]  /*29c20*/  LDL.LU R25, [R1+0x9d4] ;  /* 0x0009d40001197983 */ /* 0x000ea40000300800 */
[----:B------:R-:W2:Y:S02]  /*29c30*/  LDL.LU R26, [R1+0x9d8] ;  /* 0x0009d800011a7983 */ /* 0x000ea40000300800 */
[----:B------:R-:W2:Y:S11]  /*29c40*/  LDL.LU R27, [R1+0x9dc] ;  /* 0x0009dc00011b7983 */ /* 0x000eb60000300800 */
[----:B------:R-:W-:Y:S01]  /*29c50*/  @!UPT UIADD3 URZ, URZ, URZ, URZ ;  /* 0x0000003f3f3ff290 */ /* 0x000fe2000fffe03f */
[----:B------:R0:W-:Y:S01]  /*29c60*/  STL.64 [R1+0xa10], R8 ;  /* 0x000a100801007387 */ /* 0x0001e20000100a00 */
[----:B------:R1:W-:Y:S03]  /*29c70*/  STL.64 [R1+0xa18], R10 ;  /* 0x000a180a01007387 */ /* 0x0003e60000100a00 */
[----:B0-----:R-:W3:Y:S01]  /*29c80*/  LDL.LU.64 R8, [R1+0x23f0] ;  /* 0x0023f00001087983 */ /* 0x001ee20000300a00 */
[----:B-1----:R-:W-:Y:S02]  /*29c90*/  IMAD.MOV.U32 R11, RZ, RZ, R6 ;  /* 0x000000ffff0b7224 */ /* 0x002fe400078e0006 */
        /* <DEDUP_REMOVED lines=71> */
[----:B------:R-:W3:Y:S04]  /*2a110*/  LDL.LU R11, [R1+0x2360] ;  /* 0x00236000010b7983 */ /* 0x000ee80000300800 */
        /* <DEDUP_REMOVED lines=100> */
[----:B------:R-:W4:Y:S02]  /*2a760*/  LDL.LU R5, [R1+0x2350] ;  /* 0x0023500001057983 */ /* 0x000f240000300800 */
[----:B------:R0:W-:Y:S02]  /*2a770*/  STL.64 [R1+0x2210], R10 ;  /* 0x0022100a01007387 */ /* 0x0001e40000100a00 */
[----:B------:R-:W2:Y:S01]  /*2a780*/  LDL.LU R8, [R1+0x200] ;  /* 0x0002000001087983 */ /* 0x000ea20000300800 */
[----:B------:R-:W2:Y:S04]  /*2a790*/  LDL.LU R9, [R1+0x204] ;  /* 0x0002040001097983 */ /* 0x000ea80000300800 */
[----:B0-----:R-:W2:Y:S01]  /*2a7a0*/  LDL.LU R10, [R1+0x208] ;  /* 0x00020800010a7983 */ /* 0x001ea20000300800 */
[----:B------:R-:W2:Y:S01]  /*2a7b0*/  LDL.LU R11, [R1+0x20c] ;  /* 0x00020c00010b7983 */ /* 0x000ea20000300800 */
[----:B---3--:R-:W-:Y:S02]  /*2a7c0*/  HMMA.16816.F32.BF16 R20, R20, R6, R24 ;  /* 0x000000061414723c */ /* 0x008fe40000041818 */
[----:B------:R-:W2:Y:S01]  /*2a7d0*/  LDL.LU.64 R26, [R1+0x2348] ;  /* 0x00234800011a7983 */ /* 0x000ea20000300a00 */
[----:B------:R-:W2:Y:S02]  /*2a7e0*/  LDL.LU.64 R24, [R1+0x2340] ;  /* 0x0023400001187983 */ /* 0x000ea40000300a00 */
[----:B------:R-:W-:-:S02]  /*2a7f0*/  IMAD.MOV.U32 R18, RZ, RZ, R2 ;  /* 0x000000ffff127224 */ /* 0x000fc400078e0002 */
[----:B------:R-:W-:Y:S11]  /*2a800*/  IMAD.MOV.U32 R19, RZ, RZ, R0 ;  /* 0x000000ffff137224 */ /* 0x000ff600078e0000 */
[----:B------:R-:W-:Y:S05]  /*2a810*/  @!UPT UIADD3 URZ, URZ, URZ, URZ ;  /* 0x0000003f3f3ff290 */ /* 0x000fea000fffe03f */
[----:B------:R-:W-:Y:S01]  /*2a820*/  STL.64 [R1+0x2f0], R20 ;  /* 0x0002f01401007387 */ /* 0x000fe20000100a00 */
[----:B------:R-:W-:Y:S02]  /*2a830*/  STL.64 [R1+0x2f8], R22 ;  /* 0x0002f81601007387 */ /* 0x000fe40000100a00 */
[----:B------:R-:W-:Y:S02]  /*2a840*/  STL.64 [R1+0x2208], R6 ;  /* 0x0022080601007387 */ /* 0x000fe40000100a00 */
[----:B----4-:R-:W-:Y:S01]  /*2a850*/  STL [R1+0x2200], R5 ;  /* 0x0022000501007387 */ /* 0x010fe20000100800 */
[----:B------:R0:W-:Y:S04]  /*2a860*/  LDSM.16.MT88.4 R20, [R5+0x4000] ;  /* 0x004000000514783b */ /* 0x0001e80000004200 */
[----:B------:R-:W3:Y:S04]  /*2a870*/  LDL.LU R4, [R1+0x1f0] ;  /* 0x0001f00001047983 */ /* 0x000ee80000300800 */
[----:B0-----:R-:W3:Y:S01]  /*2a880*/  LDL.LU R5, [R1+0x1f4] ;  /* 0x0001f40001057983 */ /* 0x001ee20000300800 */
        /* <DEDUP_REMOVED lines=91> */
[----:B0-----:R-:W2:Y:S01]  /*2ae40*/  LDL.LU.64 R14, [R1+0x2218] ;  /* 0x00221800010e7983 */ /* 0x001ea20000300a00 */
[----:B------:R0:W-:Y:S02]  /*2ae50*/  STL.64 [R1+0x21f8], R18 ;  /* 0x0021f81201007387 */ /* 0x0001e40000100a00 */
[----:B------:R-:W4:Y:S02]  /*2ae60*/  LDL.LU R16, [R1+0xd0] ;  /* 0x0000d00001107983 */ /* 0x000f240000300800 */
[----:B------:R-:W4:Y:S01]  /*2ae70*/  LDL.LU R17, [R1+0xd4] ;  /* 0x0000d40001117983 */ /* 0x000f220000300800 */
[----:B0-----:R-:W4:Y:S01]  /*2ae80*/  LDL.LU R18, [R1+0xd8] ;  /* 0x0000d80001127983 */ /* 0x001f220000300800 */
[----:B------:R-:W4:Y:S01]  /*2ae90*/  LDL.LU R19, [R1+0xdc] ;  /* 0x0000dc0001137983 */ /* 0x000f220000300800 */
[C---:B--2---:R-:W-:Y:S11]  /*2aea0*/  HMMA.16816.F32.BF16 R8, R24.reuse, R14, R8 ;  /* 0x0000000e1808723c */ /* 0x044ff60000041808 */
[----:B------:R-:W-:Y:S11]  /*2aeb0*/  @!UPT UIADD3 URZ, URZ, URZ, URZ ;  /* 0x0000003f3f3ff290 */ /* 0x000ff6000fffe03f */
[----:B------:R-:W-:Y:S01]  /*2aec0*/  @!UPT UIADD3 URZ, URZ, URZ, URZ ;  /* 0x0000003f3f3ff290 */ /* 0x000fe2000fffe03f */
[----:B------:R-:W-:Y:S01]  /*2aed0*/  STL.64 [R1+0x200], R8 ;  /* 0x0002000801007387 */ /* 0x000fe20000100a00 */
[----:B------:R0:W-:Y:S03]  /*2aee0*/  STL.64 [R1+0x208], R10 ;  /* 0x0002080a01007387 */ /* 0x0001e60000100a00 */
[----:B0-----:R-:W3:Y:S02]  /*2aef0*/  LDL.LU.64 R10, [R1+0x2210] ;  /* 0x00221000010a7983 */ /* 0x001ee40000300a00 */
[C---:B---3--:R-:W-:Y:S11]  /*2af00*/  HMMA.16816.F32.BF16 R4, R24.reuse, R10, R4 ;  /* 0x0000000a1804723c */ /* 0x048ff60000041804 */
[----:B------:R-:W-:Y:S11]  /*2af10*/  @!UPT UIADD3 URZ, URZ, URZ, URZ ;  /* 0x0000003f3f3ff290 */ /* 0x000ff6000fffe03f */
[----:B------:R-:W-:Y:S01]  /*2af20*/  @!UPT UIADD3 URZ, URZ, URZ, URZ ;  /* 0x0000003f3f3ff290 */ /* 0x000fe2000fffe03f */
[----:B------:R-:W-:Y:S01]  /*2af30*/  STL.64 [R1+0x1f0], R4 ;  /* 0x0001f00401007387 */ /* 0x000fe20000100a00 */
[----:B------:R0:W-:Y:S03]  /*2af40*/  STL.64 [R1+0x1f8], R6 ;  /* 0x0001f80601007387 */ /* 0x0001e60000100a00 */
[----:B0-----:R-:W4:Y:S01]  /*2af50*/  LDL.LU.64 R6, [R1+0x2208] ;  /* 0x0022080001067983 */ /* 0x001f220000300a00 */
[----:B------:R-:W2:Y:S02]  /*2af60*/  LDL.LU R5, [R1+0x2200] ;  /* 0x0022000001057983 */ /* 0x000ea40000300800 */
[----:B------:R-:W-:Y:S02]  /*2af70*/  STL [R1+0x20fc], R10 ;  /* 0x0020fc0a01007387 */ /* 0x000fe40000100800 */
[----:B------:R4:W-:Y:S02]  /*2af80*/  STL [R1+0x20f8], R11 ;  /* 0x0020f80b01007387 */ /* 0x0009e40000100800 */
[----:B----4-:R-:W-:Y:S01]  /*2af90*/  HMMA.16816.F32.BF16 R8, R24, R6, R16 ;  /* 0x000000061808723c */ /* 0x010fe20000041810 */
[----:B--2---:R-:W0:Y:S04]  /*2afa0*/  LDSM.16.MT88.4 R24, [R5+0x4080] ;  /* 0x004080000518783b */ /* 0x004e280000004200 */
[----:B------:R-:W2:Y:S11]  /*2afb0*/  LDL.64 R18, [R1+0xc8] ;  /* 0x0000c80001127983 */ /* 0x000eb60000100a00 */
[----:B------:R-:W-:Y:S07]  /*2afc0*/  @!UPT UIADD3 URZ, URZ, URZ, URZ ;  /* 0x0000003f3f3ff290 */ /* 0x000fee000fffe03f */
[----:B------:R-:W-:Y:S01]  /*2afd0*/  STL.64 [R1+0xd0], R8 ;  /* 0x0000d00801007387 */ /* 0x000fe20000100a00 */
[----:B------:R-:W-:Y:S02]  /*2afe0*/  STL.64 [R1+0xd8], R10 ;  /* 0x0000d80a01007387 */ /* 0x000fe40000100a00 */
[----:B------:R-:W-:Y:S02]  /*2aff0*/  STL.64 [R1+0x20f0], R6 ;  /* 0x0020f00601007387 */ /* 0x000fe40000100a00 */
[----:B------:R1:W-:Y:S01]  /*2b000*/  STL [R1+0x20e8], R5 ;  /* 0x0020e80501007387 */ /* 0x0003e20000100800 */
[----:B------:R-:W3:Y:S04]  /*2b010*/  LDL.LU R4, [R1+0x1060] ;  /* 0x0010600001047983 */ /* 0x000ee80000300800 */
[----:B-1----:R-:W3:Y:S01]  /*2b020*/  LDL.LU R5, [R1+0x1064] ;  /* 0x0010640001057983 */ /* 0x002ee20000300800 */
[----:B------:R-:W3:Y:S02]  /*2b030*/  LDL.LU R6, [R1+0x1068] ;  /* 0x0010680001067983 */ /* 0x000ee40000300800 */
[----:B------:R-:W3:Y:S01]  /*2b040*/  LDL.LU R7, [R1+0x106c] ;  /* 0x00106c0001077983 */ /* 0x000ee20000300800 */
[----:B0-----:R-:W-:Y:S01]  /*2b050*/  STL.64 [R1+0x20e0], R26 ;  /* 0x0020e01a01007387 */ /* 0x001fe20000100a00 */
[----:B------:R0:W-:Y:S03]  /*2b060*/  STL.64 [R1+0x20d8], R24 ;  /* 0x0020d81801007387 */ /* 0x0001e60000100a00 */
[----:B0-----:R-:W4:Y:S01]  /*2b070*/  LDL.LU R24, [R1+0xea0] ;  /* 0x000ea00001187983 */ /* 0x001f220000300800 */
[----:B------:R-:W4:Y:S02]  /*2b080*/  LDL.LU R25, [R1+0xea4] ;  /* 0x000ea40001197983 */ /* 0x000f240000300800 */
[----:B------:R-:W2:Y:S02]  /*2b090*/  LDL.LU R26, [R1+0xea8] ;  /* 0x000ea800011a7983 */ /* 0x000ea40000300800 */
[----:B------:R-:W2:Y:S01]  /*2b0a0*/  LDL.LU R27, [R1+0xeac] ;  /* 0x000eac00011b7983 */ /* 0x000ea20000300800 */
[----:B------:R-:W2:Y:S01]  /*2b0b0*/  LDL.LU R8, [R1+0x1040] ;  /* 0x0010400001087983 */ /* 0x000ea20000300800 */
[----:B------:R-:W2:Y:S02]  /*2b0c0*/  LDL.LU R9, [R1+0x1044] ;  /* 0x0010440001097983 */ /* 0x000ea40000300800 */
[----:B------:R-:W2:Y:S02]  /*2b0d0*/  LDL.LU R10, [R1+0x1048] ;  /* 0x00104800010a7983 */ /* 0x000ea40000300800 */
[----:B------:R-:W2:Y:S02]  /*2b0e0*/  LDL.LU R11, [R1+0x104c] ;  /* 0x00104c00010b7983 */ /* 0x000ea40000300800 */
[----:B--2---:R0:W-:Y:S01]  /*2b0f0*/  STL.64 [R1+0x21e0], R10 ;  /* 0x0021e00a01007387 */ /* 0x0041e20000100a00 */
[----:B------:R1:W-:Y:S03]  /*2b100*/  STL.64 [R1+0x21d8], R8 ;  /* 0x0021d80801007387 */ /* 0x0003e60000100a00 */
[----:B0-----:R-:W2:Y:S04]  /*2b110*/  LDL.64 R10, [R1+0xa8] ;  /* 0x0000a800010a7983 */ /* 0x001ea80000100a00 */
[----:B--2---:R0:W-:Y:S01]  /*2b120*/  STL.64 [R1+0x21e8], R10 ;  /* 0x0021e80a01007387 */ /* 0x0041e20000100a00 */
[----:B-1----:R-:W2:Y:S02]  /*2b130*/  LDL.LU R8, [R1+0x1070] ;  /* 0x0010700001087983 */ /* 0x002ea40000300800 */
[----:B------:R-:W2:Y:S01]  /*2b140*/  LDL.LU R9, [R1+0x1074] ;  /* 0x0010740001097983 */ /* 0x000ea20000300800 */
[----:B0-----:R-:W2:Y:S01]  /*2b150*/  LDL.LU R10, [R1+0x1078] ;  /* 0x00107800010a7983 */ /* 0x001ea20000300800 */
[----:B------:R-:W2:Y:S02]  /*2b160*/  LDL.LU R11, [R1+0x107c] ;  /* 0x00107c00010b7983 */ /* 0x000ea40000300800 */
[----:B------:R-:W-:Y:S02]  /*2b170*/  STL.64 [R1+0x21c0], R26 ;  /* 0x0021c01a01007387 */ /* 0x000fe40000100a00 */
[----:B----4-:R0:W-:Y:S02]  /*2b180*/  STL.64 [R1+0x21b8], R24 ;  /* 0x0021b81801007387 */ /* 0x0101e40000100a00 */
[----:B0-----:R-:W4:Y:S01]  /*2b190*/  LDL.LU R24, [R1+0xeb0] ;  /* 0x000eb00001187983 */ /* 0x001f220000300800 */
[----:B------:R-:W4:Y:S02]  /*2b1a0*/  LDL.LU R25, [R1+0xeb4] ;  /* 0x000eb40001197983 */ /* 0x000f240000300800 */
[----:B------:R-:W2:Y:S02]  /*2b1b0*/  LDL.LU R26, [R1+0xeb8] ;  /* 0x000eb800011a7983 */ /* 0x000ea40000300800 */
[----:B------:R-:W2:Y:S02]  /*2b1c0*/  LDL.LU R27, [R1+0xebc] ;  /* 0x000ebc00011b7983 */ /* 0x000ea40000300800 */
[----:B--2---:R0:W-:Y:S01]  /*2b1d0*/  STL.64 [R1+0x21d0], R26 ;  /* 0x0021d01a01007387 */ /* 0x0041e20000100a00 */
[----:B----4-:R-:W-:Y:S03]  /*2b1e0*/  STL.64 [R1+0x21c8], R24 ;  /* 0x0021c81801007387 */ /* 0x010fe60000100a00 */
[----:B0-----:R-:W2:Y:S01]  /*2b1f0*/  LDL.64 R26, [R1+0x98] ;  /* 0x00009800011a7983 */ /* 0x001ea20000100a00 */
[----:B------:R-:W-:Y:S01]  /*2b200*/  HMMA.16816.F32.BF16 R8, R20, R18, R8 ;  /* 0x000000121408723c */ /* 0x000fe20000041808 */
[----:B------:R-:W-:-:S02]  /*2b210*/  IMAD.MOV.U32 R2, RZ, RZ, R18 ;  /* 0x000000ffff027224 */ /* 0x000fc400078e0012 */
[----:B------:R-:W-:Y:S01]  /*2b220*/  IMAD.MOV.U32 R0, RZ, RZ, R19 ;  /* 0x000000ffff007224 */ /* 0x000fe200078e0013 */
[----:B--2---:R0:W-:Y:S04]  /*2b230*/  STL.64 [R1+0x21f0], R26 ;  /* 0x0021f01a01007387 */ /* 0x0041e80000100a00 */
[----:B0-----:R-:W3:Y:S01]  /*2b240*/  LDL.64 R26, [R1+0xb8] ;  /* 0x0000b800011a7983 */ /* 0x001ee20000100a00 */
[----:B------:R-:W2:Y:S11]  /*2b250*/  LDL.LU.64 R18, [R1+0x21f8] ;  /* 0x0021f80001127983 */ /* 0x000eb60000300a00 */
[----:B------:R-:W-:Y:S03]  /*2b260*/  @!UPT UIADD3 URZ, URZ, URZ, URZ ;  /* 0x0000003f3f3ff290 */ /* 0x000fe6000fffe03f */
[----:B------:R-:W-:Y:S02]  /*2b270*/  STL.64 [R1+0x1070], R8 ;  /* 0x0010700801007387 */ /* 0x000fe40000100a00 */
[----:B------:R-:W-:Y:S01]  /*2b280*/  IMAD.MOV.U32 R12, RZ, RZ, R10 ;  /* 0x000000ffff0c7224 */ /* 0x000fe200078e000a */
[----:B------:R3:W-:Y:S01]  /*2b290*/  STL.64 [R1+0x1078], R10 ;  /* 0x0010780a01007387 */ /* 0x0007e20000100a00 */
[----:B------:R-:W-:Y:S02]  /*2b2a0*/  IMAD.MOV.U32 R16, RZ, RZ, R8 ;  /* 0x000000ffff107224 */ /* 0x000fe400078e0008 */
[----:B------:R-:W-:Y:S02]  /*2b2b0*/  STL [R1+0x2104], R0 ;  /* 0x0021040001007387 */ /* 0x000fe40000100800 */
[----:B------:R-:W-:Y:S01]  /*2b2c0*/  STL [R1+0x2100], R2 ;  /* 0x0021000201007387 */ /* 0x000fe20000100800 */
[----:B------:R-:W-:Y:S01]  /*2b2d0*/  STL [R1+0x188c], R16 ;  /* 0x00188c1001007387 */ /* 0x000fe20000100800 */
[----:B------:R-:W-:Y:S01]  /*2b2e0*/  STL [R1+0x1888], R12 ;  /* 0x0018880c01007387 */ /* 0x000fe20000100800 */
[----:B---3--:R-:W-:Y:S01]  /*2b2f0*/  HMMA.16816.F32.BF16 R8, R20, R26, R4 ;  /* 0x0000001a1408723c */ /* 0x008fe20000041804 */
[----:B------:R-:W-:-:S06]  /*2b300*/  IMAD.MOV.U32 R3, RZ, RZ, R27 ;  /* 0x000000ffff037224 */ /* 0x000fcc00078e001b */
[----:B------:R-:W-:Y:S02]  /*2b310*/  IMAD.MOV.U32 R4, RZ, RZ, R26 ;  /* 0x000000ffff047224 */ /* 0x000fe400078e001a */
[----:B------:R-:W3:Y:S11]  /*2b320*/  LDL.LU.64 R26, [R1+0x21f0] ;  /* 0x0021f000011a7983 */ /* 0x000ef60000300a00 */
[----:B------:R-:W-:Y:S03]  /*2b330*/  @!UPT UIADD3 URZ, URZ, URZ, URZ ;  /* 0x0000003f3f3ff290 */ /* 0x000fe6000fffe03f */
[----:B------:R-:W-:Y:S01]  /*2b340*/  STL.64 [R1+0x1060], R8 ;  /* 0x0010600801007387 */ /* 0x000fe20000100a00 */
[----:B------:R-:W-:Y:S02]  /*2b350*/  IMAD.MOV.U32 R13, RZ, RZ, R10 ;  /* 0x000000ffff0d7224 */ /* 0x000fe400078e000a */
[----:B------:R0:W-:Y:S02]  /*2b360*/  STL.64 [R1+0x1068], R10 ;  /* 0x0010680a01007387 */ /* 0x0001e40000100a00 */
[----:B0-----:R-:W4:Y:S01]  /*2b370*/  LDL.LU.64 R10, [R1+0x21e8] ;  /* 0x0021e800010a7983 */ /* 0x001f220000300a00 */
[----:B------:R0:W-:Y:S03]  /*2b380*/  STL [R1+0x2108], R4 ;  /* 0x0021080401007387 */ /* 0x0001e60000100800 */
[----:B0-----:R-:W4:Y:S01]  /*2b390*/  LDL.LU R4, [R1+0x1050] ;  /* 0x0010500001047983 */ /* 0x001f220000300800 */
[----:B------:R-:W4:Y:S02]  /*2b3a0*/  LDL.LU R5, [R1+0x1054] ;  /* 0x0010540001057983 */ /* 0x000f240000300800 */
[----:B------:R-:W4:Y:S02]  /*2b3b0*/  LDL.LU R6, [R1+0x1058] ;  /* 0x0010580001067983 */ /* 0x000f240000300800 */
[----:B------:R-:W4:Y:S02]  /*2b3c0*/  LDL.LU R7, [R1+0x105c] ;  /* 0x00105c0001077983 */ /* 0x000f240000300800 */
[----:B------:R-:W-:-:S05]  /*2b3d0*/  IMAD.MOV.U32 R17, RZ, RZ, R8 ;  /* 0x000000ffff117224 */ /* 0x000fca00078e0008 */
[----:B------:R-:W-:Y:S01]  /*2b3e0*/  STL [R1+0x1894], R17 ;  /* 0x0018941101007387 */ /* 0x000fe20000100800 */
[----:B------:R-:W-:Y:S02]  /*2b3f0*/  STL [R1+0x1890], R13 ;  /* 0x0018900d01007387 */ /* 0x000fe40000100800 */
[----:B------:R0:W-:Y:S02]  /*2b400*/  STL.64 [R1+0x2140], R14 ;  /* 0x0021400e01007387 */ /* 0x0001e40000100a00 */
[----:B0-----:R-:W2:Y:S01]  /*2b410*/  LDL.64 R14, [R1+0x78] ;  /* 0x00007800010e7983 */ /* 0x001ea20000100a00 */
[C---:B----4-:R-:W-:Y:S11]  /*2b420*/  HMMA.16816.F32.BF16 R4, R20.reuse, R10, R4 ;  /* 0x0000000a1404723c */ /* 0x050ff60000041804 */
[----:B------:R-:W-:Y:S11]  /*2b430*/  @!UPT UIADD3 URZ, URZ, URZ, URZ ;  /* 0x0000003f3f3ff290 */ /* 0x000ff6000fffe03f */
[----:B------:R-:W-:Y:S01]  /*2b440*/  @!UPT UIADD3 URZ, URZ, URZ, URZ ;  /* 0x0000003f3f3ff290 */ /* 0x000fe2000fffe03f */
[----:B------:R0:W-:Y:S01]  /*2b450*/  STL.64 [R1+0x1050], R4 ;  /* 0x0010500401007387 */ /* 0x0001e20000100a00 */
[----:B------:R1:W-:Y:S02]  /*2b460*/  STL.64 [R1+0x1058], R6 ;  /* 0x0010580601007387 */ /* 0x0003e40000100a00 */
[----:B0-----:R-:W-:Y:S02]  /*2b470*/  IMAD.MOV.U32 R5, RZ, RZ, R11 ;  /* 0x000000ffff057224 */ /* 0x001fe400078e000b */
[----:B-1----:R-:W-:Y:S02]  /*2b480*/  IMAD.MOV.U32 R6, RZ, RZ, R10 ;  /* 0x000000ffff067224 */ /* 0x002fe400078e000a */
[----:B------:R-:W4:Y:S01]  /*2b490*/  LDL.LU.64 R10, [R1+0x21e0] ;  /* 0x0021e000010a7983 */ /* 0x000f220000300a00 */
[----:B------:R-:W4:Y:S02]  /*2b4a0*/  LDL.LU.64 R8, [R1+0x21d8] ;  /* 0x0021d80001087983 */ /* 0x000f240000300a00 */
[----:B---3--:R-:W-:Y:S01]  /*2b4b0*/  IMAD.MOV.U32 R7, RZ, RZ, R27 ;  /* 0x000000ffff077224 */ /* 0x008fe200078e001b */
[C---:B----4-:R-:W-:Y:S11]  /*2b4c0*/  HMMA.16816.F32.BF16 R8, R20.reuse, R26, R8 ;  /* 0x0000001a1408723c */ /* 0x050ff60000041808 */
[----:B------:R-:W-:Y:S11]  /*2b4d0*/  @!UPT UIADD3 URZ, URZ, URZ, URZ ;  /* 0x0000003f3f3ff290 */ /* 0x000ff6000fffe03f */
[----:B------:R-:W-:Y:S01]  /*2b4e0*/  @!UPT UIADD3 URZ, URZ, URZ, URZ ;  /* 0x0000003f3f3ff290 */ /* 0x000fe2000fffe03f */
[----:B------:R0:W-:Y:S01]  /*2b4f0*/  STL.64 [R1+0x1040], R8 ;  /* 0x0010400801007387 */ /* 0x0001e20000100a00 */
[----:B------:R-:W-:Y:S02]  /*2b500*/  STL.64 [R1+0x1048], R10 ;  /* 0x0010480a01007387 */ /* 0x000fe40000100a00 */
[----:B0-----:R-:W-:Y:S02]  /*2b510*/  IMAD.MOV.U32 R8, RZ, RZ, R26 ;  /* 0x000000ffff087224 */ /* 0x001fe400078e001a */
[----:B------:R-:W3:Y:S01]  /*2b520*/  LDL.LU.64 R26, [R1+0x21d0] ;  /* 0x0021d000011a7983 */ /* 0x000ee20000300a00 */
[----:B------:R-:W3:Y:S02]  /*2b530*/  LDL.LU.64 R24, [R1+0x21c8] ;  /* 0x0021c80001187983 */ /* 0x000ee40000300a00 */
[----:B------:R0:W-:Y:S02]  /*2b540*/  STL.64 [R1+0x2160], R6 ;  /* 0x0021600601007387 */ /* 0x0001e40000100a00 */
[----:B------:R-:W-:Y:S01]  /*2b550*/  STL [R1+0x2158], R5 ;  /* 0x0021580501007387 */ /* 0x000fe20000100800 */
[----:B0-----:R-:W3:Y:S02]  /*2b560*/  LDL.64 R6, [R1+0x88] ;  /* 0x0000880001067983 */ /* 0x001ee40000100a00 */
[----:B---3--:R-:W-:Y:S11]  /*2b570*/  HMMA.16816.F32.BF16 R24, R20, R6, R24 ;  /* 0x000000061418723c */ /* 0x008ff60000041818 */
[----:B------:R-:W-:Y:S11]  /*2b580*/  @!UPT UIADD3 URZ, URZ, URZ, URZ ;  /* 0x0000003f3f3ff290 */ /* 0x000ff6000fffe03f */
[----:B------:R-:W-:Y:S01]  /*2b590*/  @!UPT UIADD3 URZ, URZ, URZ, URZ ;  /* 0x0000003f3f3ff290 */ /* 0x000fe2000fffe03f */
[----:B------:R-:W-:Y:S01]  /*2b5a0*/  STL.64 [R1+0xeb0], R24 ;  /* 0x000eb01801007387 */ /* 0x000fe20000100a00 */
[----:B------:R0:W-:Y:S03]  /*2b5b0*/  STL.64 [R1+0xeb8], R26 ;  /* 0x000eb81a01007387 */ /* 0x0001e60000100a00 */
[----:B0-----:R-:W3:Y:S01]  /*2b5c0*/  LDL.LU.64 R26, [R1+0x21c0] ;  /* 0x0021c000011a7983 */ /* 0x001ee20000300a00 */
[----:B------:R-:W3:Y:S02]  /*2b5d0*/  LDL.LU.64 R24, [R1+0x21b8] ;  /* 0x0021b80001187983 */ /* 0x000ee40000300a00 */
[----:B------:R-:W-:Y:S02]  /*2b5e0*/  IMAD.MOV.U32 R16, RZ, RZ, R6 ;  /* 0x000000ffff107224 */ /* 0x000fe400078e0006 */
[----:B------:R-:W-:-:S05]  /*2b5f0*/  IMAD.MOV.U32 R9, RZ, RZ, R7 ;  /* 0x000000ffff097224 */ /* 0x000fca00078e0007 */
[----:B------:R-:W-:Y:S01]  /*2b600*/  STL.64 [R1+0x2188], R8 ;  /* 0x0021880801007387 */ /* 0x000fe20000100a00 */
[----:B--2---:R-:W-:Y:S01]  /*2b610*/  IMAD.MOV.U32 R17, RZ, RZ, R15 ;  /* 0x000000ffff117224 */ /* 0x004fe200078e000f */
[C---:B---3--:R-:W-:Y:S07]  /*2b620*/  HMMA.16816.F32.BF16 R4, R20.reuse, R14, R24 ;  /* 0x0000000e1404723c */ /* 0x048fee0000041818 */
[----:B------:R-:W-:Y:S11]  /*2b630*/  IMAD.MOV.U32 R24, RZ, RZ, R14 ;  /* 0x000000ffff187224 */ /* 0x000ff600078e000e */
[----:B------:R-:W-:Y:S05]  /*2b640*/  @!UPT UIADD3 URZ, URZ, URZ, URZ ;  /* 0x0000003f3f3ff290 */ /* 0x000fea000fffe03f */
[----:B------:R0:W-:Y:S01]  /*2b650*/  STL.64 [R1+0xea0], R4 ;  /* 0x000ea00401007387 */ /* 0x0001e20000100a00 */
[----:B------:R1:W-:Y:S02]  /*2b660*/  STL.64 [R1+0xea8], R6 ;  /* 0x000ea80601007387 */ /* 0x0003e40000100a00 */
[----:B------:R2:W-:Y:S02]  /*2b670*/  STL [R1+0x21b0], R24 ;  /* 0x0021b01801007387 */ /* 0x0005e40000100800 */
[----:B------:R-:W3:Y:S01]  /*2b680*/  LDL.LU R12, [R1+0xe40] ;  /* 0x000e4000010c7983 */ /* 0x000ee20000300800 */
[----:B------:R-:W3:Y:S01]  /*2b690*/  LDL.LU R13, [R1+0xe44] ;  /* 0x000e4400010d7983 */ /* 0x000ee20000300800 */
[----:B------:R-:W4:Y:S02]  /*2b6a0*/  LDL.LU R14, [R1+0xe48] ;  /* 0x000e4800010e7983 */ /* 0x000f240000300800 */
[----:B------:R-:W4:Y:S01]  /*2b6b0*/  LDL.LU R15, [R1+0xe4c] ;  /* 0x000e4c00010f7983 */ /* 0x000f220000300800 */
[----:B0-----:R-:W3:Y:S01]  /*2b6c0*/  LDL.LU R4, [R1+0xe50] ;  /* 0x000e500001047983 */ /* 0x001ee20000300800 */
[----:B------:R-:W3:Y:S02]  /*2b6d0*/  LDL.LU R5, [R1+0xe54] ;  /* 0x000e540001057983 */ /* 0x000ee40000300800 */
[----:B-1----:R-:W3:Y:S02]  /*2b6e0*/  LDL.LU R6, [R1+0xe58] ;  /* 0x000e580001067983 */ /* 0x002ee40000300800 */
[----:B------:R-:W3:Y:S01]  /*2b6f0*/  LDL.LU R7, [R1+0xe5c] ;  /* 0x000e5c0001077983 */ /* 0x000ee20000300800 */
[----:B--2---:R-:W2:Y:S01]  /*2b700*/  LDL.LU R24, [R1+0xe90] ;  /* 0x000e900001187983 */ /* 0x004ea20000300800 */
[----:B------:R-:W2:Y:S02]  /*2b710*/  LDL.LU R25, [R1+0xe94] ;  /* 0x000e940001197983 */ /* 0x000ea40000300800 */
[----:B------:R-:W2:Y:S02]  /*2b720*/  LDL.LU R26, [R1+0xe98] ;  /* 0x000e9800011a7983 */ /* 0x000ea40000300800 */
[----:B------:R-:W2:Y:S01]  /*2b730*/  LDL.LU R27, [R1+0xe9c] ;  /* 0x000e9c00011b7983 */ /* 0x000ea20000300800 */
        /* <DEDUP_REMOVED lines=8> */
[----:B0-----:R-:W2:Y:S01]  /*2b7c0*/  LDL.64 R10, [R1+0x68] ;  /* 0x00006800010a7983 */ /* 0x001ea20000100a00 */
[----:B---3--:R0:W-:Y:S02]  /*2b7d0*/  STL.64 [R1+0x2170], R6 ;  /* 0x0021700601007387 */ /* 0x0081e40000100a00 */
[----:B------:R-:W-:Y:S01]  /*2b7e0*/  STL.64 [R1+0x2168], R4 ;  /* 0x0021680401007387 */ /* 0x000fe20000100a00 */
[----:B0-----:R-:W3:Y:S04]  /*2b7f0*/  LDL.64 R6, [R1+0x38] ;  /* 0x0000380001067983 */ /* 0x001ee80000100a00 */
[----:B---3--:R0:W-:Y:S04]  /*2b800*/  STL.64 [R1+0x2180], R6 ;  /* 0x0021800601007387 */ /* 0x0081e80000100a00 */
[----:B0-----:R-:W3:Y:S01]  /*2b810*/  LDL.64 R6, [R1+0x48] ;  /* 0x0000480001067983 */ /* 0x001ee20000100a00 */
[----:B--2---:R-:W-:Y:S03]  /*2b820*/  HMMA.16816.F32.BF16 R24, R20, R10, R24 ;  /* 0x0000000a1418723c */ /* 0x004fe60000041818 */
[----:B---3--:R0:W-:Y:S01]  /*2b830*/  STL.64 [R1+0x21a0], R6 ;  /* 0x0021a00601007387 */ /* 0x0081e20000100a00 */
[----:B------:R-:W2:Y:S02]  /*2b840*/  LDL.LU R4, [R1+0xe80] ;  /* 0x000e800001047983 */ /* 0x000ea40000300800 */
[----:B------:R-:W2:Y:S01]  /*2b850*/  LDL.LU R5, [R1+0xe84] ;  /* 0x000e840001057983 */ /* 0x000ea20000300800 */
[----:B0-----:R-:W2:Y:S01]  /*2b860*/  LDL.LU R6, [R1+0xe88] ;  /* 0x000e880001067983 */ /* 0x001ea20000300800 */
[----:B------:R-:W2:Y:S02]  /*2b870*/  LDL.LU R7, [R1+0xe8c] ;  /* 0x000e8c0001077983 */ /* 0x000ea40000300800 */
[----:B----4-:R0:W-:Y:S02]  /*2b880*/  STL.64 [R1+0x2150], R14 ;  /* 0x0021500e01007387 */ /* 0x0101e40000100a00 */
[----:B------:R1:W-:Y:S01]  /*2b890*/  STL.64 [R1+0x2148], R12 ;  /* 0x0021480c01007387 */ /* 0x0003e20000100a00 */
        /* <DEDUP_REMOVED lines=224> */
[----:B------:R-:W-:Y:S11]  /*2c6a0*/  IMAD.MOV.U32 R18, RZ, RZ, R2 ;  /* 0x000000ffff127224 */ /* 0x000ff600078e0002 */
[----:B------:R-:W-:Y:S07]  /*2c6b0*/  @!UPT UIADD3 URZ, URZ, URZ, URZ ;  /* 0x0000003f3f3ff290 */ /* 0x000fee000fffe03f */
[----:B------:R-:W-:Y:S01]  /*2c6c0*/  STL.64 [R1+0x860], R20 ;  /* 0x0008601401007387 */ /* 0x000fe20000100a00 */
[----:B------:R-:W-:Y:S02]  /*2c6d0*/  STL.64 [R1+0x868], R22 ;  /* 0x0008681601007387 */ /* 0x000fe40000100a00 */
[----:B----4-:R-:W0:Y:S04]  /*2c6e0*/  LDSM.16.MT88.4 R20, [R5+0x4100] ;  /* 0x004100000514783b */ /* 0x010e280000004200 */
        /* <DEDUP_REMOVED lines=100> */
[----:B0-----:R-:W4:Y:S01]  /*2cd30*/  LDL.64 R18, [R1+0xb8] ;  /* 0x0000b80001127983 */ /* 0x001f220000100a00 */
[C---:B--2---:R-:W-:Y:S03]  /*2cd40*/  HMMA.16816.F32.BF16 R8, R24.reuse, R14, R8 ;  /* 0x0000000e1808723c */ /* 0x044fe60000041808 */
[----:B----4-:R0:W-:Y:S04]  /*2cd50*/  STL.64 [R1+0x1f90], R18 ;  /* 0x001f901201007387 */ /* 0x0101e80000100a00 */
        /* <DEDUP_REMOVED lines=25> */
[----:B------:R-:W-:Y:S01]  /*2cef0*/  STL.64 [R1+0x110], R24 ;  /* 0x0001101801007387 */ /* 0x000fe20000100a00 */
[----:B------:R-:W-:Y:S02]  /*2cf00*/  STL.64 [R1+0x118], R26 ;  /* 0x0001181a01007387 */ /* 0x000fe40000100a00 */
[----:B------:R-:W0:Y:S04]  /*2cf10*/  LDSM.16.MT88.4 R24, [R5+0x4180] ;  /* 0x004180000518783b */ /* 0x000e280000004200 */
[----:B------:R-:W-:Y:S01]  /*2cf20*/  STL.64 [R1+0x1eb0], R6 ;  /* 0x001eb00601007387 */ /* 0x000fe20000100a00 */
[----:B------:R1:W-:Y:S01]  /*2cf30*/  STL [R1+0x1ea8], R5 ;  /* 0x001ea80501007387 */ /* 0x0003e20000100800 */
[----:B------:R-:W3:Y:S03]  /*2cf40*/  LDL.LU R4, [R1+0xd50] ;  /* 0x000d500001047983 */ /* 0x000ee60000300800 */
[----:B-1----:R-:W3:Y:S01]  /*2cf50*/  LDL.LU R5, [R1+0xd54] ;  /* 0x000d540001057983 */ /* 0x002ee20000300800 */
[----:B------:R-:W3:Y:S02]  /*2cf60*/  LDL.LU R6, [R1+0xd58] ;  /* 0x000d580001067983 */ /* 0x000ee40000300800 */
[----:B------:R-:W3:Y:S02]  /*2cf70*/  LDL.LU R7, [R1+0xd5c] ;  /* 0x000d5c0001077983 */ /* 0x000ee40000300800 */
[----:B--2---:R-:W-:Y:S01]  /*2cf80*/  IMAD.MOV.U32 R3, RZ, RZ, R19 ;  /* 0x000000ffff037224 */ /* 0x004fe200078e0013 */
[----:B0-----:R-:W-:Y:S01]  /*2cf90*/  STL.64 [R1+0x1ea0], R26 ;  /* 0x001ea01a01007387 */ /* 0x001fe20000100a00 */
        /* <DEDUP_REMOVED lines=116> */
[----:B------:R-:W-:Y:S01]  /*2d6e0*/  IMAD.MOV.U32 R29, RZ, RZ, R7 ;  /* 0x000000ffff1d7224 */ /* 0x000fe200078e0007 */
[----:B---3--:R-:W-:Y:S01]  /*2d6f0*/  STL.64 [R1+0x1f10], R26 ;  /* 0x001f101a01007387 */ /* 0x008fe20000100a00 */
[----:B--2---:R0:W-:Y:S03]  /*2d700*/  STL.64 [R1+0x1f08], R24 ;  /* 0x001f081801007387 */ /* 0x0041e60000100a00 */
[----:B0-----:R-:W2:Y:S01]  /*2d710*/  LDL.LU R24, [R1+0xcc0] ;  /* 0x000cc00001187983 */ /* 0x001ea20000300800 */
[----:B------:R-:W2:Y:S02]  /*2d720*/  LDL.LU R25, [R1+0xcc4] ;  /* 0x000cc40001197983 */ /* 0x000ea40000300800 */
[----:B------:R-:W2:Y:S02]  /*2d730*/  LDL.LU R26, [R1+0xcc8] ;  /* 0x000cc800011a7983 */ /* 0x000ea40000300800 */
[----:B------:R-:W2:Y:S01]  /*2d740*/  LDL.LU R27, [R1+0xccc] ;  /* 0x000ccc00011b7983 */ /* 0x000ea20000300800 */
[----:B------:R0:W-:Y:S01]  /*2d750*/  STL.64 [R1+0xd00], R8 ;  /* 0x000d000801007387 */ /* 0x0001e20000100a00 */
[----:B------:R1:W-:Y:S03]  /*2d760*/  STL.64 [R1+0xd08], R10 ;  /* 0x000d080a01007387 */ /* 0x0003e60000100a00 */
[----:B0-----:R-:W3:Y:S01]  /*2d770*/  LDL.LU R9, [R1+0x1f60] ;  /* 0x001f600001097983 */ /* 0x001ee20000300800 */
        /* <DEDUP_REMOVED lines=107> */
[----:B------:R-:W3:Y:S04]  /*2de30*/  LDL.LU R11, [R1+0x1eb8] ;  /* 0x001eb800010b7983 */ /* 0x000ee80000300800 */
        /* <DEDUP_REMOVED lines=83> */
[----:B------:R-:W-:-:S02]  /*2e370*/  IMAD.MOV.U32 R18, RZ, RZ, R8 ;  /* 0x000000ffff127224 */ /* 0x000fc400078e0008 */
[----:B------:R0:W-:Y:S01]  /*2e380*/  STL.64 [R1+0x1d70], R10 ;  /* 0x001d700a01007387 */ /* 0x0001e20000100a00 */
[----:B------:R-:W2:Y:S01]  /*2e390*/  LDL.LU R8, [R1+0x510] ;  /* 0x0005100001087983 */ /* 0x000ea20000300800 */
[----:B------:R-:W2:Y:S03]  /*2e3a0*/  LDL.LU R9, [R1+0x514] ;  /* 0x0005140001097983 */ /* 0x000ea60000300800 */
        /* <DEDUP_REMOVED lines=9> */
[----:B----4-:R-:W0:Y:S02]  /*2e440*/  LDSM.16.MT88.4 R20, [R5+0x4200] ;  /* 0x004200000514783b */ /* 0x010e240000004200 */
        /* <DEDUP_REMOVED lines=111> */
[----:B0-----:R-:W2:Y:S04]  /*2eb40*/  LDL.64 R14, [R1+0x98] ;  /* 0x00009800010e7983 */ /* 0x001ea80000100a00 */
[----:B--2---:R0:W-:Y:S04]  /*2eb50*/  STL.64 [R1+0x1d38], R14 ;  /* 0x001d380e01007387 */ /* 0x0041e80000100a00 */
[----:B0-----:R-:W2:Y:S01]  /*2eb60*/  LDL.64 R14, [R1+0xa8] ;  /* 0x0000a800010e7983 */ /* 0x001ea20000100a00 */
[C---:B----4-:R-:W-:Y:S03]  /*2eb70*/  HMMA.16816.F32.BF16 R16, R24.reuse, R10, R16 ;  /* 0x0000000a1810723c */ /* 0x050fe60000041810 */
[----:B--2---:R0:W-:Y:S04]  /*2eb80*/  STL.64 [R1+0x1d40], R14 ;  /* 0x001d400e01007387 */ /* 0x0041e80000100a00 */
        /* <DEDUP_REMOVED lines=24> */
[----:B------:R-:W-:Y:S01]  /*2ed10*/  STL.64 [R1+0xf0], R24 ;  /* 0x0000f01801007387 */ /* 0x000fe20000100a00 */
[----:B------:R-:W-:Y:S02]  /*2ed20*/  STL.64 [R1+0xf8], R26 ;  /* 0x0000f81a01007387 */ /* 0x000fe40000100a00 */
[----:B------:R-:W0:Y:S04]  /*2ed30*/  LDSM.16.MT88.4 R24, [R5+0x4280] ;  /* 0x004280000518783b */ /* 0x000e280000004200 */
[----:B------:R-:W-:Y:S01]  /*2ed40*/  STL.64 [R1+0x1c60], R6 ;  /* 0x001c600601007387 */ /* 0x000fe20000100a00 */
[----:B------:R1:W-:Y:S01]  /*2ed50*/  STL [R1+0x1c58], R5 ;  /* 0x001c580501007387 */ /* 0x0003e20000100800 */
[----:B------:R-:W4:Y:S03]  /*2ed60*/  LDL.LU R4, [R1+0xb70] ;  /* 0x000b700001047983 */ /* 0x000f260000300800 */
[----:B-1----:R-:W4:Y:S01]  /*2ed70*/  LDL.LU R5, [R1+0xb74] ;  /* 0x000b740001057983 */ /* 0x002f220000300800 */
[----:B------:R-:W4:Y:S02]  /*2ed80*/  LDL.LU R6, [R1+0xb78] ;  /* 0x000b780001067983 */ /* 0x000f240000300800 */
[----:B------:R-:W4:Y:S02]  /*2ed90*/  LDL.LU R7, [R1+0xb7c] ;  /* 0x000b7c0001077983 */ /* 0x000f240000300800 */
[----:B------:R-:W-:-:S02]  /*2eda0*/  IMAD.MOV.U32 R2, RZ, RZ, R14 ;  /* 0x000000ffff027224 */ /* 0x000fc400078e000e */
[----:B------:R-:W-:Y:S01]  /*2edb0*/  IMAD.MOV.U32 R0, RZ, RZ, R15 ;  /* 0x000000ffff007224 */ /* 0x000fe200078e000f */
[----:B0-----:R-:W-:Y:S01]  /*2edc0*/  STL.64 [R1+0x1c50], R26 ;  /* 0x001c501a01007387 */ /* 0x001fe20000100a00 */
        /* <DEDUP_REMOVED lines=219> */
[----:B------:R0:W-:Y:S02]  /*2fb80*/  STL.64 [R1+0x1ba0], R18 ;  /* 0x001ba01201007387 */ /* 0x0001e40000100a00 */
[----:B0-----:R-:W-:Y:S02]  /*2fb90*/  IMAD.MOV.U32 R18, RZ, RZ, R26 ;  /* 0x000000ffff127224 */ /* 0x001fe400078e001a */
        /* <DEDUP_REMOVED lines=56> */
[----:B------:R-:W3:Y:S01]  /*2ff20*/  LDL.LU R15, [R1+0x3ac] ;  /* 0x0003ac00010f7983 */ /* 0x000ee20000300800 */
[----:B------:R-:W2:Y:S01]  /*2ff30*/  LDL.LU R24, [R1+0x4e0] ;  /* 0x0004e00001187983 */ /* 0x000ea20000300800 */
        /* <DEDUP_REMOVED lines=45> */
[----:B----4-:R-:W-:Y:S01]  /*30210*/  LDSM.16.MT88.4 R20, [R5+0x4300] ;  /* 0x004300000514783b */ /* 0x010fe20000004200 */
[C---:B--2---:R-:W-:Y:S01]  /*30220*/  HMMA.16816.F32.BF16 R16, R24.reuse, R18, R12 ;  /* 0x000000121810723c */ /* 0x044fe2000004180c */
[----:B------:R-:W2:Y:S02]  /*30230*/  LDL.LU.64 R14, [R1+0x1c40] ;  /* 0x001c4000010e7983 */ /* 0x000ea40000300a00 */
        /* <DEDUP_REMOVED lines=40> */
[----:B------:R-:W-:Y:S02]  /*304c0*/  IMAD.MOV.U32 R4, RZ, RZ, R24 ;  /* 0x000000ffff047224 */ /* 0x000fe400078e0018 */
[----:B------:R-:W-:Y:S02]  /*304d0*/  IMAD.MOV.U32 R3, RZ, RZ, R25 ;  /* 0x000000ffff037224 */ /* 0x000fe400078e0019 */
[----:B------:R-:W-:Y:S02]  /*304e0*/  IMAD.MOV.U32 R2, RZ, RZ, R26 ;  /* 0x000000ffff027224 */ /* 0x000fe400078e001a */
[----:B------:R-:W-:Y:S01]  /*304f0*/  IMAD.MOV.U32 R0, RZ, RZ, R27 ;  /* 0x000000ffff007224 */ /* 0x000fe200078e001b */
[----:B--2---:R-:W-:Y:S01]  /*30500*/  HMMA.16816.F32.BF16 R16, R24, R18, R12 ;  /* 0x000000121810723c */ /* 0x004fe2000004180c */
[----:B------:R-:W2:Y:S01]  /*30510*/  LDL.LU.64 R14, [R1+0x1bb0] ;  /* 0x001bb000010e7983 */ /* 0x000ea20000300a00 */
[----:B------:R-:W2:Y:S03]  /*30520*/  LDL.LU.64 R12, [R1+0x1ba8] ;  /* 0x001ba800010c7983 */ /* 0x000ea60000300a00 */
[----:B------:R-:W0:Y:S11]  /*30530*/  LDSM.16.MT88.4 R24, [R5+0x4380] ;  /* 0x004380000518783b */ /* 0x000e360000004200 */
[----:B------:R-:W-:Y:S07]  /*30540*/  @!UPT UIADD3 URZ, URZ, URZ, URZ ;  /* 0x0000003f3f3ff290 */ /* 0x000fee000fffe03f */
[----:B------:R-:W-:Y:S01]  /*30550*/  STL.64 [R1+0x380], R16 ;  /* 0x0003801001007387 */ /* 0x000fe20000100a00 */
[----:B------:R1:W-:Y:S03]  /*30560*/  STL.64 [R1+0x388], R18 ;  /* 0x0003881201007387 */ /* 0x0003e60000100a00 */
[----:B-1----:R-:W2:Y:S04]  /*30570*/  LDL.LU.64 R18, [R1+0x1ba0] ;  /* 0x001ba00001127983 */ /* 0x002ea80000300a00 */
[----:B0-----:R0:W-:Y:S01]  /*30580*/  STL.64 [R1+0x1a08], R26 ;  /* 0x001a081a01007387 */ /* 0x0011e20000100a00 */
[----:B------:R1:W-:Y:S02]  /*30590*/  STL.64 [R1+0x1a00], R24 ;  /* 0x001a001801007387 */ /* 0x0003e40000100a00 */
[----:B0-----:R-:W-:-:S02]  /*305a0*/  IMAD.MOV.U32 R26, RZ, RZ, R2 ;  /* 0x000000ffff1a7224 */ /* 0x001fc400078e0002 */
[----:B-1----:R-:W-:Y:S02]  /*305b0*/  IMAD.MOV.U32 R24, RZ, RZ, R4 ;  /* 0x000000ffff187224 */ /* 0x002fe400078e0004 */
[----:B------:R-:W-:Y:S02]  /*305c0*/  IMAD.MOV.U32 R25, RZ, RZ, R3 ;  /* 0x000000ffff197224 */ /* 0x000fe400078e0003 */
[----:B------:R-:W-:-:S07]  /*305d0*/  IMAD.MOV.U32 R27, RZ, RZ, R0 ;  /* 0x000000ffff1b7224 */ /* 0x000fce00078e0000 */
        /* <DEDUP_REMOVED lines=42> */
[----:B------:R-:W3:Y:S02]  /*30880*/  LDL.LU R16, [R1+0x10c0] ;  /* 0x0010c00001107983 */ /* 0x000ee40000300800 */
[----:B------:R-:W3:Y:S01]  /*30890*/  LDL.LU R17, [R1+0x10c4] ;  /* 0x0010c40001117983 */ /* 0x000ee20000300800 */
[----:B0-----:R-:W3:Y:S01]  /*308a0*/  LDL.LU R18, [R1+0x10c8] ;  /* 0x0010c80001127983 */ /* 0x001ee20000300800 */
        /* <DEDUP_REMOVED lines=8> */
[----:B------:R-:W2:Y:S02]  /*30930*/  LDL.LU R12, [R1+0x300] ;  /* 0x00030000010c7983 */ /* 0x000ea40000300800 */
[----:B------:R-:W2:Y:S01]  /*30940*/  LDL.LU R13, [R1+0x304] ;  /* 0x00030400010d7983 */ /* 0x000ea20000300800 */
[----:B0-----:R-:W2:Y:S01]  /*30950*/  LDL.LU R14, [R1+0x308] ;  /* 0x00030800010e7983 */ /* 0x001ea20000300800 */
[----:B------:R-:W2:Y:S02]  /*30960*/  LDL.LU R15, [R1+0x30c] ;  /* 0x00030c00010f7983 */ /* 0x000ea40000300800 */
[C---:B--2---:R-:W-:Y:S01]  /*30970*/  HMMA.16816.F32.BF16 R12, R24.reuse, R10, R12 ;  /* 0x0000000a180c723c */ /* 0x044fe2000004180c */
[----:B------:R-:W-:Y:S01]  /*30980*/  STL [R1+0x1a30], R10 ;  /* 0x001a300a01007387 */ /* 0x000fe20000100800 */
[----:B------:R-:W-:Y:S11]  /*30990*/  STL [R1+0x1a2c], R11 ;  /* 0x001a2c0b01007387 */ /* 0x000ff60000100800 */
[----:B------:R-:W-:Y:S10]  /*309a0*/  @!UPT UIADD3 URZ, URZ, URZ, URZ ;  /* 0x0000003f3f3ff290 */ /* 0x000ff4000fffe03f */
[----:B------:R-:W-:Y:S01]  /*309b0*/  STL.64 [R1+0x300], R12 ;  /* 0x0003000c01007387 */ /* 0x000fe20000100a00 */
[----:B------:R3:W-:Y:S02]  /*309c0*/  STL.64 [R1+0x308], R14 ;  /* 0x0003080e01007387 */ /* 0x0007e40000100a00 */
[----:B------:R-:W2:Y:S01]  /*309d0*/  LDL.LU R8, [R1+0x9a0] ;  /* 0x0009a00001087983 */ /* 0x000ea20000300800 */
[----:B---3--:R-:W-:Y:S11]  /*309e0*/  HMMA.16816.F32.BF16 R12, R24, R6, R16 ;  /* 0x00000006180c723c */ /* 0x008ff60000041810 */
[----:B------:R-:W-:Y:S11]  /*309f0*/  @!UPT UIADD3 URZ, URZ, URZ, URZ ;  /* 0x0000003f3f3ff290 */ /* 0x000ff6000fffe03f */
[----:B------:R-:W-:Y:S01]  /*30a00*/  @!UPT UIADD3 URZ, URZ, URZ, URZ ;  /* 0x0000003f3f3ff290 */ /* 0x000fe2000fffe03f */
[----:B------:R-:W-:Y:S01]  /*30a10*/  STL.64 [R1], R12 ;  /* 0x0000000c01007387 */ /* 0x000fe20000100a00 */
[----:B------:R-:W-:Y:S02]  /*30a20*/  STL.64 [R1+0x8], R14 ;  /* 0x0000080e01007387 */ /* 0x000fe40000100a00 */
[----:B------:R-:W2:Y:S02]  /*30a30*/  LDL.LU R9, [R1+0x9a4] ;  /* 0x0009a40001097983 */ /* 0x000ea40000300800 */
[----:B------:R-:W2:Y:S01]  /*30a40*/  LDL.LU R10, [R1+0x9a8] ;  /* 0x0009a800010a7983 */ /* 0x000ea20000300800 */
[----:B------:R-:W2:Y:S01]  /*30a50*/  LDL.LU R11, [R1+0x9ac] ;  /* 0x0009ac00010b7983 */ /* 0x000ea20000300800 */
[----:B------:R0:W-:Y:S02]  /*30a60*/  STL.64 [R1+0x1ac0], R6 ;  /* 0x001ac00601007387 */ /* 0x0001e40000100a00 */
[----:B------:R-:W3:Y:S02]  /*30a70*/  LDL.LU R4, [R1+0x940] ;  /* 0x0009400001047983 */ /* 0x000ee40000300800 */
[----:B------:R-:W3:Y:S01]  /*30a80*/  LDL.LU R5, [R1+0x944] ;  /* 0x0009440001057983 */ /* 0x000ee20000300800 */
[----:B0-----:R-:W4:Y:S01]  /*30a90*/  LDL.LU R6, [R1+0x948] ;  /* 0x0009480001067983 */ /* 0x001f220000300800 */
[----:B------:R-:W4:Y:S02]  /*30aa0*/  LDL.LU R7, [R1+0x94c] ;  /* 0x00094c0001077983 */ /* 0x000f240000300800 */
[----:B------:R-:W2:Y:S02]  /*30ab0*/  LDL.LU R24, [R1+0x990] ;  /* 0x0009900001187983 */ /* 0x000ea40000300800 */
[----:B------:R-:W2:Y:S01]  /*30ac0*/  LDL.LU R25, [R1+0x994] ;  /* 0x0009940001197983 */ /* 0x000ea20000300800 */
[----:B------:R-:W2:Y:S01]  /*30ad0*/  LDL.LU R26, [R1+0x998] ;  /* 0x00099800011a7983 */ /* 0x000ea20000300800 */
[----:B------:R-:W2:Y:S03]  /*30ae0*/  LDL.LU R27, [R1+0x99c] ;  /* 0x00099c00011b7983 */ /* 0x000ea60000300800 */
[----:B--2---:R0:W-:Y:S01]  /*30af0*/  STL.64 [R1+0x1b10], R26 ;  /* 0x001b101a01007387 */ /* 0x0041e20000100a00 */
[----:B------:R-:W-:Y:S03]  /*30b00*/  STL.64 [R1+0x1b08], R24 ;  /* 0x001b081801007387 */ /* 0x000fe60000100a00 */
[----:B0-----:R-:W2:Y:S01]  /*30b10*/  LDL.LU.64 R26, [R1+0xc8] ;  /* 0x0000c800011a7983 */ /* 0x001ea20000300a00 */
[----:B------:R-:W2:Y:S03]  /*30b20*/  LDL.LU.64 R14, [R1+0xa8] ;  /* 0x0000a800010e7983 */ /* 0x000ea60000300a00 */
[----:B--2---:R0:W-:Y:S04]  /*30b30*/  STL.64 [R1+0x1b00], R14 ;  /* 0x001b000e01007387 */ /* 0x0041e80000100a00 */
[----:B0-----:R-:W2:Y:S01]  /*30b40*/  LDL.LU.64 R14, [R1+0xb8] ;  /* 0x0000b800010e7983 */ /* 0x001ea20000300a00 */
[----:B----4-:R0:W-:Y:S02]  /*30b50*/  STL.64 [R1+0x1ad0], R6 ;  /* 0x001ad00601007387 */ /* 0x0101e40000100a00 */
[----:B---3--:R-:W-:Y:S01]  /*30b60*/  STL.64 [R1+0x1ac8], R4 ;  /* 0x001ac80401007387 */ /* 0x008fe20000100a00 */
[----:B0-----:R-:W3:Y:S04]  /*30b70*/  LDL.LU.64 R6, [R1+0x78] ;  /* 0x0000780001067983 */ /* 0x001ee80000300a00 */
[----:B---3--:R0:W-:Y:S04]  /*30b80*/  STL.64 [R1+0x1ad8], R6 ;  /* 0x001ad80601007387 */ /* 0x0081e80000100a00 */
[----:B0-----:R-:W3:Y:S04]  /*30b90*/  LDL.LU.64 R6, [R1+0x88] ;  /* 0x0000880001067983 */ /* 0x001ee80000300a00 */
[----:B---3--:R0:W-:Y:S04]  /*30ba0*/  STL.64 [R1+0x1ae8], R6 ;  /* 0x001ae80601007387 */ /* 0x0081e80000100a00 */
[----:B0-----:R-:W3:Y:S01]  /*30bb0*/  LDL.LU.64 R6, [R1+0x98] ;  /* 0x0000980001067983 */ /* 0x001ee20000300a00 */
[----:B------:R-:W4:Y:S01]  /*30bc0*/  LDL.LU.64 R18, [R1+0x68] ;  /* 0x0000680001127983 */ /* 0x000f220000300a00 */
[----:B------:R-:W-:Y:S02]  /*30bd0*/  HMMA.16816.F32.BF16 R8, R20, R26, R8 ;  /* 0x0000001a1408723c */ /* 0x000fe40000041808 */
[----:B----4-:R0:W-:Y:S01]  /*30be0*/  STL.64 [R1+0x1ae0], R18 ;  /* 0x001ae01201007387 */ /* 0x0101e20000100a00 */
[----:B------:R-:W4:Y:S02]  /*30bf0*/  LDL.LU R16, [R1+0x960] ;  /* 0x0009600001107983 */ /* 0x000f240000300800 */
[----:B------:R-:W4:Y:S01]  /*30c00*/  LDL.LU R17, [R1+0x964] ;  /* 0x0009640001117983 */ /* 0x000f220000300800 */
[----:B0-----:R-:W2:Y:S01]  /*30c10*/  LDL.LU R18, [R1+0x968] ;  /* 0x0009680001127983 */ /* 0x001ea20000300800 */
[----:B------:R-:W2:Y:S03]  /*30c20*/  LDL.LU R19, [R1+0x96c] ;  /* 0x00096c0001137983 */ /* 0x000ea60000300800 */
[----:B--2---:R-:W-:Y:S01]  /*30c30*/  STL.64 [R1+0x1af8], R18 ;  /* 0x001af81201007387 */ /* 0x004fe20000100a00 */
[----:B----4-:R0:W-:Y:S03]  /*30c40*/  STL.64 [R1+0x1af0], R16 ;  /* 0x001af01001007387 */ /* 0x0101e60000100a00 */
[----:B0-----:R-:W3:Y:S01]  /*30c50*/  LDL.LU R16, [R1+0x970] ;  /* 0x0009700001107983 */ /* 0x001ee20000300800 */
[----:B------:R-:W3:Y:S02]  /*30c60*/  LDL.LU R17, [R1+0x974] ;  /* 0x0009740001117983 */ /* 0x000ee40000300800 */
[----:B------:R-:W3:Y:S02]  /*30c70*/  LDL.LU R18, [R1+0x978] ;  /* 0x0009780001127983 */ /* 0x000ee40000300800 */
[----:B------:R-:W3:Y:S04]  /*30c80*/  LDL.LU R19, [R1+0x97c] ;  /* 0x00097c0001137983 */ /* 0x000ee80000300800 */
[----:B------:R0:W-:Y:S01]  /*30c90*/  STL.64 [R1+0x9a0], R8 ;  /* 0x0009a00801007387 */ /* 0x0001e20000100a00 */
[----:B------:R-:W-:Y:S02]  /*30ca0*/  STL.64 [R1+0x9a8], R10 ;  /* 0x0009a80a01007387 */ /* 0x000fe40000100a00 */
[----:B0-----:R-:W-:-:S02]  /*30cb0*/  IMAD.MOV.U32 R9, RZ, RZ, R26 ;  /* 0x000000ffff097224 */ /* 0x001fc400078e001a */
[----:B------:R-:W-:Y:S02]  /*30cc0*/  IMAD.MOV.U32 R8, RZ, RZ, R27 ;  /* 0x000000ffff087224 */ /* 0x000fe400078e001b */
[----:B------:R-:W2:Y:S01]  /*30cd0*/  LDL.LU.64 R26, [R1+0x1b10] ;  /* 0x001b1000011a7983 */ /* 0x000ea20000300a00 */
[----:B------:R-:W2:Y:S02]  /*30ce0*/  LDL.LU.64 R24, [R1+0x1b08] ;  /* 0x001b080001187983 */ /* 0x000ea40000300a00 */
[----:B------:R0:W-:Y:S02]  /*30cf0*/  STL [R1+0x1a38], R8 ;  /* 0x001a380801007387 */ /* 0x0001e40000100800 */
[----:B------:R1:W-:Y:S01]  /*30d00*/  STL [R1+0x1a34], R9 ;  /* 0x001a340901007387 */ /* 0x0003e20000100800 */
[----:B0-----:R-:W4:Y:S01]  /*30d10*/  LDL.LU R8, [R1+0x950] ;  /* 0x0009500001087983 */ /* 0x001f220000300800 */
[----:B-1----:R-:W4:Y:S02]  /*30d20*/  LDL.LU R9, [R1+0x954] ;  /* 0x0009540001097983 */ /* 0x002f240000300800 */
[----:B------:R-:W4:Y:S02]  /*30d30*/  LDL.LU R10, [R1+0x958] ;  /* 0x00095800010a7983 */ /* 0x000f240000300800 */
[----:B------:R-:W4:Y:S01]  /*30d40*/  LDL.LU R11, [R1+0x95c] ;  /* 0x00095c00010b7983 */ /* 0x000f220000300800 */
[C---:B--2---:R-:W-:Y:S11]  /*30d50*/  HMMA.16816.F32.BF16 R24, R20.reuse, R14, R24 ;  /* 0x0000000e1418723c */ /* 0x044ff60000041818 */
[----:B------:R-:W-:Y:S11]  /*30d60*/  @!UPT UIADD3 URZ, URZ, URZ, URZ ;  /* 0x0000003f3f3ff290 */ /* 0x000ff6000fffe03f */
[----:B------:R-:W-:Y:S01]  /*30d70*/  @!UPT UIADD3 URZ, URZ, URZ, URZ ;  /* 0x0000003f3f3ff290 */ /* 0x000fe2000fffe03f */
[----:B------:R0:W-:Y:S01]  /*30d80*/  STL.64 [R1+0x990], R24 ;  /* 0x0009901801007387 */ /* 0x0001e20000100a00 */
[----:B------:R-:W-:Y:S02]  /*30d90*/  STL.64 [R1+0x998], R26 ;  /* 0x0009981a01007387 */ /* 0x000fe40000100a00 */
[----:B0-----:R-:W-:Y:S02]  /*30da0*/  IMAD.MOV.U32 R24, RZ, RZ, R15 ;  /* 0x000000ffff187224 */ /* 0x001fe400078e000f */
[----:B------:R-:W-:Y:S02]  /*30db0*/  IMAD.MOV.U32 R25, RZ, RZ, R14 ;  /* 0x000000ffff197224 */ /* 0x000fe400078e000e */
[----:B------:R-:W2:Y:S01]  /*30dc0*/  LDL.LU.64 R14, [R1+0x1b00] ;  /* 0x001b0000010e7983 */ /* 0x000ea20000300a00 */
[----:B------:R0:W-:Y:S02]  /*30dd0*/  STL [R1+0x1a40], R24 ;  /* 0x001a401801007387 */ /* 0x0001e40000100800 */
[----:B------:R1:W-:Y:S01]  /*30de0*/  STL [R1+0x1a3c], R25 ;  /* 0x001a3c1901007387 */ /* 0x0003e20000100800 */
[----:B0-----:R-:W2:Y:S01]  /*30df0*/  LDL.LU R24, [R1+0x980] ;  /* 0x0009800001187983 */ /* 0x001ea20000300800 */
[----:B-1----:R-:W2:Y:S02]  /*30e00*/  LDL.LU R25, [R1+0x984] ;  /* 0x0009840001197983 */ /* 0x002ea40000300800 */
[----:B------:R-:W2:Y:S02]  /*30e10*/  LDL.LU R26, [R1+0x988] ;  /* 0x00098800011a7983 */ /* 0x000ea40000300800 */
[----:B------:R-:W2:Y:S01]  /*30e20*/  LDL.LU R27, [R1+0x98c] ;  /* 0x00098c00011b7983 */ /* 0x000ea20000300800 */
[----:B---3--:R-:W-:Y:S01]  /*30e30*/  HMMA.16816.F32.BF16 R16, R20, R6, R16 ;  /* 0x000000061410723c */ /* 0x008fe20000041810 */
[----:B------:R-:W-:-:S02]  /*30e40*/  IMAD.MOV.U32 R3, RZ, RZ, R6 ;  /* 0x000000ffff037224 */ /* 0x000fc400078e0006 */
[----:B------:R-:W-:-:S05]  /*30e50*/  IMAD.MOV.U32 R29, RZ, RZ, R7 ;  /* 0x000000ffff1d7224 */ /* 0x000fca00078e0007 */
[C---:B--2---:R-:W-:Y:S11]  /*30e60*/  HMMA.16816.F32.BF16 R24, R20.reuse, R14, R24 ;  /* 0x0000000e1418723c */ /* 0x044ff60000041818 */
[----:B------:R-:W-:Y:S11]  /*30e70*/  @!UPT UIADD3 URZ, URZ, URZ, URZ ;  /* 0x0000003f3f3ff290 */ /* 0x000ff6000fffe03f */
[----:B------:R-:W-:Y:S01]  /*30e80*/  @!UPT UIADD3 URZ, URZ, URZ, URZ ;  /* 0x0000003f3f3ff290 */ /* 0x000fe2000fffe03f */
[----:B------:R-:W-:Y:S01]  /*30e90*/  STL.64 [R1+0x980], R24 ;  /* 0x0009801801007387 */ /* 0x000fe20000100a00 */
[----:B------:R0:W-:Y:S02]  /*30ea0*/  STL.64 [R1+0x988], R26 ;  /* 0x0009881a01007387 */ /* 0x0001e40000100a00 */
[----:B0-----:R-:W-:Y:S02]  /*30eb0*/  IMAD.MOV.U32 R26, RZ, RZ, R15 ;  /* 0x000000ffff1a7224 */ /* 0x001fe400078e000f */
[----:B------:R-:W-:Y:S02]  /*30ec0*/  IMAD.MOV.U32 R27, RZ, RZ, R14 ;  /* 0x000000ffff1b7224 */ /* 0x000fe400078e000e */
[----:B------:R-:W2:Y:S01]  /*30ed0*/  LDL.LU.64 R14, [R1+0x58] ;  /* 0x00005800010e7983 */ /* 0x000ea20000300a00 */
[----:B------:R0:W-:Y:S02]  /*30ee0*/  STL [R1+0x1a48], R26 ;  /* 0x001a481a01007387 */ /* 0x0001e40000100800 */
[----:B------:R1:W-:Y:S02]  /*30ef0*/  STL [R1+0x1a44], R27 ;  /* 0x001a441b01007387 */ /* 0x0003e40000100800 */
[----:B------:R-:W2:Y:S01]  /*30f00*/  LDL.LU R24, [R1+0x930] ;  /* 0x0009300001187983 */ /* 0x000ea20000300800 */
[----:B------:R-:W2:Y:S04]  /*30f10*/  LDL.LU R25, [R1+0x934] ;  /* 0x0009340001197983 */ /* 0x000ea80000300800 */
[----:B0-----:R-:W2:Y:S01]  /*30f20*/  LDL.LU R26, [R1+0x938] ;  /* 0x00093800011a7983 */ /* 0x001ea20000300800 */
[----:B-1----:R-:W2:Y:S02]  /*30f30*/  LDL.LU R27, [R1+0x93c] ;  /* 0x00093c00011b7983 */ /* 0x002ea40000300800 */
[----:B------:R-:W-:Y:S02]  /*30f40*/  STL.64 [R1+0x970], R16 ;  /* 0x0009701001007387 */ /* 0x000fe40000100a00 */
[----:B------:R0:W-:Y:S02]  /*30f50*/  STL.64 [R1+0x978], R18 ;  /* 0x0009781201007387 */ /* 0x0001e40000100a00 */
[----:B0-----:R-:W3:Y:S01]  /*30f60*/  LDL.LU.64 R18, [R1+0x1af8] ;  /* 0x001af80001127983 */ /* 0x001ee20000300a00 */
[----:B------:R-:W3:Y:S02]  /*30f70*/  LDL.LU.64 R16, [R1+0x1af0] ;  /* 0x001af00001107983 */ /* 0x000ee40000300a00 */
[----:B------:R-:W3:Y:S02]  /*30f80*/  LDL.LU.64 R6, [R1+0x1ae8] ;  /* 0x001ae80001067983 */ /* 0x000ee40000300a00 */
[----:B------:R-:W-:Y:S01]  /*30f90*/  STL [R1+0x1a50], R29 ;  /* 0x001a501d01007387 */ /* 0x000fe20000100800 */
[----:B------:R-:W-:Y:S01]  /*30fa0*/  STL [R1+0x1a4c], R3 ;  /* 0x001a4c0301007387 */ /* 0x000fe20000100800 */
[----:B---3--:R-:W-:Y:S01]  /*30fb0*/  HMMA.16816.F32.BF16 R16, R20, R6, R16 ;  /* 0x000000061410723c */ /* 0x008fe20000041810 */
[----:B------:R-:W-:-:S02]  /*30fc0*/  IMAD.MOV.U32 R0, RZ, RZ, R6 ;  /* 0x000000ffff007224 */ /* 0x000fc400078e0006 */
[----:B------:R-:W-:Y:S11]  /*30fd0*/  IMAD.MOV.U32 R2, RZ, RZ, R7 ;  /* 0x000000ffff027224 */ /* 0x000ff600078e0007 */
[----:B------:R-:W-:Y:S09]  /*30fe0*/  @!UPT UIADD3 URZ, URZ, URZ, URZ ;  /* 0x0000003f3f3ff290 */ /* 0x000ff2000fffe03f */
[----:B------:R-:W-:Y:S01]  /*30ff0*/  STL.64 [R1+0x960], R16 ;  /* 0x0009601001007387 */ /* 0x000fe20000100a00 */
[----:B------:R0:W-:Y:S03]  /*31000*/  STL.64 [R1+0x968], R18 ;  /* 0x0009681201007387 */ /* 0x0001e60000100a00 */
[----:B0-----:R-:W3:Y:S01]  /*31010*/  LDL.LU.64 R18, [R1+0x1ae0] ;  /* 0x001ae00001127983 */ /* 0x001ee20000300a00 */
[----:B------:R-:W4:Y:S02]  /*31020*/  LDL.LU.64 R6, [R1+0x1ad8] ;  /* 0x001ad80001067983 */ /* 0x000f240000300a00 */
[----:B----4-:R-:W-:Y:S11]  /*31030*/  HMMA.16816.F32.BF16 R8, R20, R6, R8 ;  /* 0x000000061408723c */ /* 0x010ff60000041808 */
[----:B------:R-:W-:Y:S11]  /*31040*/  @!UPT UIADD3 URZ, URZ, URZ, URZ ;  /* 0x0000003f3f3ff290 */ /* 0x000ff6000fffe03f */
[----:B------:R-:W-:Y:S01]  /*31050*/  @!UPT UIADD3 URZ, URZ, URZ, URZ ;  /* 0x0000003f3f3ff290 */ /* 0x000fe2000fffe03f */
[----:B------:R-:W-:Y:S01]  /*31060*/  STL.64 [R1+0x950], R8 ;  /* 0x0009500801007387 */ /* 0x000fe20000100a00 */
[----:B------:R0:W-:Y:S02]  /*31070*/  STL.64 [R1+0x958], R10 ;  /* 0x0009580a01007387 */ /* 0x0001e40000100a00 */
[----:B0-----:R-:W-:Y:S02]  /*31080*/  IMAD.MOV.U32 R10, RZ, RZ, R6 ;  /* 0x000000ffff0a7224 */ /* 0x001fe400078e0006 */
[----:B------:R-:W-:Y:S02]  /*31090*/  IMAD.MOV.U32 R11, RZ, RZ, R7 ;  /* 0x000000ffff0b7224 */ /* 0x000fe400078e0007 */
[----:B------:R-:W4:Y:S01]  /*310a0*/  LDL.LU.64 R6, [R1+0x1ad0] ;  /* 0x001ad00001067983 */ /* 0x000f220000300a00 */
[----:B------:R-:W4:Y:S02]  /*310b0*/  LDL.LU.64 R4, [R1+0x1ac8] ;  /* 0x001ac80001047983 */ /* 0x000f240000300a00 */
[----:B---3--:R-:W-:-:S02]  /*310c0*/  IMAD.MOV.U32 R8, RZ, RZ, R18 ;  /* 0x000000ffff087224 */ /* 0x008fc400078e0012 */
[----:B------:R-:W-:Y:S01]  /*310d0*/  IMAD.MOV.U32 R9, RZ, RZ, R19 ;  /* 0x000000ffff097224 */ /* 0x000fe200078e0013 */
[C---:B----4-:R-:W-:Y:S11]  /*310e0*/  HMMA.16816.F32.BF16 R4, R20.reuse, R18, R4 ;  /* 0x000000121404723c */ /* 0x050ff60000041804 */
[----:B------:R-:W-:Y:S11]  /*310f0*/  @!UPT UIADD3 URZ, URZ, URZ, URZ ;  /* 0x0000003f3f3ff290 */ /* 0x000ff6000fffe03f */
[----:B------:R-:W-:Y:S01]  /*31100*/  @!UPT UIADD3 URZ, URZ, URZ, URZ ;  /* 0x0000003f3f3ff290 */ /* 0x000fe2000fffe03f */
[----:B------:R-:W-:Y:S01]  /*31110*/  STL.64 [R1+0x940], R4 ;  /* 0x0009400401007387 */ /* 0x000fe20000100a00 */
[----:B------:R0:W-:Y:S03]  /*31120*/  STL.64 [R1+0x948], R6 ;  /* 0x0009480601007387 */ /* 0x0001e60000100a00 */
[----:B0-----:R-:W3:Y:S01]  /*31130*/  LDL.LU.64 R6, [R1+0x1ac0] ;  /* 0x001ac00001067983 */ /* 0x001ee20000300a00 */
[----:B------:R-:W-:Y:S02]  /*31140*/  STL.64 [R1+0x1a60], R10 ;  /* 0x001a600a01007387 */ /* 0x000fe40000100a00 */
[----:B------:R0:W-:Y:S02]  /*31150*/  STL.64 [R1+0x1a58], R8 ;  /* 0x001a580801007387 */ /* 0x0001e40000100a00 */
[----:B0-----:R-:W4:Y:S01]  /*31160*/  LDL.LU R8, [R1+0x8e0] ;  /* 0x0008e00001087983 */ /* 0x001f220000300800 */
[----:B------:R-:W4:Y:S02]  /*31170*/  LDL.LU R9, [R1+0x8e4] ;  /* 0x0008e40001097983 */ /* 0x000f240000300800 */
[----:B------:R-:W2:Y:S02]  /*31180*/  LDL.LU R10, [R1+0x8e8] ;  /* 0x0008e800010a7983 */ /* 0x000ea40000300800 */
[----:B------:R-:W2:Y:S01]  /*31190*/  LDL.LU R11, [R1+0x8ec] ;  /* 0x0008ec00010b7983 */ /* 0x000ea20000300800 */
[----:B------:R-:W3:Y:S04]  /*311a0*/  LDL.LU.64 R18, [R1+0x48] ;  /* 0x0000480001127983 */ /* 0x000ee80000300a00 */
[----:B--2---:R0:W-:Y:S01]  /*311b0*/  STL.64 [R1+0x1a70], R10 ;  /* 0x001a700a01007387 */ /* 0x0041e20000100a00 */
[----:B----4-:R-:W-:Y:S03]  /*311c0*/  STL.64 [R1+0x1a68], R8 ;  /* 0x001a680801007387 */ /* 0x010fe60000100a00 */
[----:B0-----:R-:W2:Y:S01]  /*311d0*/  LDL.LU.64 R10, [R1+0x18] ;  /* 0x00001800010a7983 */ /* 0x001ea20000300a00 */
[----:B------:R-:W-:Y:S03]  /*311e0*/  HMMA.16816.F32.BF16 R24, R20, R14, R24 ;  /* 0x0000000e1418723c */ /* 0x000fe60000041818 */
[----:B--2---:R0:W-:Y:S04]  /*311f0*/  STL.64 [R1+0x1a88], R10 ;  /* 0x001a880a01007387 */ /* 0x0041e80000100a00 */
[----:B0-----:R-:W2:Y:S04]  /*31200*/  LDL.LU.64 R10, [R1+0x28] ;  /* 0x00002800010a7983 */ /* 0x001ea80000300a00 */
[----:B--2---:R0:W-:Y:S04]  /*31210*/  STL.64 [R1+0x1a98], R10 ;  /* 0x001a980a01007387 */ /* 0x0041e80000100a00 */
[----:B0-----:R-:W2:Y:S08]  /*31220*/  LDL.LU.64 R10, [R1+0x38] ;  /* 0x00003800010a7983 */ /* 0x001eb00000300a00 */
[----:B------:R0:W-:Y:S02]  /*31230*/  STL.64 [R1+0x930], R24 ;  /* 0x0009301801007387 */ /* 0x0001e40000100a00 */
[----:B------:R-:W-:Y:S02]  /*31240*/  STL.64 [R1+0x938], R26 ;  /* 0x0009381a01007387 */ /* 0x000fe40000100a00 */
[----:B0-----:R-:W-:-:S02]  /*31250*/  IMAD.MOV.U32 R24, RZ, RZ, R14 ;  /* 0x000000ffff187224 */ /* 0x001fc400078e000e */
[----:B------:R-:W-:Y:S02]  /*31260*/  IMAD.MOV.U32 R25, RZ, RZ, R15 ;  /* 0x000000ffff197224 */ /* 0x000fe400078e000f */
[----:B------:R-:W4:Y:S03]  /*31270*/  LDL.LU.64 R14, [R1+0x1ab8] ;  /* 0x001ab800010e7983 */ /* 0x000f260000300a00 */
[----:B------:R0:W-:Y:S02]  /*31280*/  STL.64 [R1+0x1a90], R24 ;  /* 0x001a901801007387 */ /* 0x0001e40000100a00 */
[----:B0-----:R-:W2:Y:S01]  /*31290*/  LDL.LU R24, [R1+0x900] ;  /* 0x0009000001187983 */ /* 0x001ea20000300800 */
        /* <DEDUP_REMOVED lines=9> */
[----:B------:R-:W2:Y:S01]  /*31330*/  LDL.LU.64 R4, [R1+0x10f8] ;  /* 0x0010f80001047983 */ /* 0x000ea20000300a00 */
[----:B---3--:R-:W-:Y:S03]  /*31340*/  STL.64 [R1+0x1a18], R6 ;  /* 0x001a180601007387 */ /* 0x008fe60000100a00 */
[----:B--2---:R0:W-:Y:S04]  /*31350*/  STL.64 [R1+0x1a10], R4 ;  /* 0x001a100401007387 */ /* 0x0041e80000100a00 */
[----:B0-----:R-:W2:Y:S01]  /*31360*/  LDL.LU R4, [R1+0x920] ;  /* 0x0009200001047983 */ /* 0x001ea20000300800 */
[----:B------:R-:W2:Y:S02]  /*31370*/  LDL.LU R5, [R1+0x924] ;  /* 0x0009240001057983 */ /* 0x000ea40000300800 */
[----:B------:R-:W2:Y:S02]  /*31380*/  LDL.LU R6, [R1+0x928] ;  /* 0x0009280001067983 */ /* 0x000ea40000300800 */
[----:B------:R-:W2:Y:S01]  /*31390*/  LDL.LU R7, [R1+0x92c] ;  /* 0x00092c0001077983 */ /* 0x000ea20000300800 */
[----:B------:R-:W3:Y:S01]  /*313a0*/  LDL.LU.64 R12, [R1+0x10f0] ;  /* 0x0010f000010c7983 */ /* 0x000ee20000300a00 */
[----:B------:R-:W-:Y:S01]  /*313b0*/  HMMA.16816.F32.BF16 R24, R20, R10, R24 ;  /* 0x0000000a1418723c */ /* 0x000fe20000041818 */
[----:B----4-:R0:W-:Y:S02]  /*313c0*/  STL.64 [R1+0x1a80], R14 ;  /* 0x001a800e01007387 */ /* 0x0101e40000100a00 */
[----:B0-----:R-:W-:-:S05]  /*313d0*/  IMAD.MOV.U32 R15, RZ, RZ, R28 ;  /* 0x000000ffff0f7224 */ /* 0x001fca00078e001c */
[----:B--2---:R-:W-:Y:S01]  /*313e0*/  HMMA.16816.F32.BF16 R4, R20, R18, R4 ;  /* 0x000000121404723c */ /* 0x004fe20000041804 */
[----:B---3--:R0:W-:Y:S04]  /*313f0*/  STL.64 [R1+0x1a78], R12 ;  /* 0x001a780c01007387 */ /* 0x0081e80000100a00 */
[----:B0-----:R-:W2:Y:S01]  /*31400*/  LDL.LU R12, [R1+0x8f0] ;  /* 0x0008f000010c7983 */ /* 0x001ea20000300800 */
[----:B------:R-:W2:Y:S02]  /*31410*/  LDL.LU R13, [R1+0x8f4] ;  /* 0x0008f400010d7983 */ /* 0x000ea40000300800 */
[----:B------:R-:W2:Y:S02]  /*31420*/  LDL.LU R14, [R1+0x8f8] ;  /* 0x0008f800010e7983 */ /* 0x000ea40000300800 */
[----:B------:R-:W3:Y:S11]  /*31430*/  LDL.LU R28, [R1+0x1254] ;  /* 0x00125400011c7983 */ /* 0x000ef60000300800 */
[----:B------:R-:W-:Y:S02]  /*31440*/  @!UPT UIADD3 URZ, URZ, URZ, URZ ;  /* 0x0000003f3f3ff290 */ /* 0x000fe4000fffe03f */
[----:B------:R0:W-:Y:S01]  /*31450*/  STL.64 [R1+0x920], R4 ;  /* 0x0009200401007387 */ /* 0x0001e20000100a00 */
[----:B------:R1:W-:Y:S02]  /*31460*/  STL.64 [R1+0x928], R6 ;  /* 0x0009280601007387 */ /* 0x0003e40000100a00 */
[----:B0-----:R-:W-:Y:S02]  /*31470*/  IMAD.MOV.U32 R5, RZ, RZ, R18 ;  /* 0x000000ffff057224 */ /* 0x001fe400078e0012 */
[----:B------:R-:W-:Y:S02]  /*31480*/  IMAD.MOV.U32 R4, RZ, RZ, R19 ;  /* 0x000000ffff047224 */ /* 0x000fe400078e0013 */
[----:B------:R-:W4:Y:S01]  /*31490*/  LDL.LU.64 R18, [R1+0x1ab0] ;  /* 0x001ab00001127983 */ /* 0x000f220000300a00 */
[----:B------:R-:W2:Y:S02]  /*314a0*/  LDL.LU.64 R16, [R1+0x10e8] ;  /* 0x0010e80001107983 */ /* 0x000ea40000300a00 */
[----:B------:R-:W-:Y:S02]  /*314b0*/  STL.64 [R1+0x910], R24 ;  /* 0x0009101801007387 */ /* 0x000fe40000100a00 */
[----:B------:R0:W-:Y:S02]  /*314c0*/  STL.64 [R1+0x918], R26 ;  /* 0x0009181a01007387 */ /* 0x0001e40000100a00 */
[----:B-1----:R-:W-:-:S02]  /*314d0*/  IMAD.MOV.U32 R7, RZ, RZ, R10 ;  /* 0x000000ffff077224 */ /* 0x002fc400078e000a */
[----:B------:R-:W-:Y:S01]  /*314e0*/  IMAD.MOV.U32 R6, RZ, RZ, R11 ;  /* 0x000000ffff067224 */ /* 0x000fe200078e000b */
[----:B0-----:R-:W2:Y:S01]  /*314f0*/  LDL.LU.64 R26, [R1+0x1aa8] ;  /* 0x001aa800011a7983 */ /* 0x001ea20000300a00 */
[----:B------:R-:W2:Y:S02]  /*31500*/  LDL.LU.64 R24, [R1+0x1aa0] ;  /* 0x001aa00001187983 */ /* 0x000ea40000300a00 */
[----:B------:R-:W2:Y:S02]  /*31510*/  LDL.LU.64 R10, [R1+0x1a98] ;  /* 0x001a9800010a7983 */ /* 0x000ea40000300a00 */
        /* <DEDUP_REMOVED lines=26> */
[----:B------:R-:W-:Y:S02]  /*316c0*/  STL.64 [R1+0x18e0], R18 ;  /* 0x0018e01201007387 */ /* 0x000fe40000100a00 */
[----:B------:R0:W-:Y:S02]  /*316d0*/  STL.64 [R1+0x18d8], R16 ;  /* 0x0018d81001007387 */ /* 0x0001e40000100a00 */
[----:B0-----:R-:W2:Y:S01]  /*316e0*/  LDL.LU R16, [R1+0x8d0] ;  /* 0x0008d00001107983 */ /* 0x001ea20000300800 */
[----:B------:R-:W2:Y:S02]  /*316f0*/  LDL.LU R17, [R1+0x8d4] ;  /* 0x0008d40001117983 */ /* 0x000ea40000300800 */
[----:B------:R-:W2:Y:S02]  /*31700*/  LDL.LU R18, [R1+0x8d8] ;  /* 0x0008d80001127983 */ /* 0x000ea40000300800 */
[----:B------:R-:W2:Y:S02]  /*31710*/  LDL.LU R19, [R1+0x8dc] ;  /* 0x0008dc0001137983 */ /* 0x000ea40000300800 */
[----:B--2---:R-:W-:Y:S11]  /*31720*/  HMMA.16816.F32.BF16 R16, R20, R14, R16 ;  /* 0x0000000e1410723c */ /* 0x004ff60000041810 */
[----:B------:R-:W-:Y:S11]  /*31730*/  @!UPT UIADD3 URZ, URZ, URZ, URZ ;  /* 0x0000003f3f3ff290 */ /* 0x000ff6000fffe03f */
[----:B------:R-:W-:Y:S01]  /*31740*/  @!UPT UIADD3 URZ, URZ, URZ, URZ ;  /* 0x0000003f3f3ff290 */ /* 0x000fe2000fffe03f */
[----:B------:R-:W-:Y:S01]  /*31750*/  STL.64 [R1+0x8d0], R16 ;  /* 0x0008d01001007387 */ /* 0x000fe20000100a00 */
[----:B------:R0:W-:Y:S02]  /*31760*/  STL.64 [R1+0x8d8], R18 ;  /* 0x0008d81201007387 */ /* 0x0001e40000100a00 */
[----:B0-----:R-:W-:Y:S02]  /*31770*/  IMAD.MOV.U32 R18, RZ, RZ, R29 ;  /* 0x000000ffff127224 */ /* 0x001fe400078e001d */
[----:B------:R-:W-:Y:S01]  /*31780*/  IMAD.MOV.U32 R19, RZ, RZ, R3 ;  /* 0x000000ffff137224 */ /* 0x000fe200078e0003 */
[----:B------:R-:W2:Y:S01]  /*31790*/  LDL.LU R29, [R1+0x1a50] ;  /* 0x001a5000011d7983 */ /* 0x000ea20000300800 */
[----:B------:R-:W2:Y:S03]  /*317a0*/  LDL.LU R3, [R1+0x1a4c] ;  /* 0x001a4c0001037983 */ /* 0x000ea60000300800 */
[----:B------:R-:W-:Y:S01]  /*317b0*/  STL.64 [R1+0x18f8], R18 ;  /* 0x0018f81201007387 */ /* 0x000fe20000100a00 */
[----:B------:R-:W-:Y:S02]  /*317c0*/  STL.64 [R1+0x18d0], R14 ;  /* 0x0018d00e01007387 */ /* 0x000fe40000100a00 */
[----:B------:R0:W-:Y:S02]  /*317d0*/  STL.64 [R1+0x18c8], R12 ;  /* 0x0018c80c01007387 */ /* 0x0001e40000100a00 */
        /* <DEDUP_REMOVED lines=49> */
[----:B----4-:R-:W-:Y:S02]  /*31af0*/  IMAD.MOV.U32 R18, RZ, RZ, R10 ;  /* 0x000000ffff127224 */ /* 0x010fe400078e000a */
[----:B------:R-:W-:Y:S01]  /*31b00*/  IMAD.MOV.U32 R19, RZ, RZ, R11 ;  /* 0x000000ffff137224 */ /* 0x000fe200078e000b */
[----:B------:R-:W4:Y:S01]  /*31b10*/  LDL.LU R10, [R1+0x1a30] ;  /* 0x001a3000010a7983 */ /* 0x000f220000300800 */
[----:B------:R-:W4:Y:S03]  /*31b20*/  LDL.LU R11, [R1+0x1a2c] ;  /* 0x001a2c00010b7983 */ /* 0x000f260000300800 */
        /* <DEDUP_REMOVED lines=28> */
[----:B---3--:R-:W-:-:S02]  /*31cf0*/  IMAD.MOV.U32 R18, RZ, RZ, R27 ;  /* 0x000000ffff127224 */ /* 0x008fc400078e001b */
[----:B------:R-:W-:-:S05]  /*31d00*/  IMAD.MOV.U32 R19, RZ, RZ, R26 ;  /* 0x000000ffff137224 */ /* 0x000fca00078e001a */
[----:B------:R-:W-:Y:S04]  /*31d10*/  STL.64 [R1+0x19d0], R18 ;  /* 0x0019d01201007387 */ /* 0x000fe80000100a00 */
[----:B--2---:R-:W-:Y:S01]  /*31d20*/  STL.64 [R1+0x1998], R14 ;  /* 0x0019980e01007387 */ /* 0x004fe20000100a00 */
[----:B------:R0:W-:Y:S03]  /*31d30*/  STL.64 [R1+0x1990], R12 ;  /* 0x0019900c01007387 */ /* 0x0001e60000100a00 */
[----:B0-----:R-:W2:Y:S01]  /*31d40*/  LDL.LU R12, [R1+0x1a0] ;  /* 0x0001a000010c7983 */ /* 0x001ea20000300800 */
[----:B------:R-:W2:Y:S02]  /*31d50*/  LDL.LU R13, [R1+0x1a4] ;  /* 0x0001a400010d7983 */ /* 0x000ea40000300800 */
[----:B------:R-:W3:Y:S02]  /*31d60*/  LDL.LU R14, [R1+0x1a8] ;  /* 0x0001a800010e7983 */ /* 0x000ee40000300800 */
[----:B------:R-:W3:Y:S02]  /*31d70*/  LDL.LU R15, [R1+0x1ac] ;  /* 0x0001ac00010f7983 */ /* 0x000ee40000300800 */
[----:B------:R-:W-:-:S02]  /*31d80*/  IMAD.MOV.U32 R18, RZ, RZ, R25 ;  /* 0x000000ffff127224 */ /* 0x000fc400078e0019 */
[----:B------:R-:W-:Y:S01]  /*31d90*/  IMAD.MOV.U32 R19, RZ, RZ, R24 ;  /* 0x000000ffff137224 */ /* 0x000fe200078e0018 */
[----:B------:R-:W4:Y:S01]  /*31da0*/  LDL.LU R4, [R1+0x8c0] ;  /* 0x0008c00001047983 */ /* 0x000f220000300800 */
[----:B------:R-:W4:Y:S02]  /*31db0*/  LDL.LU R5, [R1+0x8c4] ;  /* 0x0008c40001057983 */ /* 0x000f240000300800 */
[----:B------:R-:W4:Y:S02]  /*31dc0*/  LDL.LU R6, [R1+0x8c8] ;  /* 0x0008c80001067983 */ /* 0x000f240000300800 */
[----:B------:R-:W4:Y:S01]  /*31dd0*/  LDL.LU R7, [R1+0x8cc] ;  /* 0x0008cc0001077983 */ /* 0x000f220000300800 */
[----:B------:R-:W-:Y:S01]  /*31de0*/  STL.64 [R1+0x19e8], R18 ;  /* 0x0019e81201007387 */ /* 0x000fe20000100a00 */
[----:B------:R-:W4:Y:S02]  /*31df0*/  LDL.LU R24, [R1+0x2e0] ;  /* 0x0002e00001187983 */ /* 0x000f240000300800 */
[----:B------:R-:W4:Y:S02]  /*31e00*/  LDL.LU R25, [R1+0x2e4] ;  /* 0x0002e40001197983 */ /* 0x000f240000300800 */
[----:B------:R-:W4:Y:S01]  /*31e10*/  LDL.LU R26, [R1+0x2e8] ;  /* 0x0002e800011a7983 */ /* 0x000f220000300800 */
[----:B------:R-:W4:Y:S04]  /*31e20*/  LDL.LU R27, [R1+0x2ec] ;  /* 0x0002ec00011b7983 */ /* 0x000f280000300800 */
        /* <DEDUP_REMOVED lines=28> */
[----:B------:R-:W4:Y:S02]  /*31ff0*/  LDL.LU.64 R4, [R1+0x1a10] ;  /* 0x001a100001047983 */ /* 0x000f240000300a00 */
[----:B------:R-:W-:-:S02]  /*32000*/  IMAD.MOV.U32 R19, RZ, RZ, R8 ;  /* 0x000000ffff137224 */ /* 0x000fc400078e0008 */
[----:B------:R0:W-:Y:S02]  /*32010*/  STL.64 [R1+0x18c0], R10 ;  /* 0x0018c00a01007387 */ /* 0x0001e40000100a00 */
[----:B------:R-:W-:Y:S01]  /*32020*/  IMAD.MOV.U32 R18, RZ, RZ, R9 ;  /* 0x000000ffff127224 */ /* 0x000fe200078e0009 */
[----:B------:R-:W2:Y:S01]  /*32030*/  LDL.LU R8, [R1+0x890] ;  /* 0x0008900001087983 */ /* 0x000ea20000300800 */
[----:B------:R-:W2:Y:S03]  /*32040*/  LDL.LU R9, [R1+0x894] ;  /* 0x0008940001097983 */ /* 0x000ea60000300800 */
[----:B0-----:R-:W2:Y:S01]  /*32050*/  LDL.LU R10, [R1+0x898] ;  /* 0x00089800010a7983 */ /* 0x001ea20000300800 */
[----:B------:R-:W2:Y:S01]  /*32060*/  LDL.LU R11, [R1+0x89c] ;  /* 0x00089c00010b7983 */ /* 0x000ea20000300800 */
[----:B---3--:R-:W-:Y:S02]  /*32070*/  HMMA.16816.F32.BF16 R20, R20, R6, R24 ;  /* 0x000000061414723c */ /* 0x008fe40000041818 */
[----:B------:R-:W2:Y:S01]  /*32080*/  LDL.LU.64 R26, [R1+0x1a08] ;  /* 0x001a0800011a7983 */ /* 0x000ea20000300a00 */
[----:B------:R-:W2:Y:S02]  /*32090*/  LDL.LU.64 R24, [R1+0x1a00] ;  /* 0x001a000001187983 */ /* 0x000ea40000300a00 */
[----:B------:R-:W-:Y:S02]  /*320a0*/  STL.64 [R1+0x18b8], R6 ;  /* 0x0018b80601007387 */ /* 0x000fe40000100a00 */
[----:B----4-:R0:W-:Y:S11]  /*320b0*/  STL.64 [R1+0x18b0], R4 ;  /* 0x0018b00401007387 */ /* 0x0101f60000100a00 */
[----:B------:R-:W-:Y:S05]  /*320c0*/  @!UPT UIADD3 URZ, URZ, URZ, URZ ;  /* 0x0000003f3f3ff290 */ /* 0x000fea000fffe03f */
[----:B------:R1:W-:Y:S01]  /*320d0*/  STL.64 [R1+0x2e0], R20 ;  /* 0x0002e01401007387 */ /* 0x0003e20000100a00 */
[----:B------:R-:W-:Y:S02]  /*320e0*/  STL.64 [R1+0x2e8], R22 ;  /* 0x0002e81601007387 */ /* 0x000fe40000100a00 */
[----:B0-----:R-:W3:Y:S02]  /*320f0*/  LDL.LU R4, [R1+0x880] ;  /* 0x0008800001047983 */ /* 0x001ee40000300800 */
[----:B------:R-:W3:Y:S01]  /*32100*/  LDL.LU R5, [R1+0x884] ;  /* 0x0008840001057983 */ /* 0x000ee20000300800 */
[----:B------:R-:W3:Y:S01]  /*32110*/  LDL.LU R6, [R1+0x888] ;  /* 0x0008880001067983 */ /* 0x000ee20000300800 */
[----:B------:R-:W3:Y:S03]  /*32120*/  LDL.LU R7, [R1+0x88c] ;  /* 0x00088c0001077983 */ /* 0x000ee60000300800 */
[----:B-1----:R-:W4:Y:S01]  /*32130*/  LDL.LU R20, [R1+0x130] ;  /* 0x0001300001147983 */ /* 0x002f220000300800 */
[C---:B--2---:R-:W-:Y:S03]  /*32140*/  HMMA.16816.F32.BF16 R16, R24.reuse, R18, R12 ;  /* 0x000000121810723c */ /* 0x044fe6000004180c */
[----:B------:R-:W2:Y:S01]  /*32150*/  LDL.LU.64 R14, [R1+0x19f8] ;  /* 0x0019f800010e7983 */ /* 0x000ea20000300a00 */
[----:B------:R-:W2:Y:S11]  /*32160*/  LDL.LU.64 R12, [R1+0x19f0] ;  /* 0x0019f000010c7983 */ /* 0x000eb60000300a00 */
[----:B------:R-:W-:Y:S08]  /*32170*/  @!UPT UIADD3 URZ, URZ, URZ, URZ ;  /* 0x0000003f3f3ff290 */ /* 0x000ff0000fffe03f */
        /* <DEDUP_REMOVED lines=82> */
[----:B------:R-:W3:Y:S01]  /*326a0*/  LDL.LU.64 R16, [R1+0x18d8] ;  /* 0x0018d80001107983 */ /* 0x000ee20000300a00 */
[C---:B--2---:R-:W-:Y:S11]  /*326b0*/  HMMA.16816.F32.BF16 R12, R24.reuse, R18, R12 ;  /* 0x00000012180c723c */ /* 0x044ff6000004180c */
[----:B------:R-:W-:Y:S11]  /*326c0*/  @!UPT UIADD3 URZ, URZ, URZ, URZ ;  /* 0x0000003f3f3ff290 */ /* 0x000ff6000fffe03f */
[----:B------:R-:W-:Y:S01]  /*326d0*/  @!UPT UIADD3 URZ, URZ, URZ, URZ ;  /* 0x0000003f3f3ff290 */ /* 0x000fe2000fffe03f */
        /* <DEDUP_REMOVED lines=9> */
[----:B0-----:R-:W3:Y:S02]  /*32770*/  LDL.LU.64 R10, [R1+0x18c0] ;  /* 0x0018c000010a7983 */ /* 0x001ee40000300a00 */
[----:B---3--:R-:W-:Y:S02]  /*32780*/  HMMA.16816.F32.BF16 R8, R24, R10, R4 ;  /* 0x0000000a1808723c */ /* 0x008fe40000041804 */
[----:B------:R-:W4:Y:S01]  /*32790*/  LDL.LU.64 R6, [R1+0x18b8] ;  /* 0x0018b80001067983 */ /* 0x000f220000300a00 */
[----:B------:R-:W2:Y:S02]  /*327a0*/  LDL.LU.64 R4, [R1+0x18b0] ;  /* 0x0018b00001047983 */ /* 0x000ea40000300a00 */
[----:B------:R-:W-:-:S02]  /*327b0*/  IMAD.MOV.U32 R22, RZ, RZ, R2 ;  /* 0x000000ffff167224 */ /* 0x000fc400078e0002 */
[----:B------:R-:W-:Y:S11]  /*327c0*/  IMAD.MOV.U32 R23, RZ, RZ, R0 ;  /* 0x000000ffff177224 */ /* 0x000ff600078e0000 */
[----:B------:R-:W-:Y:S05]  /*327d0*/  @!UPT UIADD3 URZ, URZ, URZ, URZ ;  /* 0x0000003f3f3ff290 */ /* 0x000fea000fffe03f */
[----:B------:R-:W-:Y:S01]  /*327e0*/  STL.64 [R1+0x880], R8 ;  /* 0x0008800801007387 */ /* 0x000fe20000100a00 */
[----:B------:R0:W-:Y:S02]  /*327f0*/  STL.64 [R1+0x888], R10 ;  /* 0x0008880a01007387 */ /* 0x0001e40000100a00 */
[----:B0-----:R-:W-:Y:S02]  /*32800*/  IADD3 R10, P1, R12, UR12, RZ ;  /* 0x0000000c0c0a7c10 */ /* 0x001fe4000ff3e0ff */
[----:B------:R-:W-:Y:S02]  /*32810*/  IADD3 R11, P2, R16, UR12, RZ ;  /* 0x0000000c100b7c10 */ /* 0x000fe4000ff5e0ff */
[----:B------:R-:W-:Y:S02]  /*32820*/  IADD3 R28, R28, 0x1, RZ ;  /* 0x000000011c1c7810 */ /* 0x000fe40007ffe0ff */
[----:B------:R-:W-:Y:S01]  /*32830*/  IADD3.X R8, R17, UR6, RZ, P2, !PT ;  /* 0x0000000611087c10 */ /* 0x000fe200097fe4ff */
[----:B------:R-:W-:Y:S01]  /*32840*/  STL [R1+0x1898], R10 ;  /* 0x0018980a01007387 */ /* 0x000fe20000100800 */
[----:B------:R-:W-:Y:S01]  /*32850*/  STL [R1+0x189c], R11 ;  /* 0x00189c0b01007387 */ /* 0x000fe20000100800 */
[----:B--2---:R-:W-:-:S04]  /*32860*/  IADD3 R9, P0, R4, UR12, RZ ;  /* 0x0000000c04097c10 */ /* 0x004fc8000ff1e0ff */
[----:B------:R-:W-:Y:S01]  /*32870*/  IADD3.X R4, R5, UR6, RZ, P0, !PT ;  /* 0x0000000605047c10 */ /* 0x000fe200087fe4ff */
[----:B------:R-:W-:Y:S02]  /*32880*/  IADD3.X R5, R13, UR6, RZ, P1, !PT ;  /* 0x000000060d057c10 */ /* 0x000fe40008ffe4ff */
[----:B----4-:R-:W-:Y:S03]  /*32890*/  HMMA.16816.F32.BF16 R12, R24, R6, R20 ;  /* 0x00000006180c723c */ /* 0x010fe60000041814 */
[----:B------:R0:W-:Y:S01]  /*328a0*/  STL [R1+0x18a0], R5 ;  /* 0x0018a00501007387 */ /* 0x0001e20000100800 */
[----:B------:R1:W-:Y:S02]  /*328b0*/  STL [R1+0x1254], R28 ;  /* 0x0012541c01007387 */ /* 0x0003e40000100800 */
[----:B------:R-:W-:Y:S11]  /*328c0*/  STL [R1+0x18a4], R8 ;  /* 0x0018a40801007387 */ /* 0x000ff60000100800 */
[----:B------:R-:W-:Y:S06]  /*328d0*/  @!UPT UIADD3 URZ, URZ, URZ, URZ ;  /* 0x0000003f3f3ff290 */ /* 0x000fec000fffe03f */
[----:B------:R-:W-:Y:S01]  /*328e0*/  STL.64 [R1+0x130], R12 ;  /* 0x0001300c01007387 */ /* 0x000fe20000100a00 */
[----:B------:R-:W-:Y:S02]  /*328f0*/  STL.64 [R1+0x138], R14 ;  /* 0x0001380e01007387 */ /* 0x000fe40000100a00 */
[----:B------:R-:W2:Y:S02]  /*32900*/  LDL.LU R2, [R1+0x127c] ;  /* 0x00127c0001027983 */ /* 0x000ea40000300800 */
[----:B------:R-:W-:Y:S02]  /*32910*/  IMAD.MOV.U32 R6, RZ, RZ, R15 ;  /* 0x000000ffff067224 */ /* 0x000fe400078e000f */
[----:B------:R-:W-:Y:S02]  /*32920*/  IMAD.MOV.U32 R7, RZ, RZ, R14 ;  /* 0x000000ffff077224 */ /* 0x000fe400078e000e */
[----:B0-----:R-:W-:Y:S02]  /*32930*/  IMAD.MOV.U32 R5, RZ, RZ, R4 ;  /* 0x000000ffff057224 */ /* 0x001fe400078e0004 */
[----:B------:R-:W-:Y:S01]  /*32940*/  IMAD.MOV.U32 R4, RZ, RZ, R9 ;  /* 0x000000ffff047224 */ /* 0x000fe200078e0009 */
[----:B------:R-:W-:Y:S01]  /*32950*/  ISETP.NE.U32.AND P0, PT, R28, UR7, PT ;  /* 0x000000071c007c0c */ /* 0x000fe2000bf05070 */
[----:B------:R-:W-:Y:S01]  /*32960*/  STL [R1+0x18ac], R6 ;  /* 0x0018ac0601007387 */ /* 0x000fe20000100800 */
[----:B------:R-:W-:Y:S02]  /*32970*/  STL [R1+0x18a8], R7 ;  /* 0x0018a80701007387 */ /* 0x000fe40000100800 */
[----:B-1----:R-:W3:Y:S01]  /*32980*/  LDL.LU R28, [R1+0x1274] ;  /* 0x00127400011c7983 */ /* 0x002ee20000300800 */
[----:B------:R-:W-:Y:S01]  /*32990*/  IADD3 R3, P2, R3, UR12, RZ ;  /* 0x0000000c03037c10 */ /* 0x000fe2000ff5e0ff */
[----:B------:R0:W-:Y:S01]  /*329a0*/  STL.64 [R1+0x10f8], R4 ;  /* 0x0010f80401007387 */ /* 0x0001e20000100a00 */
[----:B------:R-:W4:Y:S03]  /*329b0*/  LDL.LU R9, [R1+0x126c] ;  /* 0x00126c0001097983 */ /* 0x000f260000300800 */
[----:B0-----:R-:W4:Y:S01]  /*329c0*/  LDL.LU R4, [R1+0x1264] ;  /* 0x0012640001047983 */ /* 0x001f220000300800 */
[----:B------:R-:W4:Y:S02]  /*329d0*/  LDL.LU R7, [R1+0x1378] ;  /* 0x0013780001077983 */ /* 0x000f240000300800 */
[----:B------:R0:W-:Y:S02]  /*329e0*/  STL [R1+0x125c], R3 ;  /* 0x00125c0301007387 */ /* 0x0001e40000100800 */
        /* <DEDUP_REMOVED lines=22> */
[----:B0-----:R-:W4:Y:S02]  /*32b50*/  LDL.LU R3, [R1+0x1344] ;  /* 0x0013440001037983 */ /* 0x001f240000300800 */
[----:B------:R-:W4:Y:S01]  /*32b60*/  LDL.LU R0, [R1+0x1318] ;  /* 0x0013180001007983 */ /* 0x000f220000300800 */
[----:B--2---:R-:W-:-:S05]  /*32b70*/  IADD3 R2, P6, R2, UR12, RZ ;  /* 0x0000000c02027c10 */ /* 0x004fca000ffde0ff */
[----:B------:R0:W-:Y:S04]  /*32b80*/  STL [R1+0x127c], R2 ;  /* 0x00127c0201007387 */ /* 0x0001e80000100800 */
[----:B0-----:R-:W2:Y:S01]  /*32b90*/  LDL.LU R2, [R1+0x133c] ;  /* 0x00133c0001027983 */ /* 0x001ea20000300800 */
[----:B---3--:R-:W-:Y:S02]  /*32ba0*/  IADD3 R28, P5, R28, UR12, RZ ;  /* 0x0000000c1c1c7c10 */ /* 0x008fe4000ffbe0ff */
[----:B----4-:R-:W-:-:S03]  /*32bb0*/  IADD3 R9, P1, R9, UR12, RZ ;  /* 0x0000000c09097c10 */ /* 0x010fc6000ff3e0ff */
[----:B------:R0:W-:Y:S01]  /*32bc0*/  STL [R1+0x1274], R28 ;  /* 0x0012741c01007387 */ /* 0x0001e20000100800 */
[----:B------:R-:W-:Y:S02]  /*32bd0*/  IADD3 R4, P4, R4, UR12, RZ ;  /* 0x0000000c04047c10 */ /* 0x000fe4000ff9e0ff */
[----:B------:R-:W-:Y:S02]  /*32be0*/  IADD3 R7, P3, R7, UR12, RZ ;  /* 0x0000000c07077c10 */ /* 0x000fe4000ff7e0ff */
[----:B------:R-:W-:Y:S01]  /*32bf0*/  IADD3.X R6, R6, UR6, RZ, P2, !PT ;  /* 0x0000000606067c10 */ /* 0x000fe200097fe4ff */
[----:B------:R-:W-:Y:S01]  /*32c00*/  IADD3 R24, P2, R24, UR12, RZ ;  /* 0x0000000c18187c10 */ /* 0x000fe2000ff5e0ff */
[----:B------:R-:W-:Y:S01]  /*32c10*/  IADD3.X R25, R25, UR6, RZ, P6, !PT ;  /* 0x0000000619197c10 */ /* 0x000fe2000b7fe4ff */
[----:B0-----:R-:W3:Y:S01]  /*32c20*/  LDL.LU R28, [R1+0x1310] ;  /* 0x00131000011c7983 */ /* 0x001ee20000300800 */
[----:B------:R-:W-:Y:S02]  /*32c30*/  STL [R1+0x126c], R9 ;  /* 0x00126c0901007387 */ /* 0x000fe40000100800 */
[----:B------:R-:W-:Y:S01]  /*32c40*/  STL [R1+0x1264], R4 ;  /* 0x0012640401007387 */ /* 0x000fe20000100800 */
[----:B------:R-:W-:Y:S01]  /*32c50*/  IADD3 R26, P6, R26, UR12, RZ ;  /* 0x0000000c1a1a7c10 */ /* 0x000fe2000ffde0ff */
[----:B------:R-:W-:Y:S01]  /*32c60*/  STL [R1+0x1378], R7 ;  /* 0x0013780701007387 */ /* 0x000fe20000100800 */
[----:B------:R-:W-:Y:S01]  /*32c70*/  IADD3.X R27, R27, UR6, RZ, P5, !PT ;  /* 0x000000061b1b7c10 */ /* 0x000fe2000affe4ff */
        /* <DEDUP_REMOVED lines=33> */
[----:B------:R-:W-:Y:S01]  /*32e90*/  IADD3.X R16, R16, UR6, RZ, P4, !PT ;  /* 0x0000000610107c10 */ /* 0x000fe2000a7fe4ff */
[----:B------:R-:W-:Y:S01]  /*32ea0*/  STL [R1+0x1330], R13 ;  /* 0x0013300d01007387 */ /* 0x000fe20000100800 */
[----:B------:R-:W-:Y:S02]  /*32eb0*/  STL [R1+0x1354], R17 ;  /* 0x0013541101007387 */ /* 0x000fe40000100800 */
[----:B------:R-:W-:Y:S02]  /*32ec0*/  STL [R1+0x1328], R12 ;  /* 0x0013280c01007387 */ /* 0x000fe40000100800 */
[----:B------:R0:W-:Y:S01]  /*32ed0*/  STL [R1+0x1344], R3 ;  /* 0x0013440301007387 */ /* 0x0001e20000100800 */
[----:B------:R-:W-:Y:S01]  /*32ee0*/  IADD3 R29, P4, R29, UR12, RZ ;  /* 0x0000000c1d1d7c10 */ /* 0x000fe2000ff9e0ff */
[----:B------:R-:W-:Y:S04]  /*32ef0*/  STL [R1+0x134c], R16 ;  /* 0x00134c1001007387 */ /* 0x000fe80000100800 */
[----:B0-----:R-:W4:Y:S01]  /*32f00*/  LDL.LU R3, [R1+0x1334] ;  /* 0x0013340001037983 */ /* 0x001f220000300800 */
[----:B------:R-:W-:Y:S01]  /*32f10*/  STL [R1+0x1320], R29 ;  /* 0x0013201d01007387 */ /* 0x000fe20000100800 */
[----:B--2---:R-:W-:-:S05]  /*32f20*/  IADD3.X R2, R2, UR6, RZ, P2, !PT ;  /* 0x0000000602027c10 */ /* 0x004fca00097fe4ff */
[----:B------:R0:W-:Y:S04]  /*32f30*/  STL [R1+0x133c], R2 ;  /* 0x00133c0201007387 */ /* 0x0001e80000100800 */
[----:B0-----:R-:W2:Y:S01]  /*32f40*/  LDL.LU R2, [R1+0x1308] ;  /* 0x0013080001027983 */ /* 0x001ea20000300800 */
[----:B------:R-:W-:Y:S02]  /*32f50*/  IADD3 R0, P3, R0, UR12, RZ ;  /* 0x0000000c00007c10 */ /* 0x000fe4000ff7e0ff */
[----:B---3--:R-:W-:-:S03]  /*32f60*/  IADD3 R28, P2, R28, UR12, RZ ;  /* 0x0000000c1c1c7c10 */ /* 0x008fc6000ff5e0ff */
[----:B------:R-:W-:Y:S01]  /*32f70*/  STL [R1+0x1318], R0 ;  /* 0x0013180001007387 */ /* 0x000fe20000100800 */
[----:B------:R-:W3:Y:S02]  /*32f80*/  LDL.LU R9, [R1+0x132c] ;  /* 0x00132c0001097983 */ /* 0x000ee40000300800 */
[----:B------:R-:W3:Y:S02]  /*32f90*/  LDL.LU R4, [R1+0x1300] ;  /* 0x0013000001047983 */ /* 0x000ee40000300800 */
[----:B------:R-:W3:Y:S01]  /*32fa0*/  LDL.LU R7, [R1+0x1324] ;  /* 0x0013240001077983 */ /* 0x000ee20000300800 */
[----:B------:R0:W-:Y:S01]  /*32fb0*/  STL [R1+0x1310], R28 ;  /* 0x0013101c01007387 */ /* 0x0001e20000100800 */
[----:B------:R-:W3:Y:S02]  /*32fc0*/  LDL.LU R6, [R1+0x12f8] ;  /* 0x0012f80001067983 */ /* 0x000ee40000300800 */
[----:B------:R-:W3:Y:S02]  /*32fd0*/  LDL.LU R24, [R1+0x131c] ;  /* 0x00131c0001187983 */ /* 0x000ee40000300800 */
[----:B------:R-:W3:Y:S01]  /*32fe0*/  LDL.LU R25, [R1+0x12f0] ;  /* 0x0012f00001197983 */ /* 0x000ee20000300800 */
        /* <DEDUP_REMOVED lines=19> */
[----:B0-----:R-:W3:Y:S01]  /*33120*/  LDL.LU R28, [R1+0x138c] ;  /* 0x00138c00011c7983 */ /* 0x001ee20000300800 */
[----:B------:R-:W3:Y:S01]  /*33130*/  LDL.LU R0, [R1+0x12c4] ;  /* 0x0012c40001007983 */ /* 0x000ee20000300800 */
[----:B----4-:R-:W-:-:S05]  /*33140*/  IADD3.X R3, R3, UR6, RZ, P6, !PT ;  /* 0x0000000603037c10 */ /* 0x010fca000b7fe4ff */
[----:B------:R0:W-:Y:S04]  /*33150*/  STL [R1+0x1334], R3 ;  /* 0x0013340301007387 */ /* 0x0001e80000100800 */
[----:B0-----:R-:W4:Y:S01]  /*33160*/  LDL.LU R3, [R1+0x1384] ;  /* 0x0013840001037983 */ /* 0x001f220000300800 */
[----:B--2---:R-:W-:-:S05]  /*33170*/  IADD3 R2, P6, R2, UR12, RZ ;  /* 0x0000000c02027c10 */ /* 0x004fca000ffde0ff */
[----:B------:R0:W-:Y:S04]  /*33180*/  STL [R1+0x1308], R2 ;  /* 0x0013080201007387 */ /* 0x0001e80000100800 */
[----:B0-----:R-:W2:Y:S01]  /*33190*/  LDL.LU R2, [R1+0x12bc] ;  /* 0x0012bc0001027983 */ /* 0x001ea20000300800 */
[----:B---3--:R-:W-:Y:S01]  /*331a0*/  IADD3.X R9, R9, UR6, RZ, P5, !PT ;  /* 0x0000000609097c10 */ /* 0x008fe2000affe4ff */
[----:B------:R-:W-:Y:S01]  /*331b0*/  IADD3 R4, P5, R4, UR12, RZ ;  /* 0x0000000c04047c10 */ /* 0x000fe2000ffbe0ff */
[----:B------:R-:W-:Y:S01]  /*331c0*/  IADD3.X R7, R7, UR6, RZ, P1, !PT ;  /* 0x0000000607077c10 */ /* 0x000fe20008ffe4ff */
[----:B------:R-:W-:Y:S01]  /*331d0*/  IADD3 R6, P1, R6, UR12, RZ ;  /* 0x0000000c06067c10 */ /* 0x000fe2000ff3e0ff */
        /* <DEDUP_REMOVED lines=36> */
[----:B------:R-:W-:-:S02]  /*33420*/  IADD3.X R12, R12, UR6, RZ, P6, !PT ;  /* 0x000000060c0c7c10 */ /* 0x000fc4000b7fe4ff */
[----:B------:R-:W-:Y:S01]  /*33430*/  IADD3.X R29, R29, UR6, RZ, P5, !PT ;  /* 0x000000061d1d7c10 */ /* 0x000fe2000affe4ff */
[----:B------:R-:W-:Y:S01]  /*33440*/  STL [R1+0x12e4], R22 ;  /* 0x0012e41601007387 */ /* 0x000fe20000100800 */
[----:B------:R-:W-:Y:S01]  /*33450*/  IADD3 R28, P5, R28, UR12, RZ ;  /* 0x0000000c1c1c7c10 */ /* 0x000fe2000ffbe0ff */
[----:B------:R-:W-:Y:S01]  /*33460*/  STL [R1+0x12b8], R23 ;  /* 0x0012b81701007387 */ /* 0x000fe20000100800 */
[----:B------:R-:W-:Y:S01]  /*33470*/  IADD3 R16, P6, R16, UR12, RZ ;  /* 0x0000000c10107c10 */ /* 0x000fe2000ffde0ff */
[----:B------:R-:W-:Y:S01]  /*33480*/  STL [R1+0x12dc], R13 ;  /* 0x0012dc0d01007387 */ /* 0x000fe20000100800 */
[----:B------:R-:W-:Y:S02]  /*33490*/  STL [R1+0x12b0], R17 ;  /* 0x0012b01101007387 */ /* 0x000fe40000100800 */
[----:B------:R-:W-:Y:S02]  /*334a0*/  STL [R1+0x12d4], R12 ;  /* 0x0012d40c01007387 */ /* 0x000fe40000100800 */
[----:B------:R0:W-:Y:S01]  /*334b0*/  STL [R1+0x138c], R28 ;  /* 0x00138c1c01007387 */ /* 0x0001e20000100800 */
[----:B------:R-:W-:Y:S01]  /*334c0*/  STL [R1+0x1394], R16 ;  /* 0x0013941001007387 */ /* 0x000fe20000100800 */
[----:B------:R-:W-:-:S02]  /*334d0*/  IADD3.X R0, R0, UR6, RZ, P1, !PT ;  /* 0x0000000600007c10 */ /* 0x000fc40008ffe4ff */
[----:B----4-:R-:W-:Y:S01]  /*334e0*/  IADD3 R3, P1, R3, UR12, RZ ;  /* 0x0000000c03037c10 */ /* 0x010fe2000ff3e0ff */
[----:B0-----:R-:W3:Y:S01]  /*334f0*/  LDL.LU R28, [R1+0x137c] ;  /* 0x00137c00011c7983 */ /* 0x001ee20000300800 */
[----:B------:R-:W-:Y:S03]  /*33500*/  STL [R1+0x12cc], R29 ;  /* 0x0012cc1d01007387 */ /* 0x000fe60000100800 */
[----:B------:R0:W-:Y:S02]  /*33510*/  STL [R1+0x1384], R3 ;  /* 0x0013840301007387 */ /* 0x0001e40000100800 */
[----:B0-----:R-:W4:Y:S01]  /*33520*/  LDL.LU R3, [R1+0x12b4] ;  /* 0x0012b40001037983 */ /* 0x001f220000300800 */
[----:B------:R-:W-:Y:S02]  /*33530*/  STL [R1+0x12c4], R0 ;  /* 0x0012c40001007387 */ /* 0x000fe40000100800 */
[----:B------:R-:W4:Y:S02]  /*33540*/  LDL.LU R9, [R1+0x13b4] ;  /* 0x0013b40001097983 */ /* 0x000f240000300800 */
[----:B------:R-:W4:Y:S01]  /*33550*/  LDL.LU R4, [R1+0x12ac] ;  /* 0x0012ac0001047983 */ /* 0x000f220000300800 */
[----:B------:R-:W4:Y:S01]  /*33560*/  LDL.LU R7, [R1+0x13ac] ;  /* 0x0013ac0001077983 */ /* 0x000f220000300800 */
[----:B--2---:R-:W-:-:S05]  /*33570*/  IADD3.X R2, R2, UR6, RZ, P4, !PT ;  /* 0x0000000602027c10 */ /* 0x004fca000a7fe4ff */
[----:B------:R0:W-:Y:S01]  /*33580*/  STL [R1+0x12bc], R2 ;  /* 0x0012bc0201007387 */ /* 0x0001e20000100800 */
[----:B------:R-:W2:Y:S02]  /*33590*/  LDL.LU R6, [R1+0x1390] ;  /* 0x0013900001067983 */ /* 0x000ea40000300800 */
[----:B------:R-:W2:Y:S02]  /*335a0*/  LDL.LU R24, [R1+0x13a4] ;  /* 0x0013a40001187983 */ /* 0x000ea40000300800 */
[----:B------:R-:W2:Y:S01]  /*335b0*/  LDL.LU R25, [R1+0x1388] ;  /* 0x0013880001197983 */ /* 0x000ea20000300800 */
[----:B------:R-:W2:Y:S01]  /*335c0*/  LDL.LU R26, [R1+0x139c] ;  /* 0x00139c00011a7983 */ /* 0x000ea20000300800 */
        /* <DEDUP_REMOVED lines=18> */
[----:B0-----:R-:W2:Y:S01]  /*336f0*/  LDL.LU R2, [R1+0x13b8] ;  /* 0x0013b80001027983 */ /* 0x001ea20000300800 */
[----:B------:R-:W2:Y:S01]  /*33700*/  LDL.LU R0, [R1+0x140c] ;  /* 0x00140c0001007983 */ /* 0x000ea20000300800 */
[----:B---3--:R-:W-:-:S05]  /*33710*/  IADD3 R28, P4, R28, UR12, RZ ;  /* 0x0000000c1c1c7c10 */ /* 0x008fca000ff9e0ff */
[----:B------:R0:W-:Y:S01]  /*33720*/  STL [R1+0x137c], R28 ;  /* 0x00137c1c01007387 */ /* 0x0001e20000100800 */
[----:B----4-:R-:W-:-:S03]  /*33730*/  IADD3.X R3, R3, UR6, RZ, P3, !PT ;  /* 0x0000000603037c10 */ /* 0x010fc60009ffe4ff */
[----:B0-----:R-:W3:Y:S04]  /*33740*/  LDL.LU R28, [R1+0x13f0] ;  /* 0x0013f000011c7983 */ /* 0x001ee80000300800 */
[----:B------:R0:W-:Y:S01]  /*33750*/  STL [R1+0x12b4], R3 ;  /* 0x0012b40301007387 */ /* 0x0001e20000100800 */
[----:B------:R-:W-:Y:S02]  /*33760*/  IADD3 R9, P3, R9, UR12, RZ ;  /* 0x0000000c09097c10 */ /* 0x000fe4000ff7e0ff */
[----:B------:R-:W-:Y:S01]  /*33770*/  IADD3.X R4, R4, UR6, RZ, P2, !PT ;  /* 0x0000000604047c10 */ /* 0x000fe200097fe4ff */
[----:B------:R-:W-:Y:S01]  /*33780*/  IADD3 R7, P2, R7, UR12, RZ ;  /* 0x0000000c07077c10 */ /* 0x000fe2000ff5e0ff */
[----:B0-----:R-:W4:Y:S01]  /*33790*/  LDL.LU R3, [R1+0x1404] ;  /* 0x0014040001037983 */ /* 0x001f220000300800 */
[----:B------:R-:W-:Y:S02]  /*337a0*/  STL [R1+0x13b4], R9 ;  /* 0x0013b40901007387 */ /* 0x000fe40000100800 */
[----:B------:R-:W-:Y:S02]  /*337b0*/  STL [R1+0x12ac], R4 ;  /* 0x0012ac0401007387 */ /* 0x000fe40000100800 */
[----:B------:R-:W-:Y:S01]  /*337c0*/  STL [R1+0x13ac], R7 ;  /* 0x0013ac0701007387 */ /* 0x000fe20000100800 */
[----:B--2---:R-:W-:Y:S01]  /*337d0*/  IADD3.X R6, R6, UR6, RZ, P6, !PT ;  /* 0x0000000606067c10 */ /* 0x004fe2000b7fe4ff */
        /* <DEDUP_REMOVED lines=38> */
[----:B------:R-:W-:Y:S02]  /*33a40*/  STL [R1+0x13e4], R13 ;  /* 0x0013e40d01007387 */ /* 0x000fe40000100800 */
[----:B------:R-:W-:Y:S01]  /*33a50*/  STL [R1+0x13c8], R17 ;  /* 0x0013c81101007387 */ /* 0x000fe20000100800 */
[----:B------:R-:W-:Y:S01]  /*33a60*/  STL [R1+0x13dc], R12 ;  /* 0x0013dc0c01007387 */ /* 0x000fe20000100800 */
[----:B------:R0:W-:Y:S02]  /*33a70*/  STL [R1+0x13b8], R2 ;  /* 0x0013b80201007387 */ /* 0x0001e40000100800 */
[----:B------:R-:W-:Y:S01]  /*33a80*/  STL [R1+0x13c0], R16 ;  /* 0x0013c01001007387 */ /* 0x000fe20000100800 */
[----:B0-----:R-:W2:Y:S01]  /*33a90*/  LDL.LU R2, [R1+0x13e8] ;  /* 0x0013e80001027983 */ /* 0x001ea20000300800 */
[----:B------:R-:W-:-:S02]  /*33aa0*/  IADD3 R29, P3, R29, UR12, RZ ;  /* 0x0000000c1d1d7c10 */ /* 0x000fc4000ff7e0ff */
[----:B------:R-:W-:-:S03]  /*33ab0*/  IADD3 R0, P2, R0, UR12, RZ ;  /* 0x0000000c00007c10 */ /* 0x000fc6000ff5e0ff */
[----:B------:R-:W-:Y:S01]  /*33ac0*/  STL [R1+0x1414], R29 ;  /* 0x0014141d01007387 */ /* 0x000fe20000100800 */
[----:B---3--:R-:W-:-:S05]  /*33ad0*/  IADD3.X R28, R28, UR6, RZ, P6, !PT ;  /* 0x000000061c1c7c10 */ /* 0x008fca000b7fe4ff */
[----:B------:R0:W-:Y:S01]  /*33ae0*/  STL [R1+0x13f0], R28 ;  /* 0x0013f01c01007387 */ /* 0x0001e20000100800 */
[----:B----4-:R-:W-:-:S03]  /*33af0*/  IADD3 R3, P6, R3, UR12, RZ ;  /* 0x0000000c03037c10 */ /* 0x010fc6000ffde0ff */
[----:B0-----:R-:W3:Y:S01]  /*33b00*/  LDL.LU R28, [R1+0x13fc] ;  /* 0x0013fc00011c7983 */ /* 0x001ee20000300800 */
[----:B------:R-:W-:Y:S02]  /*33b10*/  STL [R1+0x140c], R0 ;  /* 0x00140c0001007387 */ /* 0x000fe40000100800 */
[----:B------:R-:W4:Y:S02]  /*33b20*/  LDL.LU R9, [R1+0x13e0] ;  /* 0x0013e00001097983 */ /* 0x000f240000300800 */
[----:B------:R-:W4:Y:S01]  /*33b30*/  LDL.LU R4, [R1+0x1434] ;  /* 0x0014340001047983 */ /* 0x000f220000300800 */
[----:B------:R-:W4:Y:S01]  /*33b40*/  LDL.LU R7, [R1+0x13d8] ;  /* 0x0013d80001077983 */ /* 0x000f220000300800 */
[----:B------:R0:W-:Y:S02]  /*33b50*/  STL [R1+0x1404], R3 ;  /* 0x0014040301007387 */ /* 0x0001e40000100800 */
        /* <DEDUP_REMOVED lines=22> */
[----:B0-----:R-:W4:Y:S01]  /*33cc0*/  LDL.LU R3, [R1+0x1494] ;  /* 0x0014940001037983 */ /* 0x001f220000300800 */
[----:B------:R-:W4:Y:S01]  /*33cd0*/  LDL.LU R0, [R1+0x1438] ;  /* 0x0014380001007983 */ /* 0x000f220000300800 */
[----:B--2---:R-:W-:-:S05]  /*33ce0*/  IADD3.X R2, R2, UR6, RZ, P5, !PT ;  /* 0x0000000602027c10 */ /* 0x004fca000affe4ff */
[----:B------:R0:W-:Y:S04]  /*33cf0*/  STL [R1+0x13e8], R2 ;  /* 0x0013e80201007387 */ /* 0x0001e80000100800 */
[----:B0-----:R-:W2:Y:S01]  /*33d00*/  LDL.LU R2, [R1+0x148c] ;  /* 0x00148c0001027983 */ /* 0x001ea20000300800 */
[----:B---3--:R-:W-:Y:S02]  /*33d10*/  IADD3 R28, P5, R28, UR12, RZ ;  /* 0x0000000c1c1c7c10 */ /* 0x008fe4000ffbe0ff */
[----:B----4-:R-:W-:Y:S01]  /*33d20*/  IADD3.X R9, R9, UR6, RZ, P1, !PT ;  /* 0x0000000609097c10 */ /* 0x010fe20008ffe4ff */
[----:B------:R-:W-:Y:S02]  /*33d30*/  IADD3 R4, P1, R4, UR12, RZ ;  /* 0x0000000c04047c10 */ /* 0x000fe4000ff3e0ff */
[----:B------:R0:W-:Y:S01]  /*33d40*/  STL [R1+0x13fc], R28 ;  /* 0x0013fc1c01007387 */ /* 0x0001e20000100800 */
[----:B------:R-:W-:Y:S01]  /*33d50*/  IADD3.X R7, R7, UR6, RZ, P4, !PT ;  /* 0x0000000607077c10 */ /* 0x000fe2000a7fe4ff */
[----:B------:R-:W-:Y:S01]  /*33d60*/  IADD3 R6, P4, R6, UR12, RZ ;  /* 0x0000000c06067c10 */ /* 0x000fe2000ff9e0ff */
[----:B------:R-:W-:Y:S01]  /*33d70*/  IADD3.X R24, R24, UR6, RZ, P3, !PT ;  /* 0x0000000618187c10 */ /* 0x000fe20009ffe4ff */
[----:B------:R-:W-:Y:S01]  /*33d80*/  IADD3 R25, P3, R25, UR12, RZ ;  /* 0x0000000c19197c10 */ /* 0x000fe2000ff7e0ff */
[----:B------:R-:W-:Y:S01]  /*33d90*/  IADD3.X R26, R26, UR6, RZ, P2, !PT ;  /* 0x000000061a1a7c10 */ /* 0x000fe200097fe4ff */
[----:B0-----:R-:W3:Y:S01]  /*33da0*/  LDL.LU R28, [R1+0x1470] ;  /* 0x00147000011c7983 */ /* 0x001ee20000300800 */
[----:B------:R-:W-:Y:S02]  /*33db0*/  STL [R1+0x13e0], R9 ;  /* 0x0013e00901007387 */ /* 0x000fe40000100800 */
        /* <DEDUP_REMOVED lines=38> */
[----:B------:R-:W-:Y:S02]  /*34020*/  STL [R1+0x1450], R13 ;  /* 0x0014500d01007387 */ /* 0x000fe40000100800 */
[----:B------:R-:W-:Y:S01]  /*34030*/  STL [R1+0x1464], R17 ;  /* 0x0014641101007387 */ /* 0x000fe20000100800 */
[----:B------:R-:W-:Y:S01]  /*34040*/  STL [R1+0x1448], R12 ;  /* 0x0014480c01007387 */ /* 0x000fe20000100800 */
[----:B------:R0:W-:Y:S02]  /*34050*/  STL [R1+0x1494], R3 ;  /* 0x0014940301007387 */ /* 0x0001e40000100800 */
[----:B------:R-:W-:Y:S01]  /*34060*/  STL [R1+0x145c], R16 ;  /* 0x00145c1001007387 */ /* 0x000fe20000100800 */
[----:B------:R-:W-:Y:S01]  /*34070*/  IADD3.X R0, R0, UR6, RZ, P4, !PT ;  /* 0x0000000600007c10 */ /* 0x000fe2000a7fe4ff */
[----:B0-----:R-:W4:Y:S01]  /*34080*/  LDL.LU R3, [R1+0x1484] ;  /* 0x0014840001037983 */ /* 0x001f220000300800 */
[----:B------:R-:W-:Y:S01]  /*34090*/  STL [R1+0x1440], R29 ;  /* 0x0014401d01007387 */ /* 0x000fe20000100800 */
[----:B--2---:R-:W-:-:S05]  /*340a0*/  IADD3 R2, P4, R2, UR12, RZ ;  /* 0x0000000c02027c10 */ /* 0x004fca000ff9e0ff */
[----:B------:R0:W-:Y:S04]  /*340b0*/  STL [R1+0x148c], R2 ;  /* 0x00148c0201007387 */ /* 0x0001e80000100800 */
[----:B0-----:R-:W2:Y:S01]  /*340c0*/  LDL.LU R2, [R1+0x1468] ;  /* 0x0014680001027983 */ /* 0x001ea20000300800 */
[----:B------:R-:W-:Y:S02]  /*340d0*/  STL [R1+0x1438], R0 ;  /* 0x0014380001007387 */ /* 0x000fe40000100800 */
[----:B------:R-:W2:Y:S02]  /*340e0*/  LDL.LU R9, [R1+0x147c] ;  /* 0x00147c0001097983 */ /* 0x000ea40000300800 */
[----:B------:R-:W2:Y:S01]  /*340f0*/  LDL.LU R4, [R1+0x1460] ;  /* 0x0014600001047983 */ /* 0x000ea20000300800 */
[----:B------:R-:W2:Y:S01]  /*34100*/  LDL.LU R7, [R1+0x14b4] ;  /* 0x0014b40001077983 */ /* 0x000ea20000300800 */
[----:B---3--:R-:W-:-:S05]  /*34110*/  IADD3.X R28, R28, UR6, RZ, P3, !PT ;  /* 0x000000061c1c7c10 */ /* 0x008fca0009ffe4ff */
        /* <DEDUP_REMOVED lines=25> */
[----:B----4-:R-:W-:-:S05]  /*342b0*/  IADD3 R3, P3, R3, UR12, RZ ;  /* 0x0000000c03037c10 */ /* 0x010fca000ff7e0ff */
[----:B------:R0:W-:Y:S04]  /*342c0*/  STL [R1+0x1484], R3 ;  /* 0x0014840301007387 */ /* 0x0001e80000100800 */
[----:B0-----:R-:W4:Y:S01]  /*342d0*/  LDL.LU R3, [R1+0x14b8] ;  /* 0x0014b80001037983 */ /* 0x001f220000300800 */
[----:B--2---:R-:W-:-:S05]  /*342e0*/  IADD3.X R2, R2, UR6, RZ, P2, !PT ;  /* 0x0000000602027c10 */ /* 0x004fca00097fe4ff */
[----:B------:R0:W-:Y:S04]  /*342f0*/  STL [R1+0x1468], R2 ;  /* 0x0014680201007387 */ /* 0x0001e80000100800 */
[----:B0-----:R-:W2:Y:S01]  /*34300*/  LDL.LU R2, [R1+0x150c] ;  /* 0x00150c0001027983 */ /* 0x001ea20000300800 */
[----:B------:R-:W-:Y:S02]  /*34310*/  IADD3 R9, P2, R9, UR12, RZ ;  /* 0x0000000c09097c10 */ /* 0x000fe4000ff5e0ff */
[----:B------:R-:W-:Y:S01]  /*34320*/  IADD3.X R4, R4, UR6, RZ, P6, !PT ;  /* 0x0000000604047c10 */ /* 0x000fe2000b7fe4ff */
[----:B------:R-:W-:Y:S02]  /*34330*/  IADD3 R7, P6, R7, UR12, RZ ;  /* 0x0000000c07077c10 */ /* 0x000fe4000ffde0ff */
[----:B------:R-:W-:Y:S01]  /*34340*/  STL [R1+0x147c], R9 ;  /* 0x00147c0901007387 */ /* 0x000fe20000100800 */
[----:B---3--:R-:W-:Y:S01]  /*34350*/  IADD3.X R6, R6, UR6, RZ, P5, !PT ;  /* 0x0000000606067c10 */ /* 0x008fe2000affe4ff */
        /* <DEDUP_REMOVED lines=43> */
[----:B------:R0:W-:Y:S01]  /*34610*/  STL [R1+0x14c0], R28 ;  /* 0x0014c01c01007387 */ /* 0x0001e20000100800 */
[----:B------:R-:W-:Y:S01]  /*34620*/  IADD3 R29, P2, R29, UR12, RZ ;  /* 0x0000000c1d1d7c10 */ /* 0x000fe2000ff5e0ff */
[----:B------:R-:W-:Y:S01]  /*34630*/  STL [R1+0x14c8], R16 ;  /* 0x0014c81001007387 */ /* 0x000fe20000100800 */
[----:B------:R-:W-:Y:S01]  /*34640*/  IADD3 R0, P6, R0, UR12, RZ ;  /* 0x0000000c00007c10 */ /* 0x000fe2000ffde0ff */
[----:B0-----:R-:W3:Y:S02]  /*34650*/  LDL.LU R28, [R1+0x14f0] ;  /* 0x0014f000011c7983 */ /* 0x001ee40000300800 */
[----:B------:R-:W-:Y:S01]  /*34660*/  STL [R1+0x14dc], R29 ;  /* 0x0014dc1d01007387 */ /* 0x000fe20000100800 */
[----:B----4-:R-:W-:-:S05]  /*34670*/  IADD3.X R3, R3, UR6, RZ, P5, !PT ;  /* 0x0000000603037c10 */ /* 0x010fca000affe4ff */
[----:B------:R0:W-:Y:S04]  /*34680*/  STL [R1+0x14b8], R3 ;  /* 0x0014b80301007387 */ /* 0x0001e80000100800 */
[----:B0-----:R-:W4:Y:S01]  /*34690*/  LDL.LU R3, [R1+0x1504] ;  /* 0x0015040001037983 */ /* 0x001f220000300800 */
[----:B------:R-:W-:Y:S02]  /*346a0*/  STL [R1+0x1514], R0 ;  /* 0x0015140001007387 */ /* 0x000fe40000100800 */
[----:B------:R-:W4:Y:S02]  /*346b0*/  LDL.LU R9, [R1+0x14e8] ;  /* 0x0014e80001097983 */ /* 0x000f240000300800 */
[----:B------:R-:W4:Y:S01]  /*346c0*/  LDL.LU R4, [R1+0x14fc] ;  /* 0x0014fc0001047983 */ /* 0x000f220000300800 */
[----:B------:R-:W4:Y:S01]  /*346d0*/  LDL.LU R7, [R1+0x14e0] ;  /* 0x0014e00001077983 */ /* 0x000f220000300800 */
[----:B--2---:R-:W-:-:S05]  /*346e0*/  IADD3 R2, P5, R2, UR12, RZ ;  /* 0x0000000c02027c10 */ /* 0x004fca000ffbe0ff */
        /* <DEDUP_REMOVED lines=25> */
[----:B---3--:R-:W-:-:S05]  /*34880*/  IADD3.X R28, R28, UR6, RZ, P1, !PT ;  /* 0x000000061c1c7c10 */ /* 0x008fca0008ffe4ff */
[----:B------:R0:W-:Y:S04]  /*34890*/  STL [R1+0x14f0], R28 ;  /* 0x0014f01c01007387 */ /* 0x0001e80000100800 */
[----:B0-----:R-:W3:Y:S01]  /*348a0*/  LDL.LU R28, [R1+0x1288] ;  /* 0x00128800011c7983 */ /* 0x001ee20000300800 */
[----:B----4-:R-:W-:Y:S02]  /*348b0*/  IADD3 R3, P1, R3, UR12, RZ ;  /* 0x0000000c03037c10 */ /* 0x010fe4000ff3e0ff */
[----:B------:R-:W-:Y:S01]  /*348c0*/  IADD3.X R9, R9, UR6, RZ, P4, !PT ;  /* 0x0000000609097c10 */ /* 0x000fe2000a7fe4ff */
[----:B------:R-:W-:Y:S02]  /*348d0*/  IADD3 R4, P4, R4, UR12, RZ ;  /* 0x0000000c04047c10 */ /* 0x000fe4000ff9e0ff */
[----:B------:R0:W-:Y:S01]  /*348e0*/  STL [R1+0x1504], R3 ;  /* 0x0015040301007387 */ /* 0x0001e20000100800 */
[----:B------:R-:W-:-:S03]  /*348f0*/  IADD3.X R7, R7, UR6, RZ, P3, !PT ;  /* 0x0000000607077c10 */ /* 0x000fc60009ffe4ff */
[----:B0-----:R-:W4:Y:S01]  /*34900*/  LDL.LU R3, [R1+0x1538] ;  /* 0x0015380001037983 */ /* 0x001f220000300800 */
[----:B------:R-:W-:Y:S02]  /*34910*/  STL [R1+0x14e8], R9 ;  /* 0x0014e80901007387 */ /* 0x000fe40000100800 */
[----:B------:R-:W-:Y:S02]  /*34920*/  STL [R1+0x14fc], R4 ;  /* 0x0014fc0401007387 */ /* 0x000fe40000100800 */
[----:B------:R-:W-:Y:S01]  /*34930*/  STL [R1+0x14e0], R7 ;  /* 0x0014e00701007387 */ /* 0x000fe20000100800 */
[----:B--2---:R-:W-:Y:S02]  /*34940*/  IADD3 R6, P3, R6, UR12, RZ ;  /* 0x0000000c06067c10 */ /* 0x004fe4000ff7e0ff */
[----:B------:R-:W-:Y:S01]  /*34950*/  IADD3.X R24, R24, UR6, RZ, P2, !PT ;  /* 0x0000000618187c10 */ /* 0x000fe200097fe4ff */
[----:B------:R-:W-:Y:S01]  /*34960*/  IADD3 R25, P2, R25, UR12, RZ ;  /* 0x0000000c19197c10 */ /* 0x000fe2000ff5e0ff */
[----:B------:R-:W-:Y:S01]  /*34970*/  IADD3.X R26, R26, UR6, RZ, P6, !PT ;  /* 0x000000061a1a7c10 */ /* 0x000fe2000b7fe4ff */
        /* <DEDUP_REMOVED lines=41> */
[----:B0-----:R-:W2:Y:S01]  /*34c10*/  LDL.LU R2, [R1+0x1568] ;  /* 0x0015680001027983 */ /* 0x001ea20000300800 */
[----:B------:R-:W-:Y:S01]  /*34c20*/  IADD3.X R0, R0, UR6, RZ, P3, !PT ;  /* 0x0000000600007c10 */ /* 0x000fe20009ffe4ff */
[----:B------:R-:W-:Y:S01]  /*34c30*/  STL [R1+0x1548], R29 ;  /* 0x0015481d01007387 */ /* 0x000fe20000100800 */
[----:B---3--:R-:W-:-:S05]  /*34c40*/  IADD3 R28, P3, R28, UR12, RZ ;  /* 0x0000000c1c1c7c10 */ /* 0x008fca000ff7e0ff */
[----:B------:R0:W-:Y:S04]  /*34c50*/  STL [R1+0x1288], R28 ;  /* 0x0012881c01007387 */ /* 0x0001e80000100800 */
[----:B0-----:R-:W3:Y:S01]  /*34c60*/  LDL.LU R28, [R1+0x12a4] ;  /* 0x0012a400011c7983 */ /* 0x001ee20000300800 */
[----:B------:R-:W-:Y:S02]  /*34c70*/  STL [R1+0x1540], R0 ;  /* 0x0015400001007387 */ /* 0x000fe40000100800 */
[----:B------:R-:W3:Y:S02]  /*34c80*/  LDL.LU R9, [R1+0x1564] ;  /* 0x0015640001097983 */ /* 0x000ee40000300800 */
[----:B------:R-:W3:Y:S01]  /*34c90*/  LDL.LU R4, [R1+0x129c] ;  /* 0x00129c0001047983 */ /* 0x000ee20000300800 */
[----:B------:R-:W3:Y:S01]  /*34ca0*/  LDL.LU R7, [R1+0x156c] ;  /* 0x00156c0001077983 */ /* 0x000ee20000300800 */
[----:B----4-:R-:W-:-:S05]  /*34cb0*/  IADD3.X R3, R3, UR6, RZ, P2, !PT ;  /* 0x0000000603037c10 */ /* 0x010fca00097fe4ff */
[----:B------:R0:W-:Y:S01]  /*34cc0*/  STL [R1+0x1538], R3 ;  /* 0x0015380301007387 */ /* 0x0001e20000100800 */
        /* <DEDUP_REMOVED lines=22> */
[----:B0-----:R-:W4:Y:S01]  /*34e30*/  LDL.LU R3, [R1+0x1594] ;  /* 0x0015940001037983 */ /* 0x001f220000300800 */
[----:B------:R-:W4:Y:S01]  /*34e40*/  LDL.LU R0, [R1+0x15cc] ;  /* 0x0015cc0001007983 */ /* 0x000f220000300800 */
[----:B--2---:R-:W-:-:S05]  /*34e50*/  IADD3 R2, P2, R2, UR12, RZ ;  /* 0x0000000c02027c10 */ /* 0x004fca000ff5e0ff */
[----:B------:R0:W-:Y:S04]  /*34e60*/  STL [R1+0x1568], R2 ;  /* 0x0015680201007387 */ /* 0x0001e80000100800 */
[----:B0-----:R-:W2:Y:S01]  /*34e70*/  LDL.LU R2, [R1+0x15a0] ;  /* 0x0015a00001027983 */ /* 0x001ea20000300800 */
[----:B---3--:R-:W-:Y:S02]  /*34e80*/  IADD3.X R28, R28, UR6, RZ, P6, !PT ;  /* 0x000000061c1c7c10 */ /* 0x008fe4000b7fe4ff */
[----:B------:R-:W-:Y:S02]  /*34e90*/  IADD3 R9, P6, R9, UR12, RZ ;  /* 0x0000000c09097c10 */ /* 0x000fe4000ffde0ff */
[----:B------:R-:W-:Y:S01]  /*34ea0*/  IADD3.X R4, R4, UR6, RZ, P5, !PT ;  /* 0x0000000604047c10 */ /* 0x000fe2000affe4ff */
[----:B------:R-:W-:Y:S01]  /*34eb0*/  IADD3 R7, P5, R7, UR12, RZ ;  /* 0x0000000c07077c10 */ /* 0x000fe2000ffbe0ff */
[----:B------:R0:W-:Y:S01]  /*34ec0*/  STL [R1+0x12a4], R28 ;  /* 0x0012a41c01007387 */ /* 0x0001e20000100800 */
[----:B----4-:R-:W-:-:S03]  /*34ed0*/  IADD3.X R6, R6, UR6, RZ, P1, !PT ;  /* 0x0000000606067c10 */ /* 0x010fc60008ffe4ff */
[----:B0-----:R-:W3:Y:S01]  /*34ee0*/  LDL.LU R28, [R1+0x15d8] ;  /* 0x0015d800011c7983 */ /* 0x001ee20000300800 */
        /* <DEDUP_REMOVED lines=47> */
[----:B0-----:R-:W4:Y:S03]  /*351e0*/  LDL.LU R3, [R1+0x159c] ;  /* 0x00159c0001037983 */ /* 0x001f260000300800 */
[----:B------:R-:W-:Y:S01]  /*351f0*/  STL [R1+0x15c4], R29 ;  /* 0x0015c41d01007387 */ /* 0x000fe20000100800 */
[----:B--2---:R-:W-:-:S05]  /*35200*/  IADD3.X R2, R2, UR6, RZ, P1, !PT ;  /* 0x0000000602027c10 */ /* 0x004fca0008ffe4ff */
[----:B------:R0:W-:Y:S04]  /*35210*/  STL [R1+0x15a0], R2 ;  /* 0x0015a00201007387 */ /* 0x0001e80000100800 */
[----:B0-----:R-:W2:Y:S01]  /*35220*/  LDL.LU R2, [R1+0x15e8] ;  /* 0x0015e80001027983 */ /* 0x001ea20000300800 */
[----:B------:R-:W-:-:S05]  /*35230*/  IADD3 R0, P5, R0, UR12, RZ ;  /* 0x0000000c00007c10 */ /* 0x000fca000ffbe0ff */
[----:B------:R-:W-:Y:S01]  /*35240*/  STL [R1+0x15cc], R0 ;  /* 0x0015cc0001007387 */ /* 0x000fe20000100800 */
[----:B------:R-:W2:Y:S02]  /*35250*/  LDL.LU R9, [R1+0x15b0] ;  /* 0x0015b00001097983 */ /* 0x000ea40000300800 */
[----:B------:R-:W2:Y:S02]  /*35260*/  LDL.LU R4, [R1+0x15e4] ;  /* 0x0015e40001047983 */ /* 0x000ea40000300800 */
[----:B------:R-:W2:Y:S01]  /*35270*/  LDL.LU R7, [R1+0x15b4] ;  /* 0x0015b40001077983 */ /* 0x000ea20000300800 */
[----:B---3--:R-:W-:-:S05]  /*35280*/  IADD3 R28, P1, R28, UR12, RZ ;  /* 0x0000000c1c1c7c10 */ /* 0x008fca000ff3e0ff */
        /* <DEDUP_REMOVED lines=31> */
[----:B------:R-:W-:Y:S01]  /*35480*/  IADD3.X R9, R9, UR6, RZ, P3, !PT ;  /* 0x0000000609097c10 */ /* 0x000fe20009ffe4ff */
[----:B------:R-:W-:Y:S01]  /*35490*/  IADD3 R4, P3, R4, UR12, RZ ;  /* 0x0000000c04047c10 */ /* 0x000fe2000ff7e0ff */
[----:B------:R-:W-:-:S03]  /*354a0*/  IADD3.X R7, R7, UR6, RZ, P2, !PT ;  /* 0x0000000607077c10 */ /* 0x000fc600097fe4ff */
[----:B------:R-:W-:Y:S01]  /*354b0*/  STL [R1+0x15b0], R9 ;  /* 0x0015b00901007387 */ /* 0x000fe20000100800 */
[----:B---3--:R-:W-:Y:S02]  /*354c0*/  IADD3 R6, P2, R6, UR12, RZ ;  /* 0x0000000c06067c10 */ /* 0x008fe4000ff5e0ff */
        /* <DEDUP_REMOVED lines=44> */
[----:B------:R-:W-:Y:S01]  /*35790*/  IADD3.X R0, R0, UR6, RZ, P2, !PT ;  /* 0x0000000600007c10 */ /* 0x000fe200097fe4ff */
[----:B------:R0:W-:Y:S02]  /*357a0*/  STL [R1+0x1658], R28 ;  /* 0x0016581c01007387 */ /* 0x0001e40000100800 */
[----:B------:R-:W-:Y:S01]  /*357b0*/  STL [R1+0x1640], R16 ;  /* 0x0016401001007387 */ /* 0x000fe20000100800 */
[----:B0-----:R-:W3:Y:S01]  /*357c0*/  LDL.LU R28, [R1+0x1738] ;  /* 0x00173800011c7983 */ /* 0x001ee20000300800 */
[----:B------:R-:W-:Y:S01]  /*357d0*/  STL [R1+0x160c], R29 ;  /* 0x00160c1d01007387 */ /* 0x000fe20000100800 */
[----:B----4-:R-:W-:-:S05]  /*357e0*/  IADD3 R3, P2, R3, UR9, RZ ;  /* 0x0000000903037c10 */ /* 0x010fca000ff5e0ff */
[----:B------:R0:W-:Y:S04]  /*357f0*/  STL [R1+0x173c], R3 ;  /* 0x00173c0301007387 */ /* 0x0001e80000100800 */
        /* <DEDUP_REMOVED lines=32> */
[----:B------:R0:W-:Y:S04]  /*35a00*/  STL [R1+0x1738], R28 ;  /* 0x0017381c01007387 */ /* 0x0001e80000100800 */
[----:B0-----:R-:W3:Y:S01]  /*35a10*/  LDL.LU R28, [R1+0x16fc] ;  /* 0x0016fc00011c7983 */ /* 0x001ee20000300800 */
[----:B----4-:R-:W-:Y:S02]  /*35a20*/  IADD3.X R3, R3, UR6, RZ, P5, !PT ;  /* 0x0000000603037c10 */ /* 0x010fe4000affe4ff */
[----:B------:R-:W-:Y:S02]  /*35a30*/  IADD3 R9, P5, R9, UR9, RZ ;  /* 0x0000000909097c10 */ /* 0x000fe4000ffbe0ff */
[----:B------:R-:W-:Y:S01]  /*35a40*/  IADD3.X R4, R4, UR6, RZ, P1, !PT ;  /* 0x0000000604047c10 */ /* 0x000fe20008ffe4ff */
[----:B------:R-:W-:Y:S01]  /*35a50*/  IADD3 R7, P1, R7, UR9, RZ ;  /* 0x0000000907077c10 */ /* 0x000fe2000ff3e0ff */
[----:B------:R0:W-:Y:S04]  /*35a60*/  STL [R1+0x161c], R3 ;  /* 0x00161c0301007387 */ /* 0x0001e80000100800 */
        /* <DEDUP_REMOVED lines=53> */
[----:B------:R0:W-:Y:S04]  /*35dc0*/  STL [R1+0x16fc], R28 ;  /* 0x0016fc1c01007387 */ /* 0x0001e80000100800 */
[----:B0-----:R-:W3:Y:S01]  /*35dd0*/  LDL.LU R28, [R1+0x16c8] ;  /* 0x0016c800011c7983 */ /* 0x001ee20000300800 */
[----:B------:R-:W-:Y:S02]  /*35de0*/  STL [R1+0x16d8], R0 ;  /* 0x0016d80001007387 */ /* 0x000fe40000100800 */
[----:B------:R-:W3:Y:S02]  /*35df0*/  LDL.LU R9, [R1+0x16ec] ;  /* 0x0016ec0001097983 */ /* 0x000ee40000300800 */
[----:B------:R-:W3:Y:S01]  /*35e00*/  LDL.LU R4, [R1+0x16c0] ;  /* 0x0016c00001047983 */ /* 0x000ee20000300800 */
[----:B------:R-:W3:Y:S01]  /*35e10*/  LDL.LU R7, [R1+0x16e4] ;  /* 0x0016e40001077983 */ /* 0x000ee20000300800 */
[----:B----4-:R-:W-:-:S05]  /*35e20*/  IADD3 R3, P4, R3, UR9, RZ ;  /* 0x0000000903037c10 */ /* 0x010fca000ff9e0ff */
        /* <DEDUP_REMOVED lines=25> */
[----:B--2---:R-:W-:-:S05]  /*35fc0*/  IADD3.X R2, R2, UR8, RZ, P3, !PT ;  /* 0x0000000802027c10 */ /* 0x004fca0009ffe4ff */
[----:B------:R0:W-:Y:S04]  /*35fd0*/  STL [R1+0x16f4], R2 ;  /* 0x0016f40201007387 */ /* 0x0001e80000100800 */
[----:B0-----:R-:W2:Y:S01]  /*35fe0*/  LDL.LU R2, [R1+0x1758] ;  /* 0x0017580001027983 */ /* 0x001ea20000300800 */
[----:B---3--:R-:W-:Y:S02]  /*35ff0*/  IADD3 R28, P3, R28, UR9, RZ ;  /* 0x000000091c1c7c10 */ /* 0x008fe4000ff7e0ff */
[----:B------:R-:W-:Y:S01]  /*36000*/  IADD3.X R9, R9, UR8, RZ, P2, !PT ;  /* 0x0000000809097c10 */ /* 0x000fe200097fe4ff */
[----:B------:R-:W-:Y:S01]  /*36010*/  IADD3 R4, P2, R4, UR9, RZ ;  /* 0x0000000904047c10 */ /* 0x000fe2000ff5e0ff */
[----:B------:R-:W-:Y:S01]  /*36020*/  IADD3.X R7, R7, UR8, RZ, P6, !PT ;  /* 0x0000000807077c10 */ /* 0x000fe2000b7fe4ff */
[----:B------:R0:W-:Y:S01]  /*36030*/  STL [R1+0x16c8], R28 ;  /* 0x0016c81c01007387 */ /* 0x0001e20000100800 */
[----:B----4-:R-:W-:-:S03]  /*36040*/  IADD3 R6, P6, R6, UR9, RZ ;  /* 0x0000000906067c10 */ /* 0x010fc6000ffde0ff */
[----:B0-----:R-:W3:Y:S01]  /*36050*/  LDL.LU R28, [R1+0x1688] ;  /* 0x00168800011c7983 */ /* 0x001ee20000300800 */
        /* <DEDUP_REMOVED lines=48> */
[----:B0-----:R-:W4:Y:S01]  /*36360*/  LDL.LU R3, [R1+0x17ac] ;  /* 0x0017ac0001037983 */ /* 0x001f220000300800 */
[----:B------:R-:W-:Y:S01]  /*36370*/  STL [R1+0x1690], R29 ;  /* 0x0016901d01007387 */ /* 0x000fe20000100800 */
[----:B--2---:R-:W-:-:S05]  /*36380*/  IADD3 R2, P6, R2, UR9, RZ ;  /* 0x0000000902027c10 */ /* 0x004fca000ffde0ff */
[----:B------:R0:W-:Y:S04]  /*36390*/  STL [R1+0x1758], R2 ;  /* 0x0017580201007387 */ /* 0x0001e80000100800 */
[----:B0-----:R-:W2:Y:S01]  /*363a0*/  LDL.LU R2, [R1+0x1684] ;  /* 0x0016840001027983 */ /* 0x001ea20000300800 */
[----:B------:R0:W-:Y:S02]  /*363b0*/  STL [R1+0x168c], R0 ;  /* 0x00168c0001007387 */ /* 0x0001e40000100800 */
        /* <DEDUP_REMOVED lines=28> */
[----:B-1----:R-:W3:Y:S01]  /*36580*/  LDL.LU R28, [R1+0x17c8] ;  /* 0x0017c800011c7983 */ /* 0x002ee20000300800 */
        /* <DEDUP_REMOVED lines=9> */
[----:B------:R-:W-:Y:S02]  /*36620*/  STL [R1+0x17a8], R9 ;  /* 0x0017a80901007387 */ /* 0x000fe40000100800 */
[----:B------:R-:W-:Y:S02]  /*36630*/  STL [R1+0x1680], R4 ;  /* 0x0016800401007387 */ /* 0x000fe40000100800 */
[----:B------:R-:W-:Y:S01]  /*36640*/  STL [R1+0x17a4], R7 ;  /* 0x0017a40701007387 */ /* 0x000fe20000100800 */
        /* <DEDUP_REMOVED lines=35> */
[----:B------:R0:W-:Y:S02]  /*36880*/  STL [R1+0x17d8], R22 ;  /* 0x0017d81601007387 */ /* 0x0001e40000100800 */
[----:B------:R1:W-:Y:S01]  /*36890*/  STL [R1+0x1674], R23 ;  /* 0x0016741701007387 */ /* 0x0003e20000100800 */
[----:B------:R-:W-:Y:S01]  /*368a0*/  IADD3.X R16, R16, UR8, RZ, P1, !PT ;  /* 0x0000000810107c10 */ /* 0x000fe20008ffe4ff */
[----:B------:R-:W-:Y:S01]  /*368b0*/  STL [R1+0x17d4], R13 ;  /* 0x0017d40d01007387 */ /* 0x000fe20000100800 */
[----:B------:R-:W-:Y:S01]  /*368c0*/  IADD3 R29, P1, R29, UR9, RZ ;  /* 0x000000091d1d7c10 */ /* 0x000fe2000ff3e0ff */
[----:B------:R2:W-:Y:S01]  /*368d0*/  STL [R1+0x1670], R17 ;  /* 0x0016701101007387 */ /* 0x0005e20000100800 */
[----:B------:R-:W-:Y:S01]  /*368e0*/  IADD3.X R0, R0, UR8, RZ, P4, !PT ;  /* 0x0000000800007c10 */ /* 0x000fe2000a7fe4ff */
[----:B------:R-:W-:Y:S01]  /*368f0*/  STL [R1+0x17d0], R12 ;  /* 0x0017d00c01007387 */ /* 0x000fe20000100800 */
[----:B0-----:R-:W2:Y:S01]  /*36900*/  LDL.LU R22, [R1+0x1780] ;  /* 0x0017800001167983 */ /* 0x001ea20000300800 */
[----:B------:R-:W-:Y:S01]  /*36910*/  IADD3 R28, P4, R28, UR9, RZ ;  /* 0x000000091c1c7c10 */ /* 0x000fe2000ff9e0ff */
[----:B------:R0:W-:Y:S01]  /*36920*/  STL [R1+0x178c], R16 ;  /* 0x00178c1001007387 */ /* 0x0001e20000100800 */
[----:B------:R0:W-:Y:S01]  /*36930*/  STL [R1+0x17cc], R29 ;  /* 0x0017cc1d01007387 */ /* 0x0001e20000100800 */
[----:B------:R0:W-:Y:S02]  /*36940*/  STL [R1+0x1788], R0 ;  /* 0x0017880001007387 */ /* 0x0001e40000100800 */
[----:B-1----:R-:W2:Y:S02]  /*36950*/  LDL.LU R23, [R1+0x17e8] ;  /* 0x0017e80001177983 */ /* 0x002ea40000300800 */
[----:B------:R1:W-:Y:S01]  /*36960*/  STL [R1+0x17c8], R28 ;  /* 0x0017c81c01007387 */ /* 0x0003e20000100800 */
[----:B------:R-:W2:Y:S01]  /*36970*/  LDL.LU R6, [R1+0x177c] ;  /* 0x00177c0001067983 */ /* 0x000ea20000300800 */
[----:B----4-:R-:W-:-:S05]  /*36980*/  IADD3.X R3, R3, UR8, RZ, P3, !PT ;  /* 0x0000000803037c10 */ /* 0x010fca0009ffe4ff */
[----:B------:R4:W-:Y:S01]  /*36990*/  STL [R1+0x1784], R3 ;  /* 0x0017840301007387 */ /* 0x0009e20000100800 */
[----:B------:R-:W2:Y:S02]  /*369a0*/  LDL.LU R7, [R1+0x17f0] ;  /* 0x0017f00001077983 */ /* 0x000ea40000300800 */
[----:B------:R-:W2:Y:S02]  /*369b0*/  LDL.LU R8, [R1+0x1778] ;  /* 0x0017780001087983 */ /* 0x000ea40000300800 */
[----:B--2---:R-:W-:-:S05]  /*369c0*/  IADD3 R2, P3, R2, UR9, RZ ;  /* 0x0000000902027c10 */ /* 0x004fca000ff7e0ff */
[----:B------:R2:W-:Y:S01]  /*369d0*/  STL [R1+0x17c4], R2 ;  /* 0x0017c40201007387 */ /* 0x0005e20000100800 */
[----:B------:R-:W3:Y:S02]  /*369e0*/  LDL.LU R5, [R1+0x17f8] ;  /* 0x0017f80001057983 */ /* 0x000ee40000300800 */
[----:B------:R-:W3:Y:S02]  /*369f0*/  LDL.LU R11, [R1+0x166c] ;  /* 0x00166c00010b7983 */ /* 0x000ee40000300800 */
[----:B------:R-:W3:Y:S01]  /*36a00*/  LDL.LU R10, [R1+0x1800] ;  /* 0x00180000010a7983 */ /* 0x000ee20000300800 */
[----:B--2---:R-:W2:Y:S01]  /*36a10*/  LDL.LU R17, [R1+0x1668] ;  /* 0x0016680001117983 */ /* 0x004ea20000300800 */
[----:B------:R-:W2:Y:S02]  /*36a20*/  LDL.LU R13, [R1+0x1808] ;  /* 0x00180800010d7983 */ /* 0x000ea40000300800 */
[----:B0-----:R-:W2:Y:S02]  /*36a30*/  LDL.LU R16, [R1+0x17c0] ;  /* 0x0017c00001107983 */ /* 0x001ea40000300800 */
[----:B------:R-:W2:Y:S01]  /*36a40*/  LDL.LU R12, [R1+0x1810] ;  /* 0x00181000010c7983 */ /* 0x000ea20000300800 */
[----:B------:R-:W2:Y:S01]  /*36a50*/  LDL.LU R29, [R1+0x17bc] ;  /* 0x0017bc00011d7983 */ /* 0x000ea20000300800 */
[----:B------:R-:W2:Y:S02]  /*36a60*/  LDL.LU R0, [R1+0x1818] ;  /* 0x0018180001007983 */ /* 0x000ea40000300800 */
[----:B-1----:R-:W2:Y:S02]  /*36a70*/  LDL.LU R28, [R1+0x17b8] ;  /* 0x0017b800011c7983 */ /* 0x002ea40000300800 */
[----:B----4-:R-:W4:Y:S01]  /*36a80*/  LDL.LU R3, [R1+0x1820] ;  /* 0x0018200001037983 */ /* 0x010f220000300800 */
        /* <DEDUP_REMOVED lines=13> */
[----:B------:R-:W-:-:S02]  /*36b60*/  IADD3.X R22, R22, UR8, RZ, P2, !PT ;  /* 0x0000000816167c10 */ /* 0x000fc400097fe4ff */
[----:B------:R-:W-:-:S03]  /*36b70*/  IADD3 R23, P2, R23, UR9, RZ ;  /* 0x0000000917177c10 */ /* 0x000fc6000ff5e0ff */
[----:B------:R0:W-:Y:S01]  /*36b80*/  STL [R1+0x1780], R22 ;  /* 0x0017801601007387 */ /* 0x0001e20000100800 */
[----:B------:R-:W-:-:S03]  /*36b90*/  IADD3.X R6, R6, UR8, RZ, P6, !PT ;  /* 0x0000000806067c10 */ /* 0x000fc6000b7fe4ff */
[----:B0-----:R-:W4:Y:S01]  /*36ba0*/  LDL.LU R22, [R1+0x17f4] ;  /* 0x0017f40001167983 */ /* 0x001f220000300800 */
[----:B------:R0:W-:Y:S03]  /*36bb0*/  STL [R1+0x17e8], R23 ;  /* 0x0017e81701007387 */ /* 0x0001e60000100800 */
[----:B0-----:R-:W4:Y:S01]  /*36bc0*/  LDL.LU R23, [R1+0x1804] ;  /* 0x0018040001177983 */ /* 0x001f220000300800 */
[----:B------:R-:W-:Y:S02]  /*36bd0*/  IADD3 R7, P6, R7, UR9, RZ ;  /* 0x0000000907077c10 */ /* 0x000fe4000ffde0ff */
[----:B------:R-:W-:Y:S01]  /*36be0*/  IADD3.X R8, R8, UR8, RZ, P5, !PT ;  /* 0x0000000808087c10 */ /* 0x000fe2000affe4ff */
[----:B------:R0:W-:Y:S04]  /*36bf0*/  STL [R1+0x177c], R6 ;  /* 0x00177c0601007387 */ /* 0x0001e80000100800 */
[----:B0-----:R0:W5:Y:S01]  /*36c00*/  LDL.LU R6, [R1+0x18ac] ;  /* 0x0018ac0001067983 */ /* 0x0011620000300800 */
[----:B------:R1:W-:Y:S03]  /*36c10*/  STL [R1+0x17f0], R7 ;  /* 0x0017f00701007387 */ /* 0x0003e60000100800 */
[----:B-1----:R0:W5:Y:S01]  /*36c20*/  LDL.LU R7, [R1+0x18a8] ;  /* 0x0018a80001077983 */ /* 0x0021620000300800 */
[----:B------:R1:W-:Y:S03]  /*36c30*/  STL [R1+0x1778], R8 ;  /* 0x0017780801007387 */ /* 0x0003e60000100800 */
[----:B-1----:R-:W4:Y:S01]  /*36c40*/  LDL.LU R8, [R1+0x18a4] ;  /* 0x0018a40001087983 */ /* 0x002f220000300800 */
[----:B---3--:R-:W-:-:S02]  /*36c50*/  IADD3 R5, P5, R5, UR9, RZ ;  /* 0x0000000905057c10 */ /* 0x008fc4000ffbe0ff */
[----:B------:R-:W-:Y:S01]  /*36c60*/  IADD3.X R11, R11, UR8, RZ, P1, !PT ;  /* 0x000000080b0b7c10 */ /* 0x000fe20008ffe4ff */
[----:B------:R-:W-:Y:S01]  /*36c70*/  IADD3 R10, P1, R10, UR9, RZ ;  /* 0x000000090a0a7c10 */ /* 0x000fe2000ff3e0ff */
[----:B--2---:R-:W-:Y:S01]  /*36c80*/  IADD3.X R17, R17, UR8, RZ, P4, !PT ;  /* 0x0000000811117c10 */ /* 0x004fe2000a7fe4ff */
[----:B------:R1:W-:Y:S01]  /*36c90*/  STL [R1+0x17f8], R5 ;  /* 0x0017f80501007387 */ /* 0x0003e20000100800 */
[----:B------:R-:W-:Y:S02]  /*36ca0*/  IADD3 R13, P4, R13, UR9, RZ ;  /* 0x000000090d0d7c10 */ /* 0x000fe4000ff9e0ff */
[----:B------:R-:W-:Y:S01]  /*36cb0*/  IADD3.X R16, R16, UR8, RZ, P3, !PT ;  /* 0x0000000810107c10 */ /* 0x000fe20009ffe4ff */
[----:B------:R-:W-:Y:S01]  /*36cc0*/  IADD3 R12, P3, R12, UR9, RZ ;  /* 0x000000090c0c7c10 */ /* 0x000fe2000ff7e0ff */
[----:B-1----:R-:W2:Y:S01]  /*36cd0*/  LDL.LU R5, [R1+0x18a0] ;  /* 0x0018a00001057983 */ /* 0x002ea20000300800 */
[----:B------:R1:W-:Y:S01]  /*36ce0*/  STL [R1+0x166c], R11 ;  /* 0x00166c0b01007387 */ /* 0x0003e20000100800 */
[----:B------:R-:W-:Y:S01]  /*36cf0*/  IADD3.X R29, R29, UR8, RZ, P2, !PT ;  /* 0x000000081d1d7c10 */ /* 0x000fe200097fe4ff */
[----:B------:R-:W-:Y:S01]  /*36d00*/  IADD3 R0, P2, R0, UR9, RZ ;  /* 0x0000000900007c10 */ /* 0x000fe2000ff5e0ff */
[----:B-1----:R-:W3:Y:S01]  /*36d10*/  LDL.LU R11, [R1+0x189c] ;  /* 0x00189c00010b7983 */ /* 0x002ee20000300800 */
[----:B------:R1:W-:Y:S01]  /*36d20*/  STL [R1+0x1800], R10 ;  /* 0x0018000a01007387 */ /* 0x0003e20000100800 */
[----:B------:R-:W-:-:S02]  /*36d30*/  IADD3.X R28, R28, UR8, RZ, P6, !PT ;  /* 0x000000081c1c7c10 */ /* 0x000fc4000b7fe4ff */
[----:B-1----:R-:W2:Y:S01]  /*36d40*/  LDL.LU R10, [R1+0x1898] ;  /* 0x00189800010a7983 */ /* 0x002ea20000300800 */
[----:B------:R1:W-:Y:S01]  /*36d50*/  STL [R1+0x1668], R17 ;  /* 0x0016681101007387 */ /* 0x0003e20000100800 */
[----:B----4-:R-:W-:Y:S02]  /*36d60*/  IADD3 R3, P6, R3, UR9, RZ ;  /* 0x0000000903037c10 */ /* 0x010fe4000ffde0ff */
[----:B-1----:R0:W5:Y:S01]  /*36d70*/  LDL.LU R17, [R1+0x1894] ;  /* 0x0018940001117983 */ /* 0x0021620000300800 */
[----:B------:R1:W-:Y:S01]  /*36d80*/  STL [R1+0x1808], R13 ;  /* 0x0018080d01007387 */ /* 0x0003e20000100800 */
[----:B------:R-:W-:Y:S02]  /*36d90*/  IADD3.X R2, R2, UR8, RZ, P5, !PT ;  /* 0x0000000802027c10 */ /* 0x000fe4000affe4ff */
[----:B-1----:R0:W5:Y:S01]  /*36da0*/  LDL.LU R13, [R1+0x1890] ;  /* 0x00189000010d7983 */ /* 0x0021620000300800 */
[----:B------:R1:W-:Y:S03]  /*36db0*/  STL [R1+0x17c0], R16 ;  /* 0x0017c01001007387 */ /* 0x0003e60000100800 */
        /* <DEDUP_REMOVED lines=8> */
[----:B-1----:R-:W4:Y:S01]  /*36e40*/  LDL.LU R28, [R1+0x187c] ;  /* 0x00187c00011c7983 */ /* 0x002f220000300800 */
[----:B------:R1:W-:Y:S03]  /*36e50*/  STL [R1+0x1820], R3 ;  /* 0x0018200301007387 */ /* 0x0003e60000100800 */
[----:B-1----:R-:W2:Y:S01]  /*36e60*/  LDL.LU R3, [R1+0x1878] ;  /* 0x0018780001037983 */ /* 0x002ea20000300800 */
[----:B------:R1:W-:Y:S03]  /*36e70*/  STL [R1+0x17b4], R2 ;  /* 0x0017b40201007387 */ /* 0x0003e60000100800 */
[----:B-1----:R-:W3:Y:S01]  /*36e80*/  LDL.LU R2, [R1+0x1874] ;  /* 0x0018740001027983 */ /* 0x002ee20000300800 */
[----:B------:R-:W-:-:S02]  /*36e90*/  IADD3 R9, P5, R9, UR9, RZ ;  /* 0x0000000909097c10 */ /* 0x000fc4000ffbe0ff */
        /* <DEDUP_REMOVED lines=13> */
[----:B------:R-:W-:Y:S01]  /*36f70*/  STL [R1+0x1660], R27 ;  /* 0x0016601b01007387 */ /* 0x000fe20000100800 */
[----:B------:R-:W-:Y:S01]  /*36f80*/  IADD3.X R19, R19, UR8, RZ, P6, !PT ;  /* 0x0000000813137c10 */ /* 0x000fe2000b7fe4ff */
[----:B------:R-:W-:Y:S01]  /*36f90*/  STL [R1+0x1830], R14 ;  /* 0x0018300e01007387 */ /* 0x000fe20000100800 */
[----:B------:R-:W-:Y:S01]  /*36fa0*/  STL [R1+0x165c], R15 ;  /* 0x00165c0f01007387 */ /* 0x000fe20000100800 */
[----:B------:R-:W-:Y:S01]  /*36fb0*/  STL [R1+0x182c], R18 ;  /* 0x00182c1201007387 */ /* 0x000fe20000100800 */
[----:B------:R-:W-:-:S02]  /*36fc0*/  IADD3 R20, P6, R20, UR9, RZ ;  /* 0x0000000914147c10 */ /* 0x000fc4000ffde0ff */
[----:B--2---:R-:W-:Y:S02]  /*36fd0*/  IADD3.X R3, R3, UR8, RZ, P4, !PT ;  /* 0x0000000803037c10 */ /* 0x004fe4000a7fe4ff */
[----:B---3--:R-:W-:Y:S01]  /*36fe0*/  IADD3.X R2, R2, UR8, RZ, P5, !PT ;  /* 0x0000000802027c10 */ /* 0x008fe2000affe4ff */
[----:B------:R-:W-:-:S04]  /*36ff0*/  IADD3 R21, P5, R21, UR9, RZ ;  /* 0x0000000915157c10 */ /* 0x000fc8000ffbe0ff */
[----:B------:R1:W-:Y:S01]  /*37000*/  STL [R1+0x17ec], R2 ;  /* 0x0017ec0201007387 */ /* 0x0003e20000100800 */
[----:B------:R-:W-:Y:S03]  /*37010*/  STL [R1+0x17e4], R19 ;  /* 0x0017e41301007387 */ /* 0x000fe60000100800 */
[----:B-1----:R-:W2:Y:S01]  /*37020*/  LDL.LU R2, [R1+0x1870] ;  /* 0x0018700001027983 */ /* 0x002ea20000300800 */
[----:B------:R-:W-:Y:S02]  /*37030*/  STL [R1+0x1828], R20 ;  /* 0x0018281401007387 */ /* 0x000fe40000100800 */
[----:B------:R1:W-:Y:S02]  /*37040*/  STL [R1+0x17fc], R3 ;  /* 0x0017fc0301007387 */ /* 0x0003e40000100800 */
[----:B------:R-:W-:Y:S01]  /*37050*/  STL [R1+0x1824], R21 ;  /* 0x0018241501007387 */ /* 0x000fe20000100800 */
[----:B-1----:R-:W3:Y:S01]  /*37060*/  LDL.LU R3, [R1+0x186c] ;  /* 0x00186c0001037983 */ /* 0x002ee20000300800 */
[----:B------:R-:W-:-:S02]  /*37070*/  IADD3.X R22, R22, UR8, RZ, P1, !PT ;  /* 0x0000000816167c10 */ /* 0x000fc40008ffe4ff */
[----:B----4-:R-:W-:Y:S02]  /*37080*/  IADD3.X R28, R28, UR8, RZ, P2, !PT ;  /* 0x000000081c1c7c10 */ /* 0x010fe400097fe4ff */
[----:B------:R-:W-:Y:S01]  /*37090*/  IADD3.X R23, R23, UR8, RZ, P3, !PT ;  /* 0x0000000817177c10 */ /* 0x000fe20009ffe4ff */
[----:B------:R-:W-:Y:S02]  /*370a0*/  STL [R1+0x17f4], R22 ;  /* 0x0017f41601007387 */ /* 0x000fe40000100800 */
[----:B------:R1:W-:Y:S02]  /*370b0*/  STL [R1+0x180c], R28 ;  /* 0x00180c1c01007387 */ /* 0x0003e40000100800 */
[----:B------:R-:W-:Y:S02]  /*370c0*/  IMAD.MOV.U32 R15, RZ, RZ, R5 ;  /* 0x000000ffff0f7224 */ /* 0x000fe400078e0005 */
[----:B------:R-:W-:Y:S02]  /*370d0*/  IMAD.MOV.U32 R4, RZ, RZ, R11 ;  /* 0x000000ffff047224 */ /* 0x000fe400078e000b */
[----:B------:R-:W-:Y:S01]  /*370e0*/  IMAD.MOV.U32 R5, RZ, RZ, R8 ;  /* 0x000000ffff057224 */ /* 0x000fe200078e0008 */
[----:B-1----:R0:W5:Y:S01]  /*370f0*/  LDL.LU R28, [R1+0x1868] ;  /* 0x00186800011c7983 */ /* 0x0021620000300800 */
[----:B------:R-:W-:Y:S02]  /*37100*/  STL [R1+0x1804], R23 ;  /* 0x0018041701007387 */ /* 0x000fe40000100800 */
[----:B------:R-:W-:Y:S01]  /*37110*/  IMAD.MOV.U32 R14, RZ, RZ, R10 ;  /* 0x000000ffff0e7224 */ /* 0x000fe200078e000a */
[----:B--2---:R-:W-:-:S05]  /*37120*/  IADD3.X R2, R2, UR8, RZ, P6, !PT ;  /* 0x0000000802027c10 */ /* 0x004fca000b7fe4ff */
[----:B------:R1:W-:Y:S01]  /*37130*/  STL [R1+0x1814], R2 ;  /* 0x0018140201007387 */ /* 0x0003e20000100800 */
[----:B---3--:R-:W-:-:S03]  /*37140*/  IADD3.X R3, R3, UR8, RZ, P5, !PT ;  /* 0x0000000803037c10 */ /* 0x008fc6000affe4ff */
[----:B-1----:R-:W1:Y:S04]  /*37150*/  S2R R2, SR_TID.X ;  /* 0x0000000000027919 */ /* 0x002e680000002100 */
[----:B------:R2:W-:Y:S04]  /*37160*/  STL [R1+0x181c], R3 ;  /* 0x00181c0301007387 */ /* 0x0005e80000100800 */
[----:B--2---:R0:W5:Y:S01]  /*37170*/  LDL.LU R3, [R1+0x1864] ;  /* 0x0018640001037983 */ /* 0x0041620000300800 */
[----:B------:R0:W-:Y:S02]  /*37180*/  STL.64 [R1+0x10e8], R4 ;  /* 0x0010e80401007387 */ /* 0x0001e40000100a00 */
[----:B------:R0:W-:Y:S01]  /*37190*/  STL.64 [R1+0x10f0], R14 ;  /* 0x0010f00e01007387 */ /* 0x0001e20000100a00 */
[----:B-1----:R-:W-:-:S05]  /*371a0*/  LOP3.LUT R2, R2, 0x7f, RZ, 0xc0, !PT ;  /* 0x0000007f02027812 */ /* 0x002fca00078ec0ff */
[----:B------:R-:W-:Y:S01]  /*371b0*/  IMAD.SHL.U32 R2, R2, 0x2, RZ ;  /* 0x0000000202027824 */ /* 0x000fe200078e00ff */
[----:B0-----:R-:W-:Y:S01]  /*371c0*/  @!P0 CALL.REL.NOINC `(.L_x_2) ;  /* 0x0000001000008944 */ /* 0x001fe20003c00000 */
[----:B------:R-:W-:Y:S05]  /*371d0*/  BRA `(.L_x_3) ;  /* 0xfffd759000007947 */ /* 0x000fea000383ffff */
.L_x_2:
[----:B-----5:R-:W2:Y:S04]  /*371e0*/  LDL.LU R0, [R1+0x2e0] ;  /* 0x0002e00001007983 */ /* 0x020ea80000300800 */
[----:B--2---:R0:W-:Y:S04]  /*371f0*/  STL [R1+0x20a0], R0 ;  /* 0x0020a00001007387 */ /* 0x0041e80000100800 */
[----:B0-----:R-:W2:Y:S04]  /*37200*/  LDL.LU R0, [R1+0x8cc] ;  /* 0x0008cc0001007983 */ /* 0x001ea80000300800 */
        /* <DEDUP_REMOVED lines=33> */
[----:B------:R-:W2:Y:S01]  /*37420*/  LDL.LU R2, [R1+0x8c4] ;  /* 0x0008c40001027983 */ /* 0x000ea20000300800 */
[----:B0-----:R-:W-:-:S03]  /*37430*/  IMAD.MOV.U32 R0, RZ, RZ, R7 ;  /* 0x000000ffff007224 */ /* 0x001fc600078e0007 */
        /* <DEDUP_REMOVED lines=33> */
[----:B------:R-:W2:Y:S04]  /*37650*/  LDL.LU R29, [R1+0x8c0] ;  /* 0x0008c000011d7983 */ /* 0x000ea80000300800 */
[----:B------:R-:W3:Y:S04]  /*37660*/  LDL.LU R11, [R1+0x8d4] ;  /* 0x0008d400010b7983 */ /* 0x000ee80000300800 */
[----:B------:R-:W3:Y:S04]  /*37670*/  LDL.LU R8, [R1+0x8d0] ;  /* 0x0008d00001087983 */ /* 0x000ee80000300800 */
[----:B------:R-:W4:Y:S04]  /*37680*/  LDL.LU R10, [R1+0x8e4] ;  /* 0x0008e400010a7983 */ /* 0x000f280000300800 */
[----:B------:R-:W4:Y:S04]  /*37690*/  LDL.LU R5, [R1+0x8e0] ;  /* 0x0008e00001057983 */ /* 0x000f280000300800 */
[----:B------:R-:W2:Y:S04]  /*376a0*/  LDL.LU R9, [R1+0x2fc] ;  /* 0x0002fc0001097983 */ /* 0x000ea80000300800 */
[----:B------:R-:W2:Y:S01]  /*376b0*/  LDL.LU R4, [R1+0x2f8] ;  /* 0x0002f80001047983 */ /* 0x000ea20000300800 */
[----:B0-----:R-:W-:-:S03]  /*376c0*/  IMAD.MOV.U32 R2, RZ, RZ, R6 ;  /* 0x000000ffff027224 */ /* 0x001fc600078e0006 */
[----:B------:R-:W2:Y:S04]  /*376d0*/  LDL.LU R24, [R1+0x9bc] ;  /* 0x0009bc0001187983 */ /* 0x000ea80000300800 */
        /* <DEDUP_REMOVED lines=13> */
[----:B------:R0:W-:Y:S01]  /*377b0*/  STL [R1+0x1890], R13 ;  /* 0x0018900d01007387 */ /* 0x0001e20000100800 */
[----:B------:R-:W-:-:S03]  /*377c0*/  F2FP.BF16.PACK_AB R0, R2, R0 ;  /* 0x000000000200723e */ /* 0x000fc600000010ff */
        /* <DEDUP_REMOVED lines=11> */
[----:B------:R-:W2:Y:S04]  /*37880*/  LDL.LU R2, [R1+0x2128] ;  /* 0x0021280001027983 */ /* 0x000ea80000300800 */
[----:B------:R0:W-:Y:S04]  /*37890*/  STL [R1+0x123c], R0 ;  /* 0x00123c0001007387 */ /* 0x0001e80000100800 */
[----:B0-----:R-:W2:Y:S02]  /*378a0*/  LDL.LU R0, [R1+0x2124] ;  /* 0x0021240001007983 */ /* 0x001ea40000300800 */
[----:B--2---:R-:W-:-:S02]  /*378b0*/  F2FP.BF16.PACK_AB R0, R2, R0 ;  /* 0x000000000200723e */ /* 0x004fc400000010ff */
        /* <DEDUP_REMOVED lines=62> */
[----:B0-----:R-:W2:Y:S01]  /*37ca0*/  LDL.LU R0, [R1+0x20a4] ;  /* 0x0020a40001007983 */ /* 0x001ea20000300800 */
[----:B------:R-:W-:Y:S02]  /*37cb0*/  F2FP.BF16.PACK_AB R16, R28, R16 ;  /* 0x000000101c10723e */ /* 0x000fe400000010ff */
[----:B--2---:R-:W-:-:S02]  /*37cc0*/  F2FP.BF16.PACK_AB R3, R0, R3 ;  /* 0x000000030003723e */ /* 0x004fc400000010ff */
[----:B------:R-:W2:Y:S01]  /*37cd0*/  LDL.LU R0, [R1+0x20a0] ;  /* 0x0020a00001007983 */ /* 0x000ea20000300800 */
[----:B------:R-:W-:-:S03]  /*37ce0*/  F2FP.BF16.PACK_AB R12, R17, R12 ;  /* 0x0000000c110c723e */ /* 0x000fc600000010ff */
[----:B------:R2:W-:Y:S01]  /*37cf0*/  STL [R1+0x11f8], R3 ;  /* 0x0011f80301007387 */ /* 0x0005e20000100800 */
[----:B------:R-:W-:-:S03]  /*37d00*/  F2FP.BF16.PACK_AB R2, R2, R29 ;  /* 0x0000001d0202723e */ /* 0x000fc600000010ff */
[----:B------:R-:W-:Y:S04]  /*37d10*/  STL [R1+0x11f4], R16 ;  /* 0x0011f41001007387 */ /* 0x000fe80000100800 */
[----:B------:R-:W-:Y:S01]  /*37d20*/  STL [R1+0x11f0], R12 ;  /* 0x0011f00c01007387 */ /* 0x000fe20000100800 */
[----:B--2---:R-:W-:Y:S02]  /*37d30*/  F2FP.BF16.PACK_AB R3, R13, R0 ;  /* 0x000000000d03723e */ /* 0x004fe400000010ff */
[----:B---3--:R-:W-:-:S03]  /*37d40*/  F2FP.BF16.PACK_AB R0, R11, R8 ;  /* 0x000000080b00723e */ /* 0x008fc600000010ff */
[----:B------:R4:W-:Y:S04]  /*37d50*/  STL [R1+0x11ec], R3 ;  /* 0x0011ec0301007387 */ /* 0x0009e80000100800 */
[----:B------:R0:W-:Y:S01]  /*37d60*/  STL [R1+0x11e8], R2 ;  /* 0x0011e80201007387 */ /* 0x0001e20000100800 */
[----:B----4-:R-:W-:-:S03]  /*37d70*/  F2FP.BF16.PACK_AB R3, R10, R5 ;  /* 0x000000050a03723e */ /* 0x010fc600000010ff */
[----:B------:R1:W-:Y:S01]  /*37d80*/  STL [R1+0x11e4], R0 ;  /* 0x0011e40001007387 */ /* 0x0003e20000100800 */
[----:B0-----:R-:W-:-:S03]  /*37d90*/  F2FP.BF16.PACK_AB R2, R9, R4 ;  /* 0x000000040902723e */ /* 0x001fc600000010ff */
[----:B------:R0:W-:Y:S01]  /*37da0*/  STL [R1+0x11e0], R3 ;  /* 0x0011e00301007387 */ /* 0x0001e20000100800 */
[----:B-1----:R-:W-:-:S03]  /*37db0*/  F2FP.BF16.PACK_AB R0, R24, R25 ;  /* 0x000000191800723e */ /* 0x002fc600000010ff */
[----:B------:R1:W-:Y:S01]  /*37dc0*/  STL [R1+0x11dc], R2 ;  /* 0x0011dc0201007387 */ /* 0x0003e20000100800 */
[----:B0-----:R-:W-:-:S03]  /*37dd0*/  F2FP.BF16.PACK_AB R3, R26, R27 ;  /* 0x0000001b1a03723e */ /* 0x001fc600000010ff */
[----:B------:R0:W-:Y:S04]  /*37de0*/  STL [R1+0x11d8], R0 ;  /* 0x0011d80001007387 */ /* 0x0001e80000100800 */
[----:B------:R2:W-:Y:S01]  /*37df0*/  STL [R1+0x11d4], R3 ;  /* 0x0011d40301007387 */ /* 0x0005e20000100800 */
[----:B-1----:R-:W-:Y:S02]  /*37e00*/  F2FP.BF16.PACK_AB R2, R6, R7 ;  /* 0x000000070602723e */ /* 0x002fe400000010ff */
[----:B0-----:R-:W-:-:S03]  /*37e10*/  F2FP.BF16.PACK_AB R0, R14, R15 ;  /* 0x0000000f0e00723e */ /* 0x001fc600000010ff */
[----:B------:R-:W-:Y:S01]  /*37e20*/  STL [R1+0x11d0], R2 ;  /* 0x0011d00201007387 */ /* 0x000fe20000100800 */
[----:B--2---:R-:W-:-:S03]  /*37e30*/  F2FP.BF16.PACK_AB R3, R18, R19 ;  /* 0x000000131203723e */ /* 0x004fc600000010ff */
[----:B------:R-:W-:Y:S04]  /*37e40*/  STL [R1+0x11cc], R0 ;  /* 0x0011cc0001007387 */ /* 0x000fe80000100800 */
[----:B------:R0:W-:Y:S04]  /*37e50*/  STL [R1+0x11c8], R3 ;  /* 0x0011c80301007387 */ /* 0x0001e80000100800 */
[----:B0-----:R-:W2:Y:S01]  /*37e60*/  LDL.LU R3, [R1+0xaa8] ;  /* 0x000aa80001037983 */ /* 0x001ea20000300800 */
[----:B------:R-:W-:Y:S02]  /*37e70*/  F2FP.BF16.PACK_AB R2, R20, R21 ;  /* 0x000000151402723e */ /* 0x000fe400000010ff */
[----:B------:R-:W-:-:S03]  /*37e80*/  F2FP.BF16.PACK_AB R0, R22, R23 ;  /* 0x000000171600723e */ /* 0x000fc600000010ff */
[----:B------:R-:W-:Y:S04]  /*37e90*/  STL [R1+0x11c4], R2 ;  /* 0x0011c40201007387 */ /* 0x000fe80000100800 */
[----:B--2---:R0:W-:Y:S04]  /*37ea0*/  STL [R1+0x2018], R3 ;  /* 0x0020180301007387 */ /* 0x0041e80000100800 */
[----:B------:R-:W-:Y:S04]  /*37eb0*/  STL [R1+0x11c0], R0 ;  /* 0x0011c00001007387 */ /* 0x000fe80000100800 */
        /* <DEDUP_REMOVED lines=24> */
[----:B0-----:R-:W2:Y:S04]  /*38040*/  LDL.LU R3, [R1] ;  /* 0x0000000001037983 */ /* 0x001ea80000300800 */
        /* <DEDUP_REMOVED lines=8> */
[----:B------:R-:W3:Y:S04]  /*380d0*/  LDL.LU R28, [R1+0xabc] ;  /* 0x000abc00011c7983 */ /* 0x000ee80000300800 */
[----:B---3--:R0:W-:Y:S04]  /*380e0*/  STL [R1+0x2014], R28 ;  /* 0x0020141c01007387 */ /* 0x0081e80000100800 */
[----:B0-----:R-:W3:Y:S04]  /*380f0*/  LDL.LU R28, [R1+0xaac] ;  /* 0x000aac00011c7983 */ /* 0x001ee80000300800 */
        /* <DEDUP_REMOVED lines=33> */
[----:B0-----:R-:W2:Y:S04]  /*38310*/  LDL.LU R28, [R1+0xc] ;  /* 0x00000c00011c7983 */ /* 0x001ea80000300800 */
[----:B------:R-:W3:Y:S04]  /*38320*/  LDL.LU R16, [R1+0xab8] ;  /* 0x000ab80001107983 */ /* 0x000ee80000300800 */
[----:B------:R-:W4:Y:S04]  /*38330*/  LDL.LU R17, [R1+0xacc] ;  /* 0x000acc0001117983 */ /* 0x000f280000300800 */
[----:B------:R-:W4:Y:S04]  /*38340*/  LDL.LU R12, [R1+0xac8] ;  /* 0x000ac800010c7983 */ /* 0x000f280000300800 */
[----:B------:R-:W3:Y:S04]  /*38350*/  LDL.LU R13, [R1+0x4e4] ;  /* 0x0004e400010d7983 */ /* 0x000ee80000300800 */
        /* <DEDUP_REMOVED lines=22> */
[----:B------:R-:W3:Y:S01]  /*384c0*/  LDL.LU R23, [R1+0xbb0] ;  /* 0x000bb00001177983 */ /* 0x000ee20000300800 */
[----:B--2---:R-:W-:-:S03]  /*384d0*/  F2FP.BF16.PACK_AB R3, R28, R3 ;  /* 0x000000031c03723e */ /* 0x004fc600000010ff */
        /* <DEDUP_REMOVED lines=68> */
[----:B------:R-:W2:Y:S01]  /*38920*/  LDL.LU R28, [R1+0x2014] ;  /* 0x00201400011c7983 */ /* 0x000ea20000300800 */
[----:B----4-:R-:W-:-:S03]  /*38930*/  F2FP.BF16.PACK_AB R12, R17, R12 ;  /* 0x0000000c110c723e */ /* 0x010fc600000010ff */
[----:B------:R0:W-:Y:S01]  /*38940*/  STL [R1+0x1178], R3 ;  /* 0x0011780301007387 */ /* 0x0001e20000100800 */
[----:B---3--:R-:W-:Y:S02]  /*38950*/  F2FP.BF16.PACK_AB R2, R2, R29 ;  /* 0x0000001d0202723e */ /* 0x008fe400000010ff */
[----:B0-----:R-:W-:Y:S02]  /*38960*/  F2FP.BF16.PACK_AB R3, R13, R0 ;  /* 0x000000000d03723e */ /* 0x001fe400000010ff */
[----:B------:R-:W-:Y:S02]  /*38970*/  F2FP.BF16.PACK_AB R0, R11, R8 ;  /* 0x000000080b00723e */ /* 0x000fe400000010ff */
[----:B--2---:R-:W-:-:S05]  /*38980*/  F2FP.BF16.PACK_AB R16, R28, R16 ;  /* 0x000000101c10723e */ /* 0x004fca00000010ff */
[----:B------:R-:W-:Y:S04]  /*38990*/  STL [R1+0x1174], R16 ;  /* 0x0011741001007387 */ /* 0x000fe80000100800 */
[----:B------:R-:W-:Y:S04]  /*389a0*/  STL [R1+0x1170], R12 ;  /* 0x0011700c01007387 */ /* 0x000fe80000100800 */
[----:B------:R0:W-:Y:S04]  /*389b0*/  STL [R1+0x116c], R3 ;  /* 0x00116c0301007387 */ /* 0x0001e80000100800 */
[----:B------:R1:W-:Y:S01]  /*389c0*/  STL [R1+0x1168], R2 ;  /* 0x0011680201007387 */ /* 0x0003e20000100800 */
[----:B0-----:R-:W-:-:S03]  /*389d0*/  F2FP.BF16.PACK_AB R3, R10, R5 ;  /* 0x000000050a03723e */ /* 0x001fc600000010ff */
[----:B------:R0:W-:Y:S01]  /*389e0*/  STL [R1+0x1164], R0 ;  /* 0x0011640001007387 */ /* 0x0001e20000100800 */
[----:B-1----:R-:W-:-:S03]  /*389f0*/  F2FP.BF16.PACK_AB R2, R9, R4 ;  /* 0x000000040902723e */ /* 0x002fc600000010ff */
[----:B------:R1:W-:Y:S01]  /*38a00*/  STL [R1+0x1160], R3 ;  /* 0x0011600301007387 */ /* 0x0003e20000100800 */
[----:B0-----:R-:W-:-:S03]  /*38a10*/  F2FP.BF16.PACK_AB R0, R24, R25 ;  /* 0x000000191800723e */ /* 0x001fc600000010ff */
[----:B------:R0:W-:Y:S01]  /*38a20*/  STL [R1+0x115c], R2 ;  /* 0x00115c0201007387 */ /* 0x0001e20000100800 */
[----:B-1----:R-:W-:-:S03]  /*38a30*/  F2FP.BF16.PACK_AB R3, R26, R27 ;  /* 0x0000001b1a03723e */ /* 0x002fc600000010ff */
[----:B------:R1:W-:Y:S04]  /*38a40*/  STL [R1+0x1158], R0 ;  /* 0x0011580001007387 */ /* 0x0003e80000100800 */
[----:B------:R2:W-:Y:S01]  /*38a50*/  STL [R1+0x1154], R3 ;  /* 0x0011540301007387 */ /* 0x0005e20000100800 */
[----:B0-----:R-:W-:Y:S02]  /*38a60*/  F2FP.BF16.PACK_AB R2, R6, R7 ;  /* 0x000000070602723e */ /* 0x001fe400000010ff */
[----:B-1----:R-:W-:-:S03]  /*38a70*/  F2FP.BF16.PACK_AB R0, R14, R15 ;  /* 0x0000000f0e00723e */ /* 0x002fc600000010ff */
        /* <DEDUP_REMOVED lines=762> */
[----:B------:R-:W2:Y:S03]  /*3ba20*/  LDL.LU R28, [R1+0x1df4] ;  /* 0x001df400011c7983 */ /* 0x000ea60000300800 */
[----:B------:R0:W-:Y:S02]  /*3ba30*/  STL [R1+0x7d0], R3 ;  /* 0x0007d00301007387 */ /* 0x0001e40000100800 */
[----:B0-----:R-:W2:Y:S02]  /*3ba40*/  LDL.LU R3, [R1+0x1df0] ;  /* 0x001df00001037983 */ /* 0x001ea40000300800 */
[----:B--2---:R-:W-:Y:S02]  /*3ba50*/  F2FP.BF16.PACK_AB R3, R28, R3 ;  /* 0x000000031c03723e */ /* 0x004fe400000010ff */
[----:B------:R-:W2:Y:S03]  /*3ba60*/  LDL.LU R28, [R1+0x1dec] ;  /* 0x001dec00011c7983 */ /* 0x000ea60000300800 */
[----:B------:R0:W-:Y:S02]  /*3ba70*/  STL [R1+0x7cc], R3 ;  /* 0x0007cc0301007387 */ /* 0x0001e40000100800 */
[----:B0-----:R-:W2:Y:S02]  /*3ba80*/  LDL.LU R3, [R1+0x1de8] ;  /* 0x001de80001037983 */ /* 0x001ea40000300800 */
[----:B--2---:R-:W-:-:S02]  /*3ba90*/  F2FP.BF16.PACK_AB R3, R28, R3 ;  /* 0x000000031c03723e */ /* 0x004fc400000010ff */
[----:B------:R-:W2:Y:S01]  /*3baa0*/  LDL.LU R28, [R1+0x1de4] ;  /* 0x001de400011c7983 */ /* 0x000ea20000300800 */
[----:B----4-:R-:W-:Y:S02]  /*3bab0*/  F2FP.BF16.PACK_AB R12, R17, R12 ;  /* 0x0000000c110c723e */ /* 0x010fe400000010ff */
[----:B------:R0:W-:Y:S01]  /*3bac0*/  STL [R1+0x7c8], R3 ;  /* 0x0007c80301007387 */ /* 0x0001e20000100800 */
[----:B---3--:R-:W-:Y:S02]  /*3bad0*/  F2FP.BF16.PACK_AB R2, R2, R29 ;  /* 0x0000001d0202723e */ /* 0x008fe400000010ff */
[----:B0-----:R-:W-:Y:S01]  /*3bae0*/  F2FP.BF16.PACK_AB R3, R13, R0 ;  /* 0x000000000d03723e */ /* 0x001fe200000010ff */
[----:B------:R-:W-:Y:S01]  /*3baf0*/  F2FP.BF16.PACK_AB R0, R11, R8 ;  /* 0x000000080b00723e */ /* 0x000fe200000010ff */
[----:B--2---:R-:W-:-:S05]  /*3bb00*/  F2FP.BF16.PACK_AB R16, R28, R16 ;  /* 0x000000101c10723e */ /* 0x004fca00000010ff */
[----:B------:R-:W-:Y:S01]  /*3bb10*/  STL [R1+0x7c4], R16 ;  /* 0x0007c41001007387 */ /* 0x000fe20000100800 */
[----:B------:R-:W-:Y:S02]  /*3bb20*/  STL [R1+0x7c0], R12 ;  /* 0x0007c00c01007387 */ /* 0x000fe40000100800 */
[----:B------:R0:W-:Y:S02]  /*3bb30*/  STL [R1+0x7bc], R3 ;  /* 0x0007bc0301007387 */ /* 0x0001e40000100800 */
[----:B------:R1:W-:Y:S01]  /*3bb40*/  STL [R1+0x7b8], R2 ;  /* 0x0007b80201007387 */ /* 0x0003e20000100800 */
[----:B------:R2:W-:Y:S01]  /*3bb50*/  STL [R1+0x7b4], R0 ;  /* 0x0007b40001007387 */ /* 0x0005e20000100800 */
[----:B0-----:R-:W-:Y:S02]  /*3bb60*/  F2FP.BF16.PACK_AB R3, R10, R5 ;  /* 0x000000050a03723e */ /* 0x001fe400000010ff */
[----:B-1----:R-:W-:Y:S02]  /*3bb70*/  F2FP.BF16.PACK_AB R2, R9, R4 ;  /* 0x000000040902723e */ /* 0x002fe400000010ff */
[----:B--2---:R-:W-:Y:S01]  /*3bb80*/  F2FP.BF16.PACK_AB R0, R24, R25 ;  /* 0x000000191800723e */ /* 0x004fe200000010ff */
[----:B------:R0:W-:Y:S02]  /*3bb90*/  STL [R1+0x7b0], R3 ;  /* 0x0007b00301007387 */ /* 0x0001e40000100800 */
[----:B------:R1:W-:Y:S02]  /*3bba0*/  STL [R1+0x72c], R2 ;  /* 0x00072c0201007387 */ /* 0x0003e40000100800 */
[----:B------:R2:W-:Y:S01]  /*3bbb0*/  STL [R1+0x728], R0 ;  /* 0x0007280001007387 */ /* 0x0005e20000100800 */
[----:B0-----:R-:W-:-:S02]  /*3bbc0*/  F2FP.BF16.PACK_AB R3, R26, R27 ;  /* 0x0000001b1a03723e */ /* 0x001fc400000010ff */
[----:B-1----:R-:W-:Y:S02]  /*3bbd0*/  F2FP.BF16.PACK_AB R2, R6, R7 ;  /* 0x000000070602723e */ /* 0x002fe400000010ff */
[----:B--2---:R-:W-:Y:S01]  /*3bbe0*/  F2FP.BF16.PACK_AB R0, R14, R15 ;  /* 0x0000000f0e00723e */ /* 0x004fe200000010ff */
[----:B------:R0:W-:Y:S02]  /*3bbf0*/  STL [R1+0x724], R3 ;  /* 0x0007240301007387 */ /* 0x0001e40000100800 */
[----:B------:R-:W-:Y:S02]  /*3bc00*/  STL [R1+0x720], R2 ;  /* 0x0007200201007387 */ /* 0x000fe40000100800 */
[----:B------:R-:W-:Y:S01]  /*3bc10*/  STL [R1+0x71c], R0 ;  /* 0x00071c0001007387 */ /* 0x000fe20000100800 */
[----:B0-----:R-:W-:-:S05]  /*3bc20*/  F2FP.BF16.PACK_AB R3, R18, R19 ;  /* 0x000000131203723e */ /* 0x001fca00000010ff */
[----:B------:R0:W-:Y:S04]  /*3bc30*/  STL [R1+0x718], R3 ;  /* 0x0007180301007387 */ /* 0x0001e80000100800 */
[----:B0-----:R-:W2:Y:S01]  /*3bc40*/  LDL.LU R3, [R1+0xcc8] ;  /* 0x000cc80001037983 */ /* 0x001ea20000300800 */
[----:B------:R-:W-:Y:S02]  /*3bc50*/  F2FP.BF16.PACK_AB R2, R20, R21 ;  /* 0x000000151402723e */ /* 0x000fe400000010ff */
[----:B------:R-:W-:-:S03]  /*3bc60*/  F2FP.BF16.PACK_AB R0, R22, R23 ;  /* 0x000000171600723e */ /* 0x000fc600000010ff */
[----:B------:R-:W-:Y:S04]  /*3bc70*/  STL [R1+0x714], R2 ;  /* 0x0007140201007387 */ /* 0x000fe80000100800 */
[----:B--2---:R0:W-:Y:S01]  /*3bc80*/  STL [R1+0x1d5c], R3 ;  /* 0x001d5c0301007387 */ /* 0x0041e20000100800 */
[----:B------:R-:W-:Y:S03]  /*3bc90*/  STL [R1+0x710], R0 ;  /* 0x0007100001007387 */ /* 0x000fe60000100800 */
        /* <DEDUP_REMOVED lines=32> */
[----:B0-----:R-:W2:Y:S01]  /*3bea0*/  LDL.LU R3, [R1+0x538] ;  /* 0x0005380001037983 */ /* 0x001ea20000300800 */
[----:B------:R-:W3:Y:S03]  /*3beb0*/  LDL.LU R28, [R1+0xcdc] ;  /* 0x000cdc00011c7983 */ /* 0x000ee60000300800 */
        /* <DEDUP_REMOVED lines=35> */
[----:B0-----:R-:W2:Y:S01]  /*3c0f0*/  LDL.LU R28, [R1+0x53c] ;  /* 0x00053c00011c7983 */ /* 0x001ea20000300800 */
[----:B------:R-:W3:Y:S02]  /*3c100*/  LDL.LU R16, [R1+0xcd8] ;  /* 0x000cd80001107983 */ /* 0x000ee40000300800 */
[----:B------:R-:W4:Y:S02]  /*3c110*/  LDL.LU R17, [R1+0xcec] ;  /* 0x000cec0001117983 */ /* 0x000f240000300800 */
[----:B------:R-:W4:Y:S01]  /*3c120*/  LDL.LU R12, [R1+0xce8] ;  /* 0x000ce800010c7983 */ /* 0x000f220000300800 */
        /* <DEDUP_REMOVED lines=93> */
[----:B------:R-:W2:Y:S01]  /*3c700*/  LDL.LU R28, [R1+0x1d58] ;  /* 0x001d5800011c7983 */ /* 0x000ea20000300800 */
[----:B----4-:R-:W-:-:S02]  /*3c710*/  F2FP.BF16.PACK_AB R12, R17, R12 ;  /* 0x0000000c110c723e */ /* 0x010fc400000010ff */
        /* <DEDUP_REMOVED lines=1604> */
[----:B------:R1:W-:Y:S02]  /*42b60*/  STL [R1+0x30], R2 ;  /* 0x0000300201007387 */ /* 0x0003e40000100800 */
[----:B------:R2:W-:Y:S01]  /*42b70*/  STL [R1+0x2c], R0 ;  /* 0x00002c0001007387 */ /* 0x0005e20000100800 */
[----:B0-----:R-:W-:-:S05]  /*42b80*/  F2FP.BF16.PACK_AB R3, R18, R19 ;  /* 0x000000131203723e */ /* 0x001fca00000010ff */
[----:B------:R-:W-:Y:S01]  /*42b90*/  STL [R1+0x28], R3 ;  /* 0x0000280301007387 */ /* 0x000fe20000100800 */
[----:B------:R-:W3:Y:S01]  /*42ba0*/  LDL.LU R7, [R1+0x1008] ;  /* 0x0010080001077983 */ /* 0x000ee20000300800 */
[----:B-1----:R-:W-:Y:S02]  /*42bb0*/  F2FP.BF16.PACK_AB R2, R20, R21 ;  /* 0x000000151402723e */ /* 0x002fe400000010ff */
[----:B--2---:R-:W-:-:S03]  /*42bc0*/  F2FP.BF16.PACK_AB R0, R22, R23 ;  /* 0x000000171600723e */ /* 0x004fc600000010ff */
[----:B------:R-:W-:Y:S04]  /*42bd0*/  STL [R1+0x24], R2 ;  /* 0x0000240201007387 */ /* 0x000fe80000100800 */
[----:B---3--:R0:W-:Y:S01]  /*42be0*/  STL [R1+0x18b8], R7 ;  /* 0x0018b80701007387 */ /* 0x0081e20000100800 */
        /* <DEDUP_REMOVED lines=35> */
[----:B------:R-:W3:Y:S03]  /*42e20*/  LDL.LU R5, [R1+0x1028] ;  /* 0x0010280001057983 */ /* 0x000ee60000300800 */
[----:B---3--:R0:W-:Y:S04]  /*42e30*/  STL [R1+0x18b0], R5 ;  /* 0x0018b00501007387 */ /* 0x0081e80000100800 */
[----:B0-----:R-:W3:Y:S01]  /*42e40*/  LDL.LU R5, [R1+0x101c] ;  /* 0x00101c0001057983 */ /* 0x001ee20000300800 */
[----:B------:R-:W4:Y:S03]  /*42e50*/  LDL.LU R4, [R1+0x1038] ;  /* 0x0010380001047983 */ /* 0x000f260000300800 */
[----:B----4-:R0:W-:Y:S04]  /*42e60*/  STL [R1+0x18ac], R4 ;  /* 0x0018ac0401007387 */ /* 0x0101e80000100800 */
[----:B0-----:R-:W4:Y:S01]  /*42e70*/  LDL.LU R4, [R1+0x102c] ;  /* 0x00102c0001047983 */ /* 0x001f220000300800 */
[----:B------:R-:W2:Y:S03]  /*42e80*/  LDL.LU R11, [R1+0x1000] ;  /* 0x00100000010b7983 */ /* 0x000ea60000300800 */
[----:B--2---:R0:W-:Y:S04]  /*42e90*/  STL [R1+0x18a8], R11 ;  /* 0x0018a80b01007387 */ /* 0x0041e80000100800 */
[----:B0-----:R-:W2:Y:S01]  /*42ea0*/  LDL.LU R11, [R1+0x103c] ;  /* 0x00103c00010b7983 */ /* 0x001ea20000300800 */
        /* <DEDUP_REMOVED lines=15> */
[----:B------:R-:W2:Y:S02]  /*42fa0*/  LDL.LU R14, [R1+0x1058] ;  /* 0x00105800010e7983 */ /* 0x000ea40000300800 */
[----:B------:R-:W2:Y:S02]  /*42fb0*/  LDL.LU R12, [R1+0x106c] ;  /* 0x00106c00010c7983 */ /* 0x000ea40000300800 */
[----:B------:R-:W2:Y:S02]  /*42fc0*/  LDL.LU R19, [R1+0x1040] ;  /* 0x0010400001137983 */ /* 0x000ea40000300800 */
        /* <DEDUP_REMOVED lines=16> */
[----:B------:R-:W2:Y:S01]  /*430d0*/  LDL.LU R28, [R1+0x10bc] ;  /* 0x0010bc00011c7983 */ /* 0x000ea20000300800 */
[----:B------:R-:W-:-:S02]  /*430e0*/  F2FP.BF16.PACK_AB R7, R6, R7 ;  /* 0x000000070607723e */ /* 0x000fc400000010ff */
[----:B--2---:R0:W-:Y:S04]  /*430f0*/  STL [R1+0x186c], R28 ;  /* 0x00186c1c01007387 */ /* 0x0041e80000100800 */
[----:B0-----:R-:W2:Y:S01]  /*43100*/  LDL.LU R28, [R1+0x10ac] ;  /* 0x0010ac00011c7983 */ /* 0x001ea20000300800 */
        /* <DEDUP_REMOVED lines=38> */
[----:B------:R0:W-:Y:S02]  /*43370*/  STL [R1], R7 ;  /* 0x0000000701007387 */ /* 0x0001e40000100800 */
[----:B0-----:R-:W2:Y:S02]  /*43380*/  LDL.LU R7, [R1+0x18b8] ;  /* 0x0018b80001077983 */ /* 0x001ea40000300800 */
[----:B--2---:R-:W-:Y:S02]  /*43390*/  F2FP.BF16.PACK_AB R7, R6, R7 ;  /* 0x000000070607723e */ /* 0x004fe400000010ff */
[----:B------:R-:W3:Y:S02]  /*433a0*/  LDL.LU R6, [R1+0x18b4] ;  /* 0x0018b40001067983 */ /* 0x000ee40000300800 */
[----:B---3--:R-:W-:-:S02]  /*433b0*/  F2FP.BF16.PACK_AB R6, R5, R6 ;  /* 0x000000060506723e */ /* 0x008fc400000010ff */
[----:B------:R-:W4:Y:S02]  /*433c0*/  LDL.LU R5, [R1+0x18b0] ;  /* 0x0018b00001057983 */ /* 0x000f240000300800 */
[----:B----4-:R-:W-:Y:S02]  /*433d0*/  F2FP.BF16.PACK_AB R5, R4, R5 ;  /* 0x000000050405723e */ /* 0x010fe400000010ff */
[----:B------:R-:W2:Y:S02]  /*433e0*/  LDL.LU R4, [R1+0x18ac] ;  /* 0x0018ac0001047983 */ /* 0x000ea40000300800 */
[----:B--2---:R-:W-:Y:S02]  /*433f0*/  F2FP.BF16.PACK_AB R4, R11, R4 ;  /* 0x000000040b04723e */ /* 0x004fe400000010ff */
[----:B------:R-:W2:Y:S02]  /*43400*/  LDL.LU R11, [R1+0x18a8] ;  /* 0x0018a800010b7983 */ /* 0x000ea40000300800 */
[----:B--2---:R-:W-:-:S02]  /*43410*/  F2FP.BF16.PACK_AB R11, R10, R11 ;  /* 0x0000000b0a0b723e */ /* 0x004fc400000010ff */
[----:B------:R-:W2:Y:S02]  /*43420*/  LDL.LU R10, [R1+0x18a4] ;  /* 0x0018a400010a7983 */ /* 0x000ea40000300800 */
[----:B--2---:R-:W-:Y:S02]  /*43430*/  F2FP.BF16.PACK_AB R10, R9, R10 ;  /* 0x0000000a090a723e */ /* 0x004fe400000010ff */
        /* <DEDUP_REMOVED lines=26> */
[----:B------:R-:W2:Y:S01]  /*435e0*/  LDL.LU R28, [R1+0x186c] ;  /* 0x00186c00011c7983 */ /* 0x000ea20000300800 */
[----:B------:R-:W-:Y:S02]  /*435f0*/  F2FP.BF16.PACK_AB R27, R3, R27 ;  /* 0x0000001b031b723e */ /* 0x000fe400000010ff */
[----:B------:R-:W-:-:S02]  /*43600*/  F2FP.BF16.PACK_AB R26, R0, R26 ;  /* 0x0000001a001a723e */ /* 0x000fc400000010ff */
[----:B--2---:R-:W-:Y:S02]  /*43610*/  F2FP.BF16.PACK_AB R20, R28, R20 ;  /* 0x000000141c14723e */ /* 0x004fe400000010ff */
[----:B------:R0:W5:Y:S01]  /*43620*/  LDL.LU R28, [R1+0x1868] ;  /* 0x00186800011c7983 */ /* 0x0001620000300800 */
[----:B------:R0:W5:Y:S01]  /*43630*/  LDL.LU R3, [R1+0x1864] ;  /* 0x0018640001037983 */ /* 0x0001620000300800 */
[----:B------:R-:W-:Y:S02]  /*43640*/  F2FP.BF16.PACK_AB R25, R2, R25 ;  /* 0x000000190219723e */ /* 0x000fe400000010ff */
[----:B------:R-:W-:Y:S02]  /*43650*/  F2FP.BF16.PACK_AB R24, R29, R24 ;  /* 0x000000181d18723e */ /* 0x000fe400000010ff */
.L_x_1:
[----:B0-----:R-:W2:Y:S04]  /*43660*/  LDL.LU R0, [R1+0x1860] ;  /* 0x0018600001007983 */ /* 0x001ea80000300800 */
[----:B-----5:R0:W-:Y:S04]  /*43670*/  STL [R1+0x1e98], R28 ;  /* 0x001e981c01007387 */ /* 0x0201e80000100800 */
[----:B0-----:R-:W0:Y:S02]  /*43680*/  S2R R28, SR_TID.X ;  /* 0x00000000001c7919 */ /* 0x001e240000002100 */
[----:B0-----:R-:W-:-:S02]  /*43690*/  IMAD.SHL.U32 R2, R28, 0x20, RZ ;  /* 0x000000201c027824 */ /* 0x001fc400078e00ff */
[----:B------:R-:W-:Y:S01]  /*436a0*/  IMAD.SHL.U32 R29, R28, 0x40, RZ ;  /* 0x000000401c1d7824 */ /* 0x000fe200078e00ff */
[----:B------:R-:W-:Y:S01]  /*436b0*/  BAR.SYNC.DEFER_BLOCKING 0x0 ;  /* 0x0000000000007b1d */ /* 0x000fe20000010000 */
[----:B--2---:R-:W-:-:S04]  /*436c0*/  LOP3.LUT R0, R0, 0x3000, RZ, 0xc0, !PT ;  /* 0x0000300000007812 */ /* 0x004fc800078ec0ff */
[----:B------:R-:W-:Y:S01]  /*436d0*/  LOP3.LUT R0, R0, 0x60, R2, 0xf8, !PT ;  /* 0x0000006000007812 */ /* 0x000fe200078ef802 */
[----:B------:R-:W-:Y:S01]  /*436e0*/  IMAD.SHL.U32 R2, R28, 0x4, RZ ;  /* 0x000000041c027824 */ /* 0x000fe200078e00ff */
[----:B------:R-:W-:Y:S02]  /*436f0*/  LOP3.LUT R28, R29, 0x800, RZ, 0xc0, !PT ;  /* 0x000008001d1c7812 */ /* 0x000fe400078ec0ff */
[C---:B------:R-:W-:Y:S02]  /*43700*/  IADD3 R29, R3.reuse, 0x2, RZ ;  /* 0x00000002031d7810 */ /* 0x040fe40007ffe0ff */
[----:B------:R-:W-:Y:S02]  /*43710*/  LOP3.LUT R0, R0, 0x170, R2, 0x78, !PT ;  /* 0x0000017000007812 */ /* 0x000fe400078e7802 */
[----:B------:R-:W-:-:S03]  /*43720*/  IADD3 R2, R3, 0x1, RZ ;  /* 0x0000000103027810 */ /* 0x000fc60007ffe0ff */
[----:B------:R-:W-:Y:S02]  /*43730*/  IMAD.IADD R0, R28, 0x1, R0 ;  /* 0x000000011c007824 */ /* 0x000fe400078e0200 */
[----:B------:R-:W2:Y:S01]  /*43740*/  LDL.LU R28, [R1+0x1e98] ;  /* 0x001e9800011c7983 */ /* 0x000ea20000300800 */
[----:B------:R-:W-:Y:S02]  /*43750*/  ISETP.GE.AND P2, PT, R29, c[0x0][0x17c], PT ;  /* 0x00005f001d007a0c */ /* 0x000fe40003f46270 */
[----:B------:R-:W-:Y:S01]  /*43760*/  ISETP.GE.AND P0, PT, R2, c[0x0][0x17c], PT ;  /* 0x00005f0002007a0c */ /* 0x000fe20003f06270 */
[----:B------:R0:W-:Y:S04]  /*43770*/  STS.128 [R0], R24 ;  /* 0x0000001800007388 */ /* 0x0001e80000000c00 */
[----:B------:R1:W-:Y:S04]  /*43780*/  STS.128 [R0+0x200], R16 ;  /* 0x0002001000007388 */ /* 0x0003e80000000c00 */
[----:B------:R-:W-:Y:S04]  /*43790*/  STS.128 [R0+0x280], R12 ;  /* 0x0002800c00007388 */ /* 0x000fe80000000c00 */
[----:B------:R-:W-:Y:S04]  /*437a0*/  STS.128 [R0+0x400], R8 ;  /* 0x0004000800007388 */ /* 0x000fe80000000c00 */
[----:B0-----:R-:W3:Y:S04]  /*437b0*/  LDL.LU R24, [R1+0x90] ;  /* 0x0000900001187983 */ /* 0x001ee80000300800 */
[----:B------:R-:W3:Y:S04]  /*437c0*/  LDL.LU R25, [R1+0x94] ;  /* 0x0000940001197983 */ /* 0x000ee80000300800 */
[----:B------:R-:W4:Y:S04]  /*437d0*/  LDL.LU R26, [R1+0x98] ;  /* 0x00009800011a7983 */ /* 0x000f280000300800 */
[----:B------:R-:W4:Y:S04]  /*437e0*/  LDL.LU R27, [R1+0x9c] ;  /* 0x00009c00011b7983 */ /* 0x000f280000300800 */
[----:B------:R-:W-:Y:S04]  /*437f0*/  STS.128 [R0+0x480], R4 ;  /* 0x0004800400007388 */ /* 0x000fe80000000c00 */
[----:B------:R-:W0:Y:S04]  /*43800*/  S2R R29, SR_TID.X ;  /* 0x00000000001d7919 */ /* 0x000e280000002100 */
[----:B------:R-:W1:Y:S04]  /*43810*/  S2R R2, SR_TID.X ;  /* 0x0000000000027919 */ /* 0x000e680000002100 */
[----:B------:R-:W-:Y:S01]  /*43820*/  STS.128 [R0+0x80], R20 ;  /* 0x0000801400007388 */ /* 0x000fe20000000c00 */
[----:B0-----:R-:W-:Y:S01]  /*43830*/  IMAD.SHL.U32 R29, R29, 0x800, RZ ;  /* 0x000008001d1d7824 */ /* 0x001fe200078e00ff */
[----:B-1----:R-:W-:-:S04]  /*43840*/  LOP3.LUT R2, R2, 0x7f, RZ, 0xc0, !PT ;  /* 0x0000007f02027812 */ /* 0x002fc800078ec0ff */
[----:B------:R-:W-:-:S05]  /*43850*/  LOP3.LUT R29, R29, 0x3000, RZ, 0xc0, !PT ;  /* 0x000030001d1d7812 */ /* 0x000fca00078ec0ff */
[----:B------:R-:W-:Y:S01]  /*43860*/  IMAD R2, R2, 0x10, R29 ;  /* 0x0000001002027824 */ /* 0x000fe200078e021d */
[----:B----4-:R-:W-:Y:S04]  /*43870*/  STL.64 [R1+0x1e50], R26 ;  /* 0x001e501a01007387 */ /* 0x010fe80000100a00 */
[----:B---3--:R0:W-:Y:S04]  /*43880*/  STL.64 [R1+0x1e48], R24 ;  /* 0x001e481801007387 */ /* 0x0081e80000100a00 */
[----:B------:R-:W-:Y:S04]  /*43890*/  STL [R1+0x18f8], R23 ;  /* 0x0018f81701007387 */ /* 0x000fe80000100800 */
[----:B------:R-:W3:Y:S04]  /*438a0*/  LDL.LU R16, [R1+0x80] ;  /* 0x0000800001107983 */ /* 0x000ee80000300800 */
[----:B------:R-:W3:Y:S04]  /*438b0*/  LDL.LU R17, [R1+0x84] ;  /* 0x0000840001117983 */ /* 0x000ee80000300800 */
[----:B------:R-:W4:Y:S04]  /*438c0*/  LDL.LU R18, [R1+0x88] ;  /* 0x0000880001127983 */ /* 0x000f280000300800 */
[----:B------:R-:W4:Y:S04]  /*438d0*/  LDL.LU R19, [R1+0x8c] ;  /* 0x00008c0001137983 */ /* 0x000f280000300800 */
[----:B----4-:R-:W-:Y:S04]  /*438e0*/  STL.64 [R1+0x1e60], R18 ;  /* 0x001e601201007387 */ /* 0x010fe80000100a00 */
[----:B---3--:R1:W-:Y:S04]  /*438f0*/  STL.64 [R1+0x1e58], R16 ;  /* 0x001e581001007387 */ /* 0x0083e80000100a00 */
[----:B0-----:R-:W3:Y:S04]  /*43900*/  LDL.LU R24, [R1+0x50] ;  /* 0x0000500001187983 */ /* 0x001ee80000300800 */
[----:B------:R-:W3:Y:S04]  /*43910*/  LDL.LU R25, [R1+0x54] ;  /* 0x0000540001197983 */ /* 0x000ee80000300800 */
[----:B------:R-:W4:Y:S04]  /*43920*/  LDL.LU R26, [R1+0x58] ;  /* 0x00005800011a7983 */ /* 0x000f280000300800 */
[----:B------:R-:W4:Y:S04]  /*43930*/  LDL.LU R27, [R1+0x5c] ;  /* 0x00005c00011b7983 */ /* 0x000f280000300800 */
[----:B----4-:R-:W-:Y:S04]  /*43940*/  STL.64 [R1+0x1e70], R26 ;  /* 0x001e701a01007387 */ /* 0x010fe80000100a00 */
[----:B---3--:R-:W-:Y:S04]  /*43950*/  STL.64 [R1+0x1e68], R24 ;  /* 0x001e681801007387 */ /* 0x008fe80000100a00 */
[----:B-1----:R-:W3:Y:S04]  /*43960*/  LDL.LU R16, [R1+0x40] ;  /* 0x0000400001107983 */ /* 0x002ee80000300800 */
        /* <DEDUP_REMOVED lines=10> */
[----:B---3--:R0:W-:Y:S04]  /*43a10*/  STL.64 [R1+0x1e88], R16 ;  /* 0x001e881001007387 */ /* 0x0081e80000100a00 */
[----:B0-----:R-:W3:Y:S04]  /*43a20*/  LDL.LU R16, [R1+0x10] ;  /* 0x0000100001107983 */ /* 0x001ee80000300800 */
[----:B------:R-:W3:Y:S04]  /*43a30*/  LDL.LU R17, [R1+0x14] ;  /* 0x0000140001117983 */ /* 0x000ee80000300800 */
[----:B------:R-:W3:Y:S04]  /*43a40*/  LDL.LU R18, [R1+0x18] ;  /* 0x0000180001127983 */ /* 0x000ee80000300800 */
[----:B------:R-:W3:Y:S04]  /*43a50*/  LDL.LU R19, [R1+0x1c] ;  /* 0x00001c0001137983 */ /* 0x000ee80000300800 */
[----:B------:R-:W4:Y:S04]  /*43a60*/  LDL.LU R24, [R1+0x30] ;  /* 0x0000300001187983 */ /* 0x000f280000300800 */
[----:B------:R-:W4:Y:S04]  /*43a70*/  LDL.LU R25, [R1+0x34] ;  /* 0x0000340001197983 */ /* 0x000f280000300800 */
[----:B------:R-:W4:Y:S04]  /*43a80*/  LDL.LU R26, [R1+0x38] ;  /* 0x00003800011a7983 */ /* 0x000f280000300800 */
[----:B------:R-:W4:Y:S04]  /*43a90*/  LDL.LU R27, [R1+0x3c] ;  /* 0x00003c00011b7983 */ /* 0x000f280000300800 */
        /* <DEDUP_REMOVED lines=8> */
[----:B------:R-:W2:Y:S04]  /*43b20*/  LDL.LU R4, [R1] ;  /* 0x0000000001047983 */ /* 0x000ea80000300800 */
[----:B------:R-:W2:Y:S04]  /*43b30*/  LDL.LU R5, [R1+0x4] ;  /* 0x0000040001057983 */ /* 0x000ea80000300800 */
[----:B------:R-:W2:Y:S04]  /*43b40*/  LDL.LU R6, [R1+0x8] ;  /* 0x0000080001067983 */ /* 0x000ea80000300800 */
[----:B------:R-:W2:Y:S01]  /*43b50*/  LDL.LU R7, [R1+0xc] ;  /* 0x00000c0001077983 */ /* 0x000ea20000300800 */
[----:B------:R-:W-:-:S03]  /*43b60*/  LOP3.LUT R29, R2, 0x20, RZ, 0x3c, !PT ;  /* 0x00000020021d7812 */ /* 0x000fc600078e3cff */
[----:B---3--:R-:W-:Y:S04]  /*43b70*/  STS.128 [R0+0x680], R16 ;  /* 0x0006801000007388 */ /* 0x008fe80000000c00 */
[----:B--2---:R-:W-:Y:S04]  /*43b80*/  STS.128 [R0+0x600], R4 ;  /* 0x0006000400007388 */ /* 0x004fe80000000c00 */
[----:B------:R-:W-:Y:S06]  /*43b90*/  BAR.SYNC.DEFER_BLOCKING 0x0 ;  /* 0x0000000000007b1d */ /* 0x000fec0000010000 */
[----:B------:R-:W0:Y:S04]  /*43ba0*/  LDS.128 R16, [R2] ;  /* 0x0000000002107984 */ /* 0x000e280000000c00 */
[----:B0-----:R-:W-:Y:S01]  /*43bb0*/  STL [R1+0x1b4], R17 ;  /* 0x0001b41101007387 */ /* 0x001fe20000100800 */
[----:B------:R-:W-:-:S03]  /*43bc0*/  IMAD.MOV.U32 R7, RZ, RZ, R16 ;  /* 0x000000ffff077224 */ /* 0x000fc600078e0010 */
[----:B------:R-:W-:Y:S04]  /*43bd0*/  STL.64 [R1+0x1b8], R18 ;  /* 0x0001b81201007387 */ /* 0x000fe80000100a00 */
[----:B------:R-:W0:Y:S04]  /*43be0*/  LDS.128 R16, [R2+0x800] ;  /* 0x0008000002107984 */ /* 0x000e280000000c00 */
[----:B0-----:R-:W-:Y:S04]  /*43bf0*/  STL.64 [R1+0x2c0], R16 ;  /* 0x0002c01001007387 */ /* 0x001fe80000100a00 */
[----:B------:R-:W-:Y:S04]  /*43c00*/  STL.64 [R1+0x2c8], R18 ;  /* 0x0002c81201007387 */ /* 0x000fe80000100a00 */
[----:B------:R-:W0:Y:S01]  /*43c10*/  LDS.128 R16, [R29] ;  /* 0x000000001d107984 */ /* 0x000e220000000c00 */
[----:B------:R-:W-:-:S03]  /*43c20*/  LOP3.LUT R5, R2, 0x40, RZ, 0x3c, !PT ;  /* 0x0000004002057812 */ /* 0x000fc600078e3cff */
[----:B0-----:R-:W-:Y:S01]  /*43c30*/  STL [R1+0x1c4], R17 ;  /* 0x0001c41101007387 */ /* 0x001fe20000100800 */
[----:B------:R-:W-:-:S03]  /*43c40*/  IMAD.MOV.U32 R22, RZ, RZ, R16 ;  /* 0x000000ffff167224 */ /* 0x000fc600078e0010 */
[----:B------:R-:W-:Y:S04]  /*43c50*/  STL.64 [R1+0x1c8], R18 ;  /* 0x0001c81201007387 */ /* 0x000fe80000100a00 */
[----:B------:R-:W0:Y:S04]  /*43c60*/  LDS.128 R16, [R29+0x800] ;  /* 0x000800001d107984 */ /* 0x000e280000000c00 */
[----:B------:R-:W-:Y:S04]  /*43c70*/  STL [R1+0x1928], R22 ;  /* 0x0019281601007387 */ /* 0x000fe80000100800 */
[----:B0-----:R-:W-:Y:S04]  /*43c80*/  STL.64 [R1+0x390], R16 ;  /* 0x0003901001007387 */ /* 0x001fe80000100a00 */
[----:B------:R-:W-:Y:S04]  /*43c90*/  STL.64 [R1+0x398], R18 ;  /* 0x0003981201007387 */ /* 0x000fe80000100a00 */
[----:B------:R-:W0:Y:S01]  /*43ca0*/  LDS.128 R16, [R5] ;  /* 0x0000000005107984 */ /* 0x000e220000000c00 */
[----:B------:R-:W-:-:S03]  /*43cb0*/  LOP3.LUT R4, R2, 0x60, RZ, 0x3c, !PT ;  /* 0x0000006002047812 */ /* 0x000fc600078e3cff */
[----:B0-----:R-:W-:Y:S04]  /*43cc0*/  STL.64 [R1+0x1d0], R16 ;  /* 0x0001d01001007387 */ /* 0x001fe80000100a00 */
[----:B------:R-:W-:Y:S04]  /*43cd0*/  STL.64 [R1+0x1d8], R18 ;  /* 0x0001d81201007387 */ /* 0x000fe80000100a00 */
[----:B------:R-:W0:Y:S04]  /*43ce0*/  LDS.128 R16, [R5+0x800] ;  /* 0x0008000005107984 */ /* 0x000e280000000c00 */
[----:B0-----:R-:W-:Y:S04]  /*43cf0*/  STL.64 [R1+0x3b0], R16 ;  /* 0x0003b01001007387 */ /* 0x001fe80000100a00 */
[----:B------:R-:W-:Y:S04]  /*43d00*/  STL.64 [R1+0x3b8], R18 ;  /* 0x0003b81201007387 */ /* 0x000fe80000100a00 */
[----:B------:R-:W0:Y:S04]  /*43d10*/  LDS.128 R16, [R4] ;  /* 0x0000000004107984 */ /* 0x000e280000000c00 */
[----:B0-----:R-:W-:Y:S04]  /*43d20*/  STL.64 [R1+0x2a0], R16 ;  /* 0x0002a01001007387 */ /* 0x001fe80000100a00 */
[----:B------:R-:W-:Y:S04]  /*43d30*/  STL.64 [R1+0x2a8], R18 ;  /* 0x0002a81201007387 */ /* 0x000fe80000100a00 */
[----:B------:R-:W0:Y:S04]  /*43d40*/  LDS.128 R16, [R4+0x800] ;  /* 0x0008000004107984 */ /* 0x000e280000000c00 */
[----:B------:R-:W-:Y:S06]  /*43d50*/  BAR.SYNC.DEFER_BLOCKING 0x0 ;  /* 0x0000000000007b1d */ /* 0x000fec0000010000 */
[----:B0-----:R-:W-:Y:S04]  /*43d60*/  STL.64 [R1+0x3d0], R16 ;  /* 0x0003d01001007387 */ /* 0x001fe80000100a00 */
[----:B------:R0:W-:Y:S04]  /*43d70*/  STL.64 [R1+0x3d8], R18 ;  /* 0x0003d81201007387 */ /* 0x0001e80000100a00 */
[----:B0-----:R-:W2:Y:S04]  /*43d80*/  LDL.LU.64 R18, [R1+0x1e90] ;  /* 0x001e900001127983 */ /* 0x001ea80000300a00 */
[----:B------:R-:W2:Y:S04]  /*43d90*/  LDL.LU.64 R16, [R1+0x1e88] ;  /* 0x001e880001107983 */ /* 0x000ea80000300a00 */
[----:B----4-:R-:W-:Y:S04]  /*43da0*/  STS.128 [R0+0x80], R24 ;  /* 0x0000801800007388 */ /* 0x010fe80000000c00 */
[----:B--2---:R0:W-:Y:S04]  /*43db0*/  STS.128 [R0], R16 ;  /* 0x0000001000007388 */ /* 0x0041e80000000c00 */
[----:B0-----:R-:W2:Y:S04]  /*43dc0*/  LDL.LU.64 R18, [R1+0x1e80] ;  /* 0x001e800001127983 */ /* 0x001ea80000300a00 */
[----:B------:R-:W2:Y:S04]  /*43dd0*/  LDL.LU.64 R16, [R1+0x1e78] ;  /* 0x001e780001107983 */ /* 0x000ea80000300a00 */
[----:B------:R-:W3:Y:S04]  /*43de0*/  LDL.LU.64 R26, [R1+0x1e70] ;  /* 0x001e7000011a7983 */ /* 0x000ee80000300a00 */
[----:B------:R-:W3:Y:S04]  /*43df0*/  LDL.LU.64 R24, [R1+0x1e68] ;  /* 0x001e680001187983 */ /* 0x000ee80000300a00 */
[----:B--2---:R0:W-:Y:S04]  /*43e00*/  STS.128 [R0+0x200], R16 ;  /* 0x0002001000007388 */ /* 0x0041e80000000c00 */
[----:B---3--:R1:W-:Y:S04]  /*43e10*/  STS.128 [R0+0x280], R24 ;  /* 0x0002801800007388 */ /* 0x0083e80000000c00 */
[----:B0-----:R-:W2:Y:S04]  /*43e20*/  LDL.LU.64 R18, [R1+0x1e60] ;  /* 0x001e600001127983 */ /* 0x001ea80000300a00 */
[----:B------:R-:W2:Y:S04]  /*43e30*/  LDL.LU.64 R16, [R1+0x1e58] ;  /* 0x001e580001107983 */ /* 0x000ea80000300a00 */
[----:B-1----:R-:W3:Y:S04]  /*43e40*/  LDL.LU.64 R26, [R1+0x1e50] ;  /* 0x001e5000011a7983 */ /* 0x002ee80000300a00 */
[----:B------:R-:W3:Y:S04]  /*43e50*/  LDL.LU.64 R24, [R1+0x1e48] ;  /* 0x001e480001187983 */ /* 0x000ee80000300a00 */
[----:B------:R-:W-:Y:S04]  /*43e60*/  STS.128 [R0+0x400], R8 ;  /* 0x0004000800007388 */ /* 0x000fe80000000c00 */
[----:B------:R-:W-:Y:S04]  /*43e70*/  STS.128 [R0+0x480], R12 ;  /* 0x0004800c00007388 */ /* 0x000fe80000000c00 */
[----:B--2---:R-:W-:Y:S04]  /*43e80*/  STS.128 [R0+0x600], R16 ;  /* 0x0006001000007388 */ /* 0x004fe80000000c00 */
[----:B---3--:R-:W-:Y:S04]  /*43e90*/  STS.128 [R0+0x680], R24 ;  /* 0x0006801800007388 */ /* 0x008fe80000000c00 */
[----:B------:R-:W-:Y:S06]  /*43ea0*/  BAR.SYNC.DEFER_BLOCKING 0x0 ;  /* 0x0000000000007b1d */ /* 0x000fec0000010000 */
[----:B------:R-:W0:Y:S04]  /*43eb0*/  LDS.128 R12, [R2] ;  /* 0x00000000020c7984 */ /* 0x000e280000000c00 */
[----:B------:R-:W1:Y:S04]  /*43ec0*/  LDS.128 R8, [R2+0x800] ;  /* 0x0008000002087984 */ /* 0x000e680000000c00 */
[----:B------:R-:W2:Y:S04]  /*43ed0*/  LDS.128 R16, [R29] ;  /* 0x000000001d107984 */ /* 0x000ea80000000c00 */
[----:B0-----:R-:W-:Y:S04]  /*43ee0*/  STL.64 [R1+0x40], R12 ;  /* 0x0000400c01007387 */ /* 0x001fe80000100a00 */
[----:B------:R-:W-:Y:S04]  /*43ef0*/  STL.64 [R1+0x48], R14 ;  /* 0x0000480e01007387 */ /* 0x000fe80000100a00 */
[----:B------:R-:W0:Y:S04]  /*43f00*/  LDS.128 R12, [R29+0x800] ;  /* 0x000800001d0c7984 */ /* 0x000e280000000c00 */
[----:B-1----:R-:W-:Y:S04]  /*43f10*/  STL.64 [R1+0x2b0], R8 ;  /* 0x0002b00801007387 */ /* 0x002fe80000100a00 */
[----:B------:R-:W-:Y:S04]  /*43f20*/  STL.64 [R1+0x2b8], R10 ;  /* 0x0002b80a01007387 */ /* 0x000fe80000100a00 */
[----:B------:R-:W1:Y:S04]  /*43f30*/  LDS.128 R8, [R5] ;  /* 0x0000000005087984 */ /* 0x000e680000000c00 */
[----:B--2---:R-:W-:Y:S04]  /*43f40*/  STL.64 [R1+0x60], R16 ;  /* 0x0000601001007387 */ /* 0x004fe80000100a00 */
[----:B------:R-:W-:Y:S04]  /*43f50*/  STL.64 [R1+0x68], R18 ;  /* 0x0000681201007387 */ /* 0x000fe80000100a00 */
[----:B------:R-:W2:Y:S04]  /*43f60*/  LDL.LU R24, [R1+0x190] ;  /* 0x0001900001187983 */ /* 0x000ea80000300800 */
[----:B0-----:R0:W-:Y:S04]  /*43f70*/  STL.64 [R1+0x2d0], R12 ;  /* 0x0002d00c01007387 */ /* 0x0011e80000100a00 */
[----:B------:R3:W-:Y:S04]  /*43f80*/  STL.64 [R1+0x2d8], R14 ;  /* 0x0002d80e01007387 */ /* 0x0007e80000100a00 */
[----:B-1----:R1:W-:Y:S04]  /*43f90*/  STL.64 [R1+0x80], R8 ;  /* 0x0000800801007387 */ /* 0x0023e80000100a00 */
[----:B------:R4:W-:Y:S04]  /*43fa0*/  STL.64 [R1+0x88], R10 ;  /* 0x0000880a01007387 */ /* 0x0009e80000100a00 */
[----:B------:R-:W2:Y:S04]  /*43fb0*/  LDL.LU R25, [R1+0x194] ;  /* 0x0001940001197983 */ /* 0x000ea80000300800 */
[----:B------:R-:W2:Y:S04]  /*43fc0*/  LDL.LU R26, [R1+0x198] ;  /* 0x00019800011a7983 */ /* 0x000ea80000300800 */
[----:B------:R-:W2:Y:S04]  /*43fd0*/  LDL.LU R27, [R1+0x19c] ;  /* 0x00019c00011b7983 */ /* 0x000ea80000300800 */
[----:B--2---:R-:W-:Y:S04]  /*43fe0*/  STL.64 [R1+0x1d80], R26 ;  /* 0x001d801a01007387 */ /* 0x004fe80000100a00 */
[----:B------:R2:W-:Y:S04]  /*43ff0*/  STL.64 [R1+0x1d78], R24 ;  /* 0x001d781801007387 */ /* 0x0005e80000100a00 */
[----:B0-----:R-:W2:Y:S04]  /*44000*/  LDL.LU R12, [R1+0x170] ;  /* 0x00017000010c7983 */ /* 0x001ea80000300800 */
[----:B------:R-:W2:Y:S04]  /*44010*/  LDL.LU R13, [R1+0x174] ;  /* 0x00017400010d7983 */ /* 0x000ea80000300800 */
[----:B---3--:R-:W3:Y:S04]  /*44020*/  LDL.LU R14, [R1+0x178] ;  /* 0x00017800010e7983 */ /* 0x008ee80000300800 */
[----:B------:R-:W3:Y:S04]  /*44030*/  LDL.LU R15, [R1+0x17c] ;  /* 0x00017c00010f7983 */ /* 0x000ee80000300800 */
[----:B---3--:R-:W-:Y:S04]  /*44040*/  STL.64 [R1+0x1d90], R14 ;  /* 0x001d900e01007387 */ /* 0x008fe80000100a00 */
[----:B--2---:R-:W-:Y:S04]  /*44050*/  STL.64 [R1+0x1d88], R12 ;  /* 0x001d880c01007387 */ /* 0x004fe80000100a00 */
[----:B-1----:R-:W2:Y:S04]  /*44060*/  LDL.LU R8, [R1+0x160] ;  /* 0x0001600001087983 */ /* 0x002ea80000300800 */
[----:B------:R-:W2:Y:S04]  /*44070*/  LDL.LU R9, [R1+0x164] ;  /* 0x0001640001097983 */ /* 0x000ea80000300800 */
[----:B----4-:R-:W3:Y:S04]  /*44080*/  LDL.LU R10, [R1+0x168] ;  /* 0x00016800010a7983 */ /* 0x010ee80000300800 */
[----:B------:R-:W3:Y:S04]  /*44090*/  LDL.LU R11, [R1+0x16c] ;  /* 0x00016c00010b7983 */ /* 0x000ee80000300800 */
[----:B---3--:R-:W-:Y:S04]  /*440a0*/  STL.64 [R1+0x1da0], R10 ;  /* 0x001da00a01007387 */ /* 0x008fe80000100a00 */
[----:B--2---:R0:W-:Y:S04]  /*440b0*/  STL.64 [R1+0x1d98], R8 ;  /* 0x001d980801007387 */ /* 0x0041e80000100a00 */
[----:B------:R-:W2:Y:S04]  /*440c0*/  LDL.LU R24, [R1+0x150] ;  /* 0x0001500001187983 */ /* 0x000ea80000300800 */
[----:B------:R-:W2:Y:S04]  /*440d0*/  LDL.LU R25, [R1+0x154] ;  /* 0x0001540001197983 */ /* 0x000ea80000300800 */
[----:B------:R-:W3:Y:S04]  /*440e0*/  LDL.LU R26, [R1+0x158] ;  /* 0x00015800011a7983 */ /* 0x000ee80000300800 */
[----:B------:R-:W3:Y:S04]  /*440f0*/  LDL.LU R27, [R1+0x15c] ;  /* 0x00015c00011b7983 */ /* 0x000ee80000300800 */
[----:B---3--:R-:W-:Y:S04]  /*44100*/  STL.64 [R1+0x1db0], R26 ;  /* 0x001db01a01007387 */ /* 0x008fe80000100a00 */
[----:B--2---:R-:W-:Y:S04]  /*44110*/  STL.64 [R1+0x1da8], R24 ;  /* 0x001da81801007387 */ /* 0x004fe80000100a00 */
[----:B0-----:R-:W2:Y:S04]  /*44120*/  LDL.LU R8, [R1+0x130] ;  /* 0x0001300001087983 */ /* 0x001ea80000300800 */
[----:B------:R-:W2:Y:S04]  /*44130*/  LDL.LU R9, [R1+0x134] ;  /* 0x0001340001097983 */ /* 0x000ea80000300800 */
[----:B------:R-:W3:Y:S04]  /*44140*/  LDL.LU R10, [R1+0x138] ;  /* 0x00013800010a7983 */ /* 0x000ee80000300800 */
[----:B------:R-:W3:Y:S04]  /*44150*/  LDL.LU R11, [R1+0x13c] ;  /* 0x00013c00010b7983 */ /* 0x000ee80000300800 */
[----:B---3--:R-:W-:Y:S04]  /*44160*/  STL.64 [R1+0x1dc0], R10 ;  /* 0x001dc00a01007387 */ /* 0x008fe80000100a00 */
[----:B--2---:R0:W-:Y:S04]  /*44170*/  STL.64 [R1+0x1db8], R8 ;  /* 0x001db80801007387 */ /* 0x0041e80000100a00 */
        /* <DEDUP_REMOVED lines=47> */
[----:B--2---:R-:W-:Y:S04]  /*44470*/  STL.64 [R1+0x1e38], R8 ;  /* 0x001e380801007387 */ /* 0x004fe80000100a00 */
[----:B------:R-:W0:Y:S04]  /*44480*/  LDS.128 R8, [R5+0x800] ;  /* 0x0008000005087984 */ /* 0x000e280000000c00 */
[----:B------:R-:W2:Y:S04]  /*44490*/  LDL.LU R24, [R1+0x120] ;  /* 0x0001200001187983 */ /* 0x000ea80000300800 */
[----:B------:R-:W2:Y:S04]  /*444a0*/  LDL.LU R25, [R1+0x124] ;  /* 0x0001240001197983 */ /* 0x000ea80000300800 */
[----:B------:R-:W2:Y:S04]  /*444b0*/  LDL.LU R26, [R1+0x128] ;  /* 0x00012800011a7983 */ /* 0x000ea80000300800 */
[----:B------:R-:W2:Y:S04]  /*444c0*/  LDL.LU R27, [R1+0x12c] ;  /* 0x00012c00011b7983 */ /* 0x000ea80000300800 */
[----:B------:R-:W3:Y:S04]  /*444d0*/  LDL.LU R12, [R1+0x140] ;  /* 0x00014000010c7983 */ /* 0x000ee80000300800 */
[----:B------:R-:W3:Y:S04]  /*444e0*/  LDL.LU R13, [R1+0x144] ;  /* 0x00014400010d7983 */ /* 0x000ee80000300800 */
[----:B------:R-:W3:Y:S04]  /*444f0*/  LDL.LU R14, [R1+0x148] ;  /* 0x00014800010e7983 */ /* 0x000ee80000300800 */
[----:B------:R-:W3:Y:S04]  /*44500*/  LDL.LU R15, [R1+0x14c] ;  /* 0x00014c00010f7983 */ /* 0x000ee80000300800 */
[----:B------:R-:W4:Y:S04]  /*44510*/  LDL.LU R16, [R1+0x180] ;  /* 0x0001800001107983 */ /* 0x000f280000300800 */
[----:B------:R-:W4:Y:S01]  /*44520*/  LDL.LU R17, [R1+0x184] ;  /* 0x0001840001117983 */ /* 0x000f220000300800 */
[----:B0-----:R-:W-:-:S03]  /*44530*/  IMAD.MOV.U32 R23, RZ, RZ, R10 ;  /* 0x000000ffff177224 */ /* 0x001fc600078e000a */
[----:B------:R-:W4:Y:S04]  /*44540*/  LDL.LU R18, [R1+0x188] ;  /* 0x0001880001127983 */ /* 0x000f280000300800 */
[----:B------:R-:W4:Y:S04]  /*44550*/  LDL.LU R19, [R1+0x18c] ;  /* 0x00018c0001137983 */ /* 0x000f280000300800 */
[----:B------:R-:W-:Y:S04]  /*44560*/  STL.64 [R1+0x3a0], R8 ;  /* 0x0003a00801007387 */ /* 0x000fe80000100a00 */
[----:B------:R-:W-:Y:S04]  /*44570*/  STL.64 [R1+0x3a8], R10 ;  /* 0x0003a80a01007387 */ /* 0x000fe80000100a00 */
[----:B------:R-:W0:Y:S04]  /*44580*/  LDS.128 R8, [R4] ;  /* 0x0000000004087984 */ /* 0x000e280000000c00 */
[----:B------:R-:W-:Y:S04]  /*44590*/  STL [R1+0x18fc], R23 ;  /* 0x0018fc1701007387 */ /* 0x000fe80000100800 */
[----:B0-----:R-:W-:Y:S04]  /*445a0*/  STL.64 [R1+0x1e0], R8 ;  /* 0x0001e00801007387 */ /* 0x001fe80000100a00 */
[----:B------:R-:W-:Y:S04]  /*445b0*/  STL.64 [R1+0x1e8], R10 ;  /* 0x0001e80a01007387 */ /* 0x000fe80000100a00 */
[----:B------:R-:W0:Y:S04]  /*445c0*/  LDS.128 R8, [R4+0x800] ;  /* 0x0008000004087984 */ /* 0x000e280000000c00 */
[----:B0-----:R-:W-:Y:S04]  /*445d0*/  STL.64 [R1+0x3c0], R8 ;  /* 0x0003c00801007387 */ /* 0x001fe80000100a00 */
[----:B------:R0:W-:Y:S04]  /*445e0*/  STL.64 [R1+0x3c8], R10 ;  /* 0x0003c80a01007387 */ /* 0x0001e80000100a00 */
[----:B0-----:R-:W2:Y:S04]  /*445f0*/  LDL.LU.64 R10, [R1+0x1e40] ;  /* 0x001e4000010a7983 */ /* 0x001ea80000300a00 */
[----:B------:R-:W2:Y:S04]  /*44600*/  LDL.LU.64 R8, [R1+0x1e38] ;  /* 0x001e380001087983 */ /* 0x000ea80000300a00 */
[----:B------:R-:W-:Y:S06]  /*44610*/  BAR.SYNC.DEFER_BLOCKING 0x0 ;  /* 0x0000000000007b1d */ /* 0x000fec0000010000 */
[----:B--2---:R0:W-:Y:S04]  /*44620*/  STS.128 [R0], R8 ;  /* 0x0000000800007388 */ /* 0x0041e80000000c00 */
[----:B0-----:R-:W2:Y:S04]  /*44630*/  LDL.LU.64 R10, [R1+0x1e30] ;  /* 0x001e3000010a7983 */ /* 0x001ea80000300a00 */
[----:B------:R-:W2:Y:S04]  /*44640*/  LDL.LU.64 R8, [R1+0x1e28] ;  /* 0x001e280001087983 */ /* 0x000ea80000300a00 */
[----:B--2---:R0:W-:Y:S04]  /*44650*/  STS.128 [R0+0x80], R8 ;  /* 0x0000800800007388 */ /* 0x0041e80000000c00 */
        /* <DEDUP_REMOVED lines=17> */
[----:B--2---:R-:W-:Y:S04]  /*44770*/  STS.128 [R0+0x680], R8 ;  /* 0x0006800800007388 */ /* 0x004fe80000000c00 */
[----:B------:R-:W-:Y:S06]  /*44780*/  BAR.SYNC.DEFER_BLOCKING 0x0 ;  /* 0x0000000000007b1d */ /* 0x000fec0000010000 */
[----:B------:R-:W0:Y:S04]  /*44790*/  LDS.128 R8, [R2] ;  /* 0x0000000002087984 */ /* 0x000e280000000c00 */
        /* <DEDUP_REMOVED lines=26> */
[----:B------:R0:W-:Y:S04]  /*44940*/  STS.128 [R0], R24 ;  /* 0x0000001800007388 */ /* 0x0001e80000000c00 */
[----:B---3--:R-:W-:Y:S04]  /*44950*/  STS.128 [R0+0x200], R12 ;  /* 0x0002000c00007388 */ /* 0x008fe80000000c00 */
[----:B0-----:R-:W3:Y:S04]  /*44960*/  LDL.LU.64 R26, [R1+0x1db0] ;  /* 0x001db000011a7983 */ /* 0x001ee80000300a00 */
[----:B------:R-:W3:Y:S04]  /*44970*/  LDL.LU.64 R24, [R1+0x1da8] ;  /* 0x001da80001187983 */ /* 0x000ee80000300a00 */
[----:B--2---:R0:W-:Y:S04]  /*44980*/  STS.128 [R0+0x80], R8 ;  /* 0x0000800800007388 */ /* 0x0041e80000000c00 */
[----:B0-----:R-:W2:Y:S04]  /*44990*/  LDL.LU.64 R10, [R1+0x1da0] ;  /* 0x001da000010a7983 */ /* 0x001ea80000300a00 */
[----:B------:R-:W2:Y:S04]  /*449a0*/  LDL.LU.64 R8, [R1+0x1d98] ;  /* 0x001d980001087983 */ /* 0x000ea80000300a00 */
[----:B------:R-:W2:Y:S04]  /*449b0*/  LDL.LU.64 R14, [R1+0x1d90] ;  /* 0x001d9000010e7983 */ /* 0x000ea80000300a00 */
[----:B------:R-:W2:Y:S04]  /*449c0*/  LDL.LU.64 R12, [R1+0x1d88] ;  /* 0x001d8800010c7983 */ /* 0x000ea80000300a00 */
[----:B---3--:R0:W-:Y:S04]  /*449d0*/  STS.128 [R0+0x280], R24 ;  /* 0x0002801800007388 */ /* 0x0081e80000000c00 */
[----:B0-----:R-:W3:Y:S04]  /*449e0*/  LDL.LU.64 R26, [R1+0x1d80] ;  /* 0x001d8000011a7983 */ /* 0x001ee80000300a00 */
[----:B------:R-:W3:Y:S04]  /*449f0*/  LDL.LU.64 R24, [R1+0x1d78] ;  /* 0x001d780001187983 */ /* 0x000ee80000300a00 */
[----:B--2---:R0:W-:Y:S04]  /*44a00*/  STS.128 [R0+0x480], R12 ;  /* 0x0004800c00007388 */ /* 0x0041e80000000c00 */
[----:B0-----:R-:W2:Y:S04]  /*44a10*/  LDL.LU R12, [R1+0x240] ;  /* 0x00024000010c7983 */ /* 0x001ea80000300800 */
[----:B------:R-:W2:Y:S04]  /*44a20*/  LDL.LU R13, [R1+0x244] ;  /* 0x00024400010d7983 */ /* 0x000ea80000300800 */
[----:B------:R-:W2:Y:S04]  /*44a30*/  LDL.LU R14, [R1+0x248] ;  /* 0x00024800010e7983 */ /* 0x000ea80000300800 */
[----:B------:R-:W2:Y:S04]  /*44a40*/  LDL.LU R15, [R1+0x24c] ;  /* 0x00024c00010f7983 */ /* 0x000ea80000300800 */
[----:B------:R0:W-:Y:S04]  /*44a50*/  STS.128 [R0+0x400], R8 ;  /* 0x0004000800007388 */ /* 0x0001e80000000c00 */
[----:B--2---:R-:W-:Y:S04]  /*44a60*/  STL.64 [R1+0x1d40], R14 ;  /* 0x001d400e01007387 */ /* 0x004fe80000100a00 */
[----:B------:R-:W-:Y:S04]  /*44a70*/  STL.64 [R1+0x1d38], R12 ;  /* 0x001d380c01007387 */ /* 0x000fe80000100a00 */
[----:B0-----:R-:W2:Y:S04]  /*44a80*/  LDL.LU R8, [R1+0x230] ;  /* 0x0002300001087983 */ /* 0x001ea80000300800 */
[----:B------:R-:W2:Y:S04]  /*44a90*/  LDL.LU R9, [R1+0x234] ;  /* 0x0002340001097983 */ /* 0x000ea80000300800 */
[----:B------:R-:W2:Y:S04]  /*44aa0*/  LDL.LU R10, [R1+0x238] ;  /* 0x00023800010a7983 */ /* 0x000ea80000300800 */
[----:B------:R-:W2:Y:S04]  /*44ab0*/  LDL.LU R11, [R1+0x23c] ;  /* 0x00023c00010b7983 */ /* 0x000ea80000300800 */
[----:B----4-:R0:W-:Y:S04]  /*44ac0*/  STS.128 [R0+0x600], R16 ;  /* 0x0006001000007388 */ /* 0x0101e80000000c00 */
[----:B---3--:R-:W-:Y:S04]  /*44ad0*/  STS.128 [R0+0x680], R24 ;  /* 0x0006801800007388 */ /* 0x008fe80000000c00 */
[----:B------:R-:W-:Y:S06]  /*44ae0*/  BAR.SYNC.DEFER_BLOCKING 0x0 ;  /* 0x0000000000007b1d */ /* 0x000fec0000010000 */
[----:B------:R-:W-:Y:S04]  /*44af0*/  LDS.128 R24, [R29] ;  /* 0x000000001d187984 */ /* 0x000fe80000000c00 */
[----:B--2---:R-:W-:Y:S04]  /*44b00*/  STL.64 [R1+0x1d50], R10 ;  /* 0x001d500a01007387 */ /* 0x004fe80000100a00 */
[----:B------:R-:W-:Y:S04]  /*44b10*/  STL.64 [R1+0x1d48], R8 ;  /* 0x001d480801007387 */ /* 0x000fe80000100a00 */
[----:B0-----:R-:W2:Y:S04]  /*44b20*/  LDL.LU R16, [R1+0x250] ;  /* 0x0002500001107983 */ /* 0x001ea80000300800 */
[----:B------:R-:W2:Y:S04]  /*44b30*/  LDL.LU R17, [R1+0x254] ;  /* 0x0002540001117983 */ /* 0x000ea80000300800 */
[----:B------:R-:W3:Y:S04]  /*44b40*/  LDL.LU R18, [R1+0x258] ;  /* 0x0002580001127983 */ /* 0x000ee80000300800 */
[----:B------:R-:W3:Y:S04]  /*44b50*/  LDL.LU R19, [R1+0x25c] ;  /* 0x00025c0001137983 */ /* 0x000ee80000300800 */
[----:B------:R-:W0:Y:S02]  /*44b60*/  LDS.128 R8, [R2] ;  /* 0x0000000002087984 */ /* 0x000e240000000c00 */
[----:B0-----:R-:W-:-:S02]  /*44b70*/  IMAD.MOV.U32 R22, RZ, RZ, R8 ;  /* 0x000000ffff167224 */ /* 0x001fc400078e0008 */
[----:B---3--:R-:W-:Y:S04]  /*44b80*/  STL.64 [R1+0x1d60], R18 ;  /* 0x001d601201007387 */ /* 0x008fe80000100a00 */
[----:B--2---:R-:W-:Y:S04]  /*44b90*/  STL.64 [R1+0x1d58], R16 ;  /* 0x001d581001007387 */ /* 0x004fe80000100a00 */
[----:B------:R0:W-:Y:S04]  /*44ba0*/  STL [R1+0x4], R9 ;  /* 0x0000040901007387 */ /* 0x0001e80000100800 */
[----:B------:R1:W-:Y:S04]  /*44bb0*/  STL.64 [R1+0x8], R10 ;  /* 0x0000080a01007387 */ /* 0x0003e80000100a00 */
[----:B------:R-:W2:Y:S04]  /*44bc0*/  LDL.LU R8, [R1+0x1f0] ;  /* 0x0001f00001087983 */ /* 0x000ea80000300800 */
[----:B0-----:R-:W2:Y:S04]  /*44bd0*/  LDL.LU R9, [R1+0x1f4] ;  /* 0x0001f40001097983 */ /* 0x001ea80000300800 */
[----:B-1----:R-:W3:Y:S04]  /*44be0*/  LDL.LU R10, [R1+0x1f8] ;  /* 0x0001f800010a7983 */ /* 0x002ee80000300800 */
        /* <DEDUP_REMOVED lines=12> */
[----:B0-----:R-:W-:Y:S04]  /*44cb0*/  STL.64 [R1+0xb0], R8 ;  /* 0x0000b00801007387 */ /* 0x001fe80000100a00 */
[----:B------:R-:W-:Y:S04]  /*44cc0*/  STL.64 [R1+0xb8], R10 ;  /* 0x0000b80a01007387 */ /* 0x000fe80000100a00 */
[----:B------:R-:W0:Y:S04]  /*44cd0*/  LDS.128 R8, [R29+0x800] ;  /* 0x000800001d087984 */ /* 0x000e280000000c00 */
[----:B0-----:R-:W-:Y:S04]  /*44ce0*/  STL.64 [R1+0xd0], R8 ;  /* 0x0000d00801007387 */ /* 0x001fe80000100a00 */
[----:B------:R-:W-:Y:S04]  /*44cf0*/  STL.64 [R1+0x10], R24 ;  /* 0x0000101801007387 */ /* 0x000fe80000100a00 */
[----:B------:R-:W-:Y:S04]  /*44d00*/  STL.64 [R1+0x18], R26 ;  /* 0x0000181a01007387 */ /* 0x000fe80000100a00 */
[----:B------:R-:W0:Y:S01]  /*44d10*/  LDS.128 R24, [R5] ;  /* 0x0000000005187984 */ /* 0x000e220000000c00 */
[----:B------:R-:W-:-:S03]  /*44d20*/  IMAD.MOV.U32 R23, RZ, RZ, R10 ;  /* 0x000000ffff177224 */ /* 0x000fc600078e000a */
[----:B------:R-:W-:Y:S04]  /*44d30*/  STL [R1+0xdc], R11 ;  /* 0x0000dc0b01007387 */ /* 0x000fe80000100800 */
[----:B------:R-:W-:Y:S04]  /*44d40*/  STL [R1+0x1900], R23 ;  /* 0x0019001701007387 */ /* 0x000fe80000100800 */
[----:B------:R-:W-:Y:S04]  /*44d50*/  STL [R1+0x1930], R22 ;  /* 0x0019301601007387 */ /* 0x000fe80000100800 */
[----:B------:R1:W-:Y:S04]  /*44d60*/  STL [R1+0x192c], R20 ;  /* 0x00192c1401007387 */ /* 0x0003e80000100800 */
[----:B------:R-:W-:Y:S04]  /*44d70*/  LDS.128 R8, [R5+0x800] ;  /* 0x0008000005087984 */ /* 0x000fe80000000c00 */
[----:B-1----:R-:W4:Y:S04]  /*44d80*/  LDL.LU R20, [R1+0x220] ;  /* 0x0002200001147983 */ /* 0x002f280000300800 */
[----:B------:R-:W4:Y:S04]  /*44d90*/  LDL.LU R21, [R1+0x224] ;  /* 0x0002240001157983 */ /* 0x000f280000300800 */
[----:B------:R-:W4:Y:S04]  /*44da0*/  LDL.LU R22, [R1+0x228] ;  /* 0x0002280001167983 */ /* 0x000f280000300800 */
[----:B------:R-:W4:Y:S04]  /*44db0*/  LDL.LU R23, [R1+0x22c] ;  /* 0x00022c0001177983 */ /* 0x000f280000300800 */
[----:B0-----:R-:W-:Y:S04]  /*44dc0*/  STL.64 [R1+0x30], R24 ;  /* 0x0000301801007387 */ /* 0x001fe80000100a00 */
[----:B------:R-:W-:Y:S04]  /*44dd0*/  STL.64 [R1+0x38], R26 ;  /* 0x0000381a01007387 */ /* 0x000fe80000100a00 */
[----:B------:R-:W0:Y:S04]  /*44de0*/  LDS.128 R24, [R4] ;  /* 0x0000000004187984 */ /* 0x000e280000000c00 */
[----:B0-----:R-:W-:Y:S04]  /*44df0*/  STL [R1+0x1924], R24 ;  /* 0x0019241801007387 */ /* 0x001fe80000100800 */
[----:B------:R-:W-:Y:S04]  /*44e00*/  STL.64 [R1+0xa0], R8 ;  /* 0x0000a00801007387 */ /* 0x000fe80000100a00 */
[----:B------:R-:W-:Y:S04]  /*44e10*/  STL.64 [R1+0xa8], R10 ;  /* 0x0000a80a01007387 */ /* 0x000fe80000100a00 */
[----:B------:R-:W0:Y:S04]  /*44e20*/  LDS.128 R8, [R4+0x800] ;  /* 0x0008000004087984 */ /* 0x000e280000000c00 */
[----:B------:R1:W-:Y:S04]  /*44e30*/  STL [R1+0x1914], R25 ;  /* 0x0019141901007387 */ /* 0x0003e80000100800 */
[----:B------:R0:W-:Y:S04]  /*44e40*/  STL [R1+0x1904], R26 ;  /* 0x0019041a01007387 */ /* 0x0001e80000100800 */
[----:B------:R-:W-:Y:S04]  /*44e50*/  STL [R1+0x18ec], R27 ;  /* 0x0018ec1b01007387 */ /* 0x000fe80000100800 */
[----:B------:R-:W-:Y:S06]  /*44e60*/  BAR.SYNC.DEFER_BLOCKING 0x0 ;  /* 0x0000000000007b1d */ /* 0x000fec0000010000 */
[----:B0-----:R0:W-:Y:S01]  /*44e70*/  STL.64 [R1+0xe8], R10 ;  /* 0x0000e80a01007387 */ /* 0x0011e20000100a00 */
[----:B-1----:R-:W-:-:S02]  /*44e80*/  IMAD.MOV.U32 R25, RZ, RZ, R8 ;  /* 0x000000ffff197224 */ /* 0x002fc400078e0008 */
[----:B------:R-:W-:Y:S01]  /*44e90*/  IMAD.MOV.U32 R26, RZ, RZ, R9 ;  /* 0x000000ffff1a7224 */ /* 0x000fe200078e0009 */
[----:B0-----:R-:W4:Y:S04]  /*44ea0*/  LDL.LU.64 R10, [R1+0x1d70] ;  /* 0x001d7000010a7983 */ /* 0x001f280000300a00 */
[----:B------:R-:W4:Y:S04]  /*44eb0*/  LDL.LU.64 R8, [R1+0x1d68] ;  /* 0x001d680001087983 */ /* 0x000f280000300a00 */
[----:B------:R0:W-:Y:S04]  /*44ec0*/  STL [R1+0x191c], R25 ;  /* 0x00191c1901007387 */ /* 0x0001e80000100800 */
[----:B------:R1:W-:Y:S04]  /*44ed0*/  STL [R1+0x190c], R26 ;  /* 0x00190c1a01007387 */ /* 0x0003e80000100800 */
[----:B------:R-:W4:Y:S04]  /*44ee0*/  LDL.LU R24, [R1+0x210] ;  /* 0x0002100001187983 */ /* 0x000f280000300800 */
[----:B0-----:R-:W4:Y:S04]  /*44ef0*/  LDL.LU R25, [R1+0x214] ;  /* 0x0002140001197983 */ /* 0x001f280000300800 */
[----:B-1----:R-:W4:Y:S04]  /*44f00*/  LDL.LU R26, [R1+0x218] ;  /* 0x00021800011a7983 */ /* 0x002f280000300800 */
[----:B------:R-:W4:Y:S04]  /*44f10*/  LDL.LU R27, [R1+0x21c] ;  /* 0x00021c00011b7983 */ /* 0x000f280000300800 */
[----:B--2---:R0:W-:Y:S04]  /*44f20*/  STS.128 [R0], R16 ;  /* 0x0000001000007388 */ /* 0x0041e80000000c00 */
[----:B0-----:R-:W2:Y:S04]  /*44f30*/  LDL.LU.64 R18, [R1+0x1d60] ;  /* 0x001d600001127983 */ /* 0x001ea80000300a00 */
[----:B------:R-:W2:Y:S04]  /*44f40*/  LDL.LU.64 R16, [R1+0x1d58] ;  /* 0x001d580001107983 */ /* 0x000ea80000300a00 */
[----:B---3--:R-:W-:Y:S04]  /*44f50*/  STS.128 [R0+0x200], R12 ;  /* 0x0002000c00007388 */ /* 0x008fe80000000c00 */
[----:B----4-:R0:W-:Y:S04]  /*44f60*/  STS.128 [R0+0x80], R8 ;  /* 0x0000800800007388 */ /* 0x0101e80000000c00 */
[----:B0-----:R-:W3:Y:S04]  /*44f70*/  LDL.LU.64 R10, [R1+0x1d50] ;  /* 0x001d5000010a7983 */ /* 0x001ee80000300a00 */
[----:B------:R-:W3:Y:S04]  /*44f80*/  LDL.LU.64 R8, [R1+0x1d48] ;  /* 0x001d480001087983 */ /* 0x000ee80000300a00 */
[----:B------:R-:W4:Y:S04]  /*44f90*/  LDL.LU.64 R14, [R1+0x1d40] ;  /* 0x001d4000010e7983 */ /* 0x000f280000300a00 */
[----:B------:R-:W4:Y:S04]  /*44fa0*/  LDL.LU.64 R12, [R1+0x1d38] ;  /* 0x001d3800010c7983 */ /* 0x000f280000300a00 */
[----:B------:R-:W-:Y:S04]  /*44fb0*/  STS.128 [R0+0x280], R24 ;  /* 0x0002801800007388 */ /* 0x000fe80000000c00 */
[----:B------:R-:W-:Y:S04]  /*44fc0*/  STS.128 [R0+0x400], R20 ;  /* 0x0004001400007388 */ /* 0x000fe80000000c00 */
[----:B--2---:R-:W-:Y:S04]  /*44fd0*/  STS.128 [R0+0x680], R16 ;  /* 0x0006801000007388 */ /* 0x004fe80000000c00 */
[----:B---3--:R-:W-:Y:S04]  /*44fe0*/  STS.128 [R0+0x480], R8 ;  /* 0x0004800800007388 */ /* 0x008fe80000000c00 */
[----:B----4-:R-:W-:Y:S04]  /*44ff0*/  STS.128 [R0+0x600], R12 ;  /* 0x0006000c00007388 */ /* 0x010fe80000000c00 */
[----:B------:R-:W-:Y:S06]  /*45000*/  BAR.SYNC.DEFER_BLOCKING 0x0 ;  /* 0x0000000000007b1d */ /* 0x000fec0000010000 */
[----:B------:R-:W0:Y:S04]  /*45010*/  LDS.128 R8, [R2] ;  /* 0x0000000002087984 */ /* 0x000e280000000c00 */
[----:B------:R-:W1:Y:S04]  /*45020*/  LDS.128 R12, [R2+0x800] ;  /* 0x00080000020c7984 */ /* 0x000e680000000c00 */
[----:B------:R-:W2:Y:S04]  /*45030*/  LDS.128 R16, [R29] ;  /* 0x000000001d107984 */ /* 0x000ea80000000c00 */
[----:B0-----:R-:W-:Y:S04]  /*45040*/  STL.64 [R1+0x190], R8 ;  /* 0x0001900801007387 */ /* 0x001fe80000100a00 */
[----:B------:R-:W-:Y:S04]  /*45050*/  STL.64 [R1+0x198], R10 ;  /* 0x0001980a01007387 */ /* 0x000fe80000100a00 */
[----:B------:R-:W0:Y:S04]  /*45060*/  LDS.128 R8, [R29+0x800] ;  /* 0x000800001d087984 */ /* 0x000e280000000c00 */
[----:B-1----:R1:W-:Y:S04]  /*45070*/  STL.64 [R1+0x460], R12 ;  /* 0x0004600c01007387 */ /* 0x0023e80000100a00 */
[----:B------:R3:W-:Y:S04]  /*45080*/  STL.64 [R1+0x468], R14 ;  /* 0x0004680e01007387 */ /* 0x0007e80000100a00 */
[----:B-1----:R-:W4:Y:S04]  /*45090*/  LDL.LU R12, [R1+0x380] ;  /* 0x00038000010c7983 */ /* 0x002f280000300800 */
[----:B--2---:R-:W-:Y:S04]  /*450a0*/  STL.64 [R1+0x210], R16 ;  /* 0x0002101001007387 */ /* 0x004fe80000100a00 */
[----:B------:R-:W-:Y:S04]  /*450b0*/  STL.64 [R1+0x218], R18 ;  /* 0x0002181201007387 */ /* 0x000fe80000100a00 */
[----:B0-----:R0:W-:Y:S04]  /*450c0*/  STL.64 [R1+0x470], R8 ;  /* 0x0004700801007387 */ /* 0x0011e80000100a00 */
[----:B------:R1:W-:Y:S04]  /*450d0*/  STL.64 [R1+0x478], R10 ;  /* 0x0004780a01007387 */ /* 0x0003e80000100a00 */
[----:B------:R-:W4:Y:S04]  /*450e0*/  LDL.LU R13, [R1+0x384] ;  /* 0x00038400010d7983 */ /* 0x000f280000300800 */
[----:B---3--:R-:W2:Y:S04]  /*450f0*/  LDL.LU R14, [R1+0x388] ;  /* 0x00038800010e7983 */ /* 0x008ea80000300800 */
[----:B------:R-:W2:Y:S04]  /*45100*/  LDL.LU R15, [R1+0x38c] ;  /* 0x00038c00010f7983 */ /* 0x000ea80000300800 */
[----:B--2---:R-:W-:Y:S04]  /*45110*/  STL.64 [R1+0x1c80], R14 ;  /* 0x001c800e01007387 */ /* 0x004fe80000100a00 */
[----:B----4-:R2:W-:Y:S04]  /*45120*/  STL.64 [R1+0x1c78], R12 ;  /* 0x001c780c01007387 */ /* 0x0105e80000100a00 */
[----:B0-----:R-:W3:Y:S04]  /*45130*/  LDL.LU R8, [R1+0x370] ;  /* 0x0003700001087983 */ /* 0x001ee80000300800 */
[----:B------:R-:W3:Y:S04]  /*45140*/  LDL.LU R9, [R1+0x374] ;  /* 0x0003740001097983 */ /* 0x000ee80000300800 */
[----:B-1----:R-:W4:Y:S04]  /*45150*/  LDL.LU R10, [R1+0x378] ;  /* 0x00037800010a7983 */ /* 0x002f280000300800 */
[----:B------:R-:W4:Y:S04]  /*45160*/  LDL.LU R11, [R1+0x37c] ;  /* 0x00037c00010b7983 */ /* 0x000f280000300800 */
[----:B----4-:R-:W-:Y:S04]  /*45170*/  STL.64 [R1+0x1c90], R10 ;  /* 0x001c900a01007387 */ /* 0x010fe80000100a00 */
[----:B---3--:R-:W-:Y:S04]  /*45180*/  STL.64 [R1+0x1c88], R8 ;  /* 0x001c880801007387 */ /* 0x008fe80000100a00 */
[----:B------:R-:W3:Y:S04]  /*45190*/  LDL.LU R20, [R1+0x360] ;  /* 0x0003600001147983 */ /* 0x000ee80000300800 */
[----:B------:R-:W3:Y:S04]  /*451a0*/  LDL.LU R21, [R1+0x364] ;  /* 0x0003640001157983 */ /* 0x000ee80000300800 */
[----:B------:R-:W4:Y:S04]  /*451b0*/  LDL.LU R22, [R1+0x368] ;  /* 0x0003680001167983 */ /* 0x000f280000300800 */
[----:B------:R-:W4:Y:S04]  /*451c0*/  LDL.LU R23, [R1+0x36c] ;  /* 0x00036c0001177983 */ /* 0x000f280000300800 */
[----:B----4-:R-:W-:Y:S04]  /*451d0*/  STL.64 [R1+0x1ca0], R22 ;  /* 0x001ca01601007387 */ /* 0x010fe80000100a00 */
[----:B---3--:R-:W-:Y:S04]  /*451e0*/  STL.64 [R1+0x1c98], R20 ;  /* 0x001c981401007387 */ /* 0x008fe80000100a00 */
[----:B--2---:R-:W2:Y:S04]  /*451f0*/  LDL.LU R12, [R1+0x340] ;  /* 0x00034000010c7983 */ /* 0x004ea80000300800 */
        /* <DEDUP_REMOVED lines=53> */
[----:B------:R-:W0:Y:S04]  /*45550*/  LDS.128 R12, [R5] ;  /* 0x00000000050c7984 */ /* 0x000e280000000c00 */
        /* <DEDUP_REMOVED lines=80> */
[----:B---3--:R0:W-:Y:S04]  /*45a60*/  STS.128 [R0], R20 ;  /* 0x0000001400007388 */ /* 0x0081e80000000c00 */
[----:B------:R1:W-:Y:S04]  /*45a70*/  STS.128 [R0+0x80], R8 ;  /* 0x0000800800007388 */ /* 0x0003e80000000c00 */
[----:B0-----:R-:W3:Y:S04]  /*45a80*/  LDL.LU.64 R22, [R1+0x1ca0] ;  /* 0x001ca00001167983 */ /* 0x001ee80000300a00 */
[----:B------:R-:W3:Y:S04]  /*45a90*/  LDL.LU.64 R20, [R1+0x1c98] ;  /* 0x001c980001147983 */ /* 0x000ee80000300a00 */
[----:B-1----:R-:W3:Y:S04]  /*45aa0*/  LDL.LU.64 R10, [R1+0x1c90] ;  /* 0x001c9000010a7983 */ /* 0x002ee80000300a00 */
[----:B------:R-:W3:Y:S04]  /*45ab0*/  LDL.LU.64 R8, [R1+0x1c88] ;  /* 0x001c880001087983 */ /* 0x000ee80000300a00 */
[----:B--2---:R0:W-:Y:S04]  /*45ac0*/  STS.128 [R0+0x200], R12 ;  /* 0x0002000c00007388 */ /* 0x0041e80000000c00 */
[----:B0-----:R-:W2:Y:S04]  /*45ad0*/  LDL.LU.64 R14, [R1+0x1c80] ;  /* 0x001c8000010e7983 */ /* 0x001ea80000300a00 */
[----:B------:R-:W2:Y:S04]  /*45ae0*/  LDL.LU.64 R12, [R1+0x1c78] ;  /* 0x001c7800010c7983 */ /* 0x000ea80000300a00 */
[----:B----4-:R-:W-:Y:S04]  /*45af0*/  STS.128 [R0+0x280], R24 ;  /* 0x0002801800007388 */ /* 0x010fe80000000c00 */
[----:B---3--:R-:W-:Y:S04]  /*45b00*/  STS.128 [R0+0x400], R20 ;  /* 0x0004001400007388 */ /* 0x008fe80000000c00 */
[----:B------:R-:W-:Y:S04]  /*45b10*/  STS.128 [R0+0x480], R8 ;  /* 0x0004800800007388 */ /* 0x000fe80000000c00 */
[----:B------:R-:W-:Y:S04]  /*45b20*/  STS.128 [R0+0x680], R16 ;  /* 0x0006801000007388 */ /* 0x000fe80000000c00 */
[----:B--2---:R-:W-:Y:S04]  /*45b30*/  STS.128 [R0+0x600], R12 ;  /* 0x0006000c00007388 */ /* 0x004fe80000000c00 */
        /* <DEDUP_REMOVED lines=708> */
[----:B----4-:R-:W-:Y:S04]  /*48780*/  STS.128 [R0+0x280], R24 ;  /* 0x0002801800007388 */ /* 0x010fe80000000c00 */
[----:B0-----:R-:W3:Y:S04]  /*48790*/  LDL.LU.64 R22, [R1+0x19a0] ;  /* 0x0019a00001167983 */ /* 0x001ee80000300a00 */
[----:B------:R-:W3:Y:S04]  /*487a0*/  LDL.LU.64 R20, [R1+0x1998] ;  /* 0x0019980001147983 */ /* 0x000ee80000300a00 */
[----:B-1----:R-:W4:Y:S04]  /*487b0*/  LDL.LU.64 R10, [R1+0x1990] ;  /* 0x00199000010a7983 */ /* 0x002f280000300a00 */
[----:B------:R-:W4:Y:S04]  /*487c0*/  LDL.LU.64 R8, [R1+0x1988] ;  /* 0x0019880001087983 */ /* 0x000f280000300a00 */
[----:B--2---:R0:W-:Y:S04]  /*487d0*/  STS.128 [R0+0x200], R12 ;  /* 0x0002000c00007388 */ /* 0x0041e80000000c00 */
[----:B0-----:R-:W2:Y:S04]  /*487e0*/  LDL.LU.64 R14, [R1+0x1980] ;  /* 0x00198000010e7983 */ /* 0x001ea80000300a00 */
[----:B------:R-:W2:Y:S04]  /*487f0*/  LDL.LU.64 R12, [R1+0x1978] ;  /* 0x00197800010c7983 */ /* 0x000ea80000300a00 */
[----:B------:R-:W2:Y:S04]  /*48800*/  LDL.LU R24, [R1+0x1210] ;  /* 0x0012100001187983 */ /* 0x000ea80000300800 */
[----:B------:R-:W2:Y:S04]  /*48810*/  LDL.LU R25, [R1+0x1214] ;  /* 0x0012140001197983 */ /* 0x000ea80000300800 */
[----:B------:R-:W2:Y:S04]  /*48820*/  LDL.LU R26, [R1+0x1218] ;  /* 0x00121800011a7983 */ /* 0x000ea80000300800 */
[----:B------:R-:W2:Y:S04]  /*48830*/  LDL.LU R27, [R1+0x121c] ;  /* 0x00121c00011b7983 */ /* 0x000ea80000300800 */
[----:B--2---:R-:W-:Y:S04]  /*48840*/  STL.64 [R1+0x1940], R26 ;  /* 0x0019401a01007387 */ /* 0x004fe80000100a00 */
[----:B------:R0:W-:Y:S04]  /*48850*/  STL.64 [R1+0x1938], R24 ;  /* 0x0019381801007387 */ /* 0x0001e80000100a00 */
[----:B0-----:R-:W2:Y:S04]  /*48860*/  LDL.LU R24, [R1+0x11e0] ;  /* 0x0011e00001187983 */ /* 0x001ea80000300800 */
        /* <DEDUP_REMOVED lines=9> */
[----:B---3--:R-:W-:Y:S04]  /*48900*/  STS.128 [R0+0x400], R20 ;  /* 0x0004001400007388 */ /* 0x008fe80000000c00 */
[----:B----4-:R-:W-:Y:S04]  /*48910*/  STS.128 [R0+0x480], R8 ;  /* 0x0004800800007388 */ /* 0x010fe80000000c00 */
[----:B------:R-:W-:Y:S04]  /*48920*/  STS.128 [R0+0x600], R12 ;  /* 0x0006000c00007388 */ /* 0x000fe80000000c00 */
[----:B------:R-:W-:Y:S04]  /*48930*/  STS.128 [R0+0x680], R16 ;  /* 0x0006801000007388 */ /* 0x000fe80000000c00 */
[----:B------:R-:W-:Y:S06]  /*48940*/  BAR.SYNC.DEFER_BLOCKING 0x0 ;  /* 0x0000000000007b1d */ /* 0x000fec0000010000 */
[----:B--2---:R-:W-:Y:S04]  /*48950*/  STL.64 [R1+0x1960], R26 ;  /* 0x0019601a01007387 */ /* 0x004fe80000100a00 */
[----:B------:R0:W-:Y:S04]  /*48960*/  STL.64 [R1+0x1958], R24 ;  /* 0x0019581801007387 */ /* 0x0001e80000100a00 */
        /* <DEDUP_REMOVED lines=26> */
[----:B------:R-:W-:Y:S04]  /*48b10*/  STL [R1+0x18b8], R2 ;  /* 0x0018b80201007387 */ /* 0x000fe80000100800 */
[----:B0-----:R-:W-:Y:S04]  /*48b20*/  STL.64 [R1+0x6a0], R24 ;  /* 0x0006a01801007387 */ /* 0x001fe80000100a00 */
[----:B------:R-:W-:Y:S04]  /*48b30*/  STL.64 [R1+0x6a8], R26 ;  /* 0x0006a81a01007387 */ /* 0x000fe80000100a00 */
[----:B------:R-:W0:Y:S04]  /*48b40*/  LDS.128 R24, [R29] ;  /* 0x000000001d187984 */ /* 0x000e280000000c00 */
        /* <DEDUP_REMOVED lines=21> */
[----:B--2---:R0:W-:Y:S04]  /*48ca0*/  STS.128 [R0], R24 ;  /* 0x0000001800007388 */ /* 0x0041e80000000c00 */
[----:B0-----:R-:W2:Y:S04]  /*48cb0*/  LDL.LU.64 R26, [R1+0x1960] ;  /* 0x00196000011a7983 */ /* 0x001ea80000300a00 */
[----:B------:R-:W2:Y:S04]  /*48cc0*/  LDL.LU.64 R24, [R1+0x1958] ;  /* 0x0019580001187983 */ /* 0x000ea80000300a00 */
[----:B--2---:R0:W-:Y:S04]  /*48cd0*/  STS.128 [R0+0x80], R24 ;  /* 0x0000801800007388 */ /* 0x0041e80000000c00 */
[----:B0-----:R-:W2:Y:S04]  /*48ce0*/  LDL.LU.64 R26, [R1+0x1950] ;  /* 0x00195000011a7983 */ /* 0x001ea80000300a00 */
[----:B------:R-:W2:Y:S04]  /*48cf0*/  LDL.LU.64 R24, [R1+0x1948] ;  /* 0x0019480001187983 */ /* 0x000ea80000300a00 */
[----:B------:R-:W-:Y:S04]  /*48d00*/  STS.128 [R0+0x280], R20 ;  /* 0x0002801400007388 */ /* 0x000fe80000000c00 */
[----:B--2---:R0:W-:Y:S04]  /*48d10*/  STS.128 [R0+0x200], R24 ;  /* 0x0002001800007388 */ /* 0x0041e80000000c00 */
[----:B0-----:R-:W2:Y:S04]  /*48d20*/  LDL.LU.64 R26, [R1+0x1940] ;  /* 0x00194000011a7983 */ /* 0x001ea80000300a00 */
[----:B------:R-:W2:Y:S04]  /*48d30*/  LDL.LU.64 R24, [R1+0x1938] ;  /* 0x0019380001187983 */ /* 0x000ea80000300a00 */
[----:B------:R-:W2:Y:S04]  /*48d40*/  LDL.LU R22, [R1+0x1930] ;  /* 0x0019300001167983 */ /* 0x000ea80000300800 */
[----:B------:R-:W2:Y:S04]  /*48d50*/  LDL.LU R20, [R1+0x192c] ;  /* 0x00192c0001147983 */ /* 0x000ea80000300800 */
[----:B---3--:R0:W-:Y:S04]  /*48d60*/  STS.128 [R0+0x400], R8 ;  /* 0x0004000800007388 */ /* 0x0081e80000000c00 */
[----:B----4-:R-:W-:Y:S04]  /*48d70*/  STS.128 [R0+0x600], R12 ;  /* 0x0006000c00007388 */ /* 0x010fe80000000c00 */
[----:B------:R-:W-:Y:S01]  /*48d80*/  STS.128 [R0+0x680], R16 ;  /* 0x0006801000007388 */ /* 0x000fe20000000c00 */
[C---:B------:R-:W-:Y:S01]  /*48d90*/  IMAD R6, R28.reuse, c[0x0][0x194], RZ ;  /* 0x000065001c067a24 */ /* 0x040fe200078e02ff */
[----:B------:R-:W-:-:S02]  /*48da0*/  ISETP.GE.AND P1, PT, R28, c[0x0][0x178], PT ;  /* 0x00005e001c007a0c */ /* 0x000fc40003f26270 */
[----:B------:R-:W3:Y:S02]  /*48db0*/  LDL R2, [R1+0x10e0] ;  /* 0x0010e00001027983 */ /* 0x000ee40000100800 */
[C---:B------:R-:W-:Y:S02]  /*48dc0*/  LEA R4, P3, R6.reuse, c[0x0][0x170], 0x1 ;  /* 0x00005c0006047a11 */ /* 0x040fe400078608ff */
[C---:B------:R-:W-:Y:S01]  /*48dd0*/  ISETP.LT.AND P1, PT, R3.reuse, c[0x0][0x17c], !P1 ;  /* 0x00005f0003007a0c */ /* 0x040fe20004f21270 */
[----:B0-----:R-:W-:Y:S01]  /*48de0*/  IMAD R8, R3, c[0x0][0x198], RZ ;  /* 0x0000660003087a24 */ /* 0x001fe200078e02ff */
[----:B------:R-:W-:Y:S01]  /*48df0*/  LEA.HI.X.SX32 R5, R6, c[0x0][0x174], 0x1, P3 ;  /* 0x00005d0006057a11 */ /* 0x000fe200018f0eff */
[----:B------:R-:W-:-:S04]  /*48e00*/  IMAD.MOV.U32 R9, RZ, RZ, c[0x0][0x194] ;  /* 0x00006500ff097624 */ /* 0x000fc800078e00ff */
[----:B------:R-:W-:Y:S01]  /*48e10*/  IMAD.WIDE R10, R8, 0x2, R4 ;  /* 0x00000002080a7825 */ /* 0x000fe200078e0204 */
[----:B------:R-:W-:Y:S01]  /*48e20*/  IADD3 R21, R3, 0x3, RZ ;  /* 0x0000000303157810 */ /* 0x000fe20007ffe0ff */
[----:B--2---:R0:W-:Y:S04]  /*48e30*/  STS.128 [R0+0x480], R24 ;  /* 0x0004801800007388 */ /* 0x0041e80000000c00 */
[----:B------:R-:W-:Y:S01]  /*48e40*/  BAR.SYNC.DEFER_BLOCKING 0x0 ;  /* 0x0000000000007b1d */ /* 0x000fe20000010000 */
[----:B------:R-:W-:Y:S01]  /*48e50*/  PRMT R20, R7, 0x7632, R20 ;  /* 0x0000763207147816 */ /* 0x000fe20000000014 */
[----:B0-----:R-:W-:-:S04]  /*48e60*/  IMAD R0, R9, 0x80, R6 ;  /* 0x0000008009007824 */ /* 0x001fc800078e0206 */
[----:B------:R-:W2:Y:S04]  /*48e70*/  LDL R26, [R1+0x10dc] ;  /* 0x0010dc00011a7983 */ /* 0x000ea80000100800 */
[----:B------:R-:W4:Y:S04]  /*48e80*/  LDL.LU R23, [R1+0x20] ;  /* 0x0000200001177983 */ /* 0x000f280000300800 */
[----:B------:R-:W4:Y:S04]  /*48e90*/  LDL R29, [R1+0x10d8] ;  /* 0x0010d800011d7983 */ /* 0x000f280000100800 */
[----:B------:R0:W-:Y:S01]  /*48ea0*/  @P1 STG.E.U16 [R10.64], R7 ;  /* 0x000000070a001986 */ /* 0x0001e2000c10150a */
[----:B------:R-:W-:-:S03]  /*48eb0*/  LEA R14, P1, R0, c[0x0][0x170], 0x1 ;  /* 0x00005c00000e7a11 */ /* 0x000fc600078208ff */
[----:B------:R-:W4:Y:S01]  /*48ec0*/  LDL.LU R24, [R1+0x60] ;  /* 0x0000600001187983 */ /* 0x000f220000300800 */
[C---:B0-----:R-:W-:Y:S01]  /*48ed0*/  IMAD R7, R9.reuse, 0x80, R0 ;  /* 0x0000008009077824 */ /* 0x041fe200078e0200 */
[----:B------:R-:W-:Y:S02]  /*48ee0*/  LEA.HI.X.SX32 R15, R0, c[0x0][0x174], 0x1, P1 ;  /* 0x00005d00000f7a11 */ /* 0x000fe400008f0eff */
[----:B------:R-:W4:Y:S01]  /*48ef0*/  LDL.LU R25, [R1+0x50] ;  /* 0x0000500001197983 */ /* 0x000f220000300800 */
[----:B------:R-:W-:Y:S01]  /*48f00*/  IMAD R9, R9, 0x80, R7 ;  /* 0x0000008009097824 */ /* 0x000fe200078e0207 */
[----:B------:R-:W-:Y:S02]  /*48f10*/  LEA R12, P6, R7, c[0x0][0x170], 0x1 ;  /* 0x00005c00070c7a11 */ /* 0x000fe400078c08ff */
[----:B------:R-:W4:Y:S02]  /*48f20*/  LDL.LU R27, [R1+0x10] ;  /* 0x00001000011b7983 */ /* 0x000f240000300800 */
[----:B------:R-:W-:-:S02]  /*48f30*/  LEA R6, P1, R9, c[0x0][0x170], 0x1 ;  /* 0x00005c0009067a11 */ /* 0x000fc400078208ff */
[----:B------:R-:W-:Y:S02]  /*48f40*/  LEA.HI.X.SX32 R13, R7, c[0x0][0x174], 0x1, P6 ;  /* 0x00005d00070d7a11 */ /* 0x000fe400030f0eff */
[----:B------:R-:W-:Y:S02]  /*48f50*/  LEA.HI.X.SX32 R7, R9, c[0x0][0x174], 0x1, P1 ;  /* 0x00005d0009077a11 */ /* 0x000fe400008f0eff */
[----:B------:R-:W-:Y:S02]  /*48f60*/  ISETP.GE.AND P1, PT, R21, c[0x0][0x17c], PT ;  /* 0x00005f0015007a0c */ /* 0x000fe40003f26270 */
[----:B------:R-:W4:Y:S01]  /*48f70*/  LDL.LU R21, [R1+0x40] ;  /* 0x0000400001157983 */ /* 0x000f220000300800 */
[----:B------:R-:W-:-:S04]  /*48f80*/  ISETP.GE.AND P3, PT, R3, c[0x0][0x17c], PT ;  /* 0x00005f0003007a0c */ /* 0x000fc80003f66270 */
[----:B---3--:R-:W-:Y:S02]  /*48f90*/  ISETP.LT.AND P4, PT, R2, c[0x0][0x178], !P3 ;  /* 0x00005e0002007a0c */ /* 0x008fe40005f81270 */
[----:B------:R-:W-:Y:S02]  /*48fa0*/  ISETP.LT.AND P6, PT, R28, c[0x0][0x178], !P0 ;  /* 0x00005e001c007a0c */ /* 0x000fe400047c1270 */
[C---:B------:R-:W-:Y:S01]  /*48fb0*/  IADD3 R0, R8.reuse, c[0x0][0x198], RZ ;  /* 0x0000660008007a10 */ /* 0x040fe20007ffe0ff */
[----:B------:R-:W-:-:S04]  /*48fc0*/  IMAD.WIDE R16, R8, 0x2, R14 ;  /* 0x0000000208107825 */ /* 0x000fc800078e020e */
[----:B------:R-:W-:-:S04]  /*48fd0*/  IMAD.WIDE R10, R8, 0x2, R12 ;  /* 0x00000002080a7825 */ /* 0x000fc800078e020c */
[----:B------:R-:W-:-:S04]  /*48fe0*/  IMAD.WIDE R8, R8, 0x2, R6 ;  /* 0x0000000208087825 */ /* 0x000fc800078e0206 */
[----:B------:R-:W-:Y:S01]  /*48ff0*/  IMAD.WIDE R18, R0, 0x2, R4 ;  /* 0x0000000200127825 */ /* 0x000fe200078e0204 */
[----:B--2---:R-:W-:Y:S02]  /*49000*/  ISETP.LT.AND P5, PT, R26, c[0x0][0x178], !P3 ;  /* 0x00005e001a007a0c */ /* 0x004fe40005fa1270 */
[----:B----4-:R-:W-:-:S13]  /*49010*/  ISETP.LT.AND P3, PT, R29, c[0x0][0x178], !P3 ;  /* 0x00005e001d007a0c */ /* 0x010fda0005f61270 */
[----:B------:R-:W-:Y:S04]  /*49020*/  @P3 STG.E.U16 [R16.64], R21 ;  /* 0x0000001510003986 */ /* 0x000fe8000c10150a */
[----:B------:R-:W-:Y:S04]  /*49030*/  @P5 STG.E.U16 [R10.64], R23 ;  /* 0x000000170a005986 */ /* 0x000fe8000c10150a */
[----:B------:R-:W-:Y:S04]  /*49040*/  @P4 STG.E.U16 [R8.64], R22 ;  /* 0x0000001608004986 */ /* 0x000fe8000c10150a */
[----:B------:R0:W-:Y:S02]  /*49050*/  @P6 STG.E.U16 [R18.64], R20 ;  /* 0x0000001412006986 */ /* 0x0001e4000c10150a */
[----:B0-----:R-:W-:-:S02]  /*49060*/  PRMT R20, R22, 0x7632, R20 ;  /* 0x0000763216147816 */ /* 0x001fc40000000014 */
[----:B------:R-:W2:Y:S01]  /*49070*/  LDL.LU R22, [R1+0x1928] ;  /* 0x0019280001167983 */ /* 0x000ea20000300800 */
[----:B------:R-:W-:Y:S01]  /*49080*/  ISETP.LT.AND P4, PT, R29, c[0x0][0x178], !P0 ;  /* 0x00005e001d007a0c */ /* 0x000fe20004781270 */
[----:B------:R-:W-:Y:S01]  /*49090*/  IMAD.WIDE R8, R0, 0x2, R14 ;  /* 0x0000000200087825 */ /* 0x000fe200078e020e */
[----:B------:R-:W-:Y:S02]  /*490a0*/  ISETP.LT.AND P5, PT, R26, c[0x0][0x178], !P0 ;  /* 0x00005e001a007a0c */ /* 0x000fe400047a1270 */
[----:B------:R-:W-:Y:S02]  /*490b0*/  PRMT R18, R21, 0x7632, R18 ;  /* 0x0000763215127816 */ /* 0x000fe40000000012 */
[----:B------:R-:W-:Y:S02]  /*490c0*/  ISETP.LT.AND P6, PT, R2, c[0x0][0x178], !P0 ;  /* 0x00005e0002007a0c */ /* 0x000fe400047c1270 */
[----:B------:R-:W-:Y:S01]  /*490d0*/  ISETP.LT.AND P0, PT, R28, c[0x0][0x178], !P2 ;  /* 0x00005e001c007a0c */ /* 0x000fe20005701270 */
[----:B------:R-:W-:Y:S01]  /*490e0*/  IMAD.WIDE R10, R0, 0x2, R12 ;  /* 0x00000002000a7825 */ /* 0x000fe200078e020c */
[----:B------:R-:W-:-:S02]  /*490f0*/  PRMT R19, R23, 0x7632, R19 ;  /* 0x0000763217137816 */ /* 0x000fc40000000013 */
[----:B------:R-:W3:Y:S01]  /*49100*/  LDL.LU R23, [R1+0x1d0] ;  /* 0x0001d00001177983 */ /* 0x000ee20000300800 */
[C---:B------:R-:W-:Y:S01]  /*49110*/  IMAD.WIDE R16, R0.reuse, 0x2, R6 ;  /* 0x0000000200107825 */ /* 0x040fe200078e0206 */
[----:B------:R-:W-:Y:S02]  /*49120*/  IADD3 R0, R0, c[0x0][0x198], RZ ;  /* 0x0000660000007a10 */ /* 0x000fe40007ffe0ff */
[----:B------:R0:W-:Y:S01]  /*49130*/  @P4 STG.E.U16 [R8.64], R18 ;  /* 0x0000001208004986 */ /* 0x0001e2000c10150a */
[----:B------:R-:W-:-:S03]  /*49140*/  ISETP.LT.AND P4, PT, R29, c[0x0][0x178], !P2 ;  /* 0x00005e001d007a0c */ /* 0x000fc60005781270 */
[----:B------:R1:W-:Y:S04]  /*49150*/  @P5 STG.E.U16 [R10.64], R19 ;  /* 0x000000130a005986 */ /* 0x0003e8000c10150a */
[----:B------:R4:W-:Y:S01]  /*49160*/  @P6 STG.E.U16 [R16.64], R20 ;  /* 0x0000001410006986 */ /* 0x0009e2000c10150a */
[----:B0-----:R-:W-:-:S04]  /*49170*/  IMAD.WIDE R8, R0, 0x2, R4 ;  /* 0x0000000200087825 */ /* 0x001fc800078e0204 */
[C---:B-1----:R-:W-:Y:S01]  /*49180*/  IMAD.WIDE R10, R0.reuse, 0x2, R14 ;  /* 0x00000002000a7825 */ /* 0x042fe200078e020e */
[----:B----4-:R-:W-:-:S03]  /*49190*/  IADD3 R20, R0, c[0x0][0x198], RZ ;  /* 0x0000660000147a10 */ /* 0x010fc60007ffe0ff */
[C---:B------:R-:W-:Y:S01]  /*491a0*/  IMAD.WIDE R16, R0.reuse, 0x2, R6 ;  /* 0x0000000200107825 */ /* 0x040fe200078e0206 */
[----:B--2---:R0:W-:Y:S04]  /*491b0*/  @P0 STG.E.U16 [R8.64], R22 ;  /* 0x0000001608000986 */ /* 0x0041e8000c10150a */
[----:B------:R1:W-:Y:S01]  /*491c0*/  @P4 STG.E.U16 [R10.64], R24 ;  /* 0x000000180a004986 */ /* 0x0003e2000c10150a */
[----:B0-----:R-:W-:Y:S01]  /*491d0*/  IMAD.WIDE R8, R0, 0x2, R12 ;  /* 0x0000000200087825 */ /* 0x001fe200078e020c */
[----:B------:R-:W-:Y:S02]  /*491e0*/  PRMT R0, R24, 0x7632, R0 ;  /* 0x0000763218007816 */ /* 0x000fe40000000000 */
[----:B-1----:R-:W2:Y:S01]  /*491f0*/  LDL.LU R24, [R1+0x80] ;  /* 0x0000800001187983 */ /* 0x002ea20000300800 */
[----:B------:R-:W-:-:S02]  /*49200*/  ISETP.LT.AND P5, PT, R26, c[0x0][0x178], !P2 ;  /* 0x00005e001a007a0c */ /* 0x000fc400057a1270 */
[----:B------:R-:W-:Y:S02]  /*49210*/  ISETP.LT.AND P2, PT, R2, c[0x0][0x178], !P2 ;  /* 0x00005e0002007a0c */ /* 0x000fe40005741270 */
[----:B------:R-:W-:Y:S02]  /*49220*/  ISETP.LT.AND P6, PT, R28, c[0x0][0x178], !P1 ;  /* 0x00005e001c007a0c */ /* 0x000fe40004fc1270 */
[----:B------:R-:W-:Y:S02]  /*49230*/  IADD3 R21, R3, 0x4, RZ ;  /* 0x0000000403157810 */ /* 0x000fe40007ffe0ff */
[----:B------:R-:W-:Y:S01]  /*49240*/  ISETP.LT.AND P4, PT, R29, c[0x0][0x178], !P1 ;  /* 0x00005e001d007a0c */ /* 0x000fe20004f81270 */
[----:B------:R-:W-:Y:S01]  /*49250*/  IMAD.WIDE R18, R20, 0x2, R4 ;  /* 0x0000000214127825 */ /* 0x000fe200078e0204 */
[----:B------:R-:W-:Y:S02]  /*49260*/  ISETP.GE.AND P3, PT, R21, c[0x0][0x17c], PT ;  /* 0x00005f0015007a0c */ /* 0x000fe40003f66270 */
[----:B------:R-:W-:Y:S01]  /*49270*/  PRMT R21, R22, 0x7632, R21 ;  /* 0x0000763216157816 */ /* 0x000fe20000000015 */
[----:B------:R0:W-:Y:S01]  /*49280*/  @P5 STG.E.U16 [R8.64], R25 ;  /* 0x0000001908005986 */ /* 0x0001e2000c10150a */
[----:B------:R-:W-:-:S03]  /*49290*/  ISETP.LT.AND P5, PT, R26, c[0x0][0x178], !P1 ;  /* 0x00005e001a007a0c */ /* 0x000fc60004fa1270 */
[----:B------:R1:W-:Y:S04]  /*492a0*/  @P2 STG.E.U16 [R16.64], R27 ;  /* 0x0000001b10002986 */ /* 0x0003e8000c10150a */
[----:B------:R4:W-:Y:S01]  /*492b0*/  @P6 STG.E.U16 [R18.64], R21 ;  /* 0x0000001512006986 */ /* 0x0009e2000c10150a */
[----:B------:R-:W-:Y:S01]  /*492c0*/  ISETP.LT.AND P6, PT, R2, c[0x0][0x178], !P1 ;  /* 0x00005e0002007a0c */ /* 0x000fe20004fc1270 */
[----:B0-----:R-:W-:Y:S01]  /*492d0*/  IMAD.WIDE R8, R20, 0x2, R14 ;  /* 0x0000000214087825 */ /* 0x001fe200078e020e */
[----:B------:R-:W-:-:S03]  /*492e0*/  ISETP.LT.AND P1, PT, R28, c[0x0][0x178], !P3 ;  /* 0x00005e001c007a0c */ /* 0x000fc60005f21270 */
[C---:B------:R-:W-:Y:S01]  /*492f0*/  IMAD.WIDE R10, R20.reuse, 0x2, R12 ;  /* 0x00000002140a7825 */ /* 0x040fe200078e020c */
[----:B------:R0:W-:Y:S01]  /*49300*/  @P4 STG.E.U16 [R8.64], R0 ;  /* 0x0000000008004986 */ /* 0x0001e2000c10150a */
[----:B------:R-:W-:Y:S02]  /*49310*/  ISETP.LT.AND P4, PT, R29, c[0x0][0x178], !P3 ;  /* 0x00005e001d007a0c */ /* 0x000fe40005f81270 */
[C---:B-1----:R-:W-:Y:S01]  /*49320*/  IMAD.WIDE R16, R20.reuse, 0x2, R6 ;  /* 0x0000000214107825 */ /* 0x042fe200078e0206 */
[----:B------:R-:W-:Y:S02]  /*49330*/  IADD3 R20, R20, c[0x0][0x198], RZ ;  /* 0x0000660014147a10 */ /* 0x000fe40007ffe0ff */
[----:B------:R-:W-:Y:S02]  /*49340*/  IADD3 R22, R3, 0x5, RZ ;  /* 0x0000000503167810 */ /* 0x000fe40007ffe0ff */
[----:B----4-:R-:W-:Y:S02]  /*49350*/  PRMT R18, R25, 0x7632, R18 ;  /* 0x0000763219127816 */ /* 0x010fe40000000012 */
[----:B------:R-:W-:-:S02]  /*49360*/  PRMT R19, R27, 0x7632, R19 ;  /* 0x000076321b137816 */ /* 0x000fc40000000013 */
[C---:B------:R-:W-:Y:S01]  /*49370*/  IADD3 R21, R3.reuse, 0x6, RZ ;  /* 0x0000000603157810 */ /* 0x040fe20007ffe0ff */
[----:B0-----:R-:W-:Y:S01]  /*49380*/  IMAD.WIDE R8, R20, 0x2, R4 ;  /* 0x0000000214087825 */ /* 0x001fe200078e0204 */
[----:B------:R-:W-:Y:S01]  /*49390*/  ISETP.GE.AND P0, PT, R22, c[0x0][0x17c], PT ;  /* 0x00005f0016007a0c */ /* 0x000fe20003f06270 */
[----:B------:R0:W-:Y:S01]  /*493a0*/  @P5 STG.E.U16 [R10.64], R18 ;  /* 0x000000120a005986 */ /* 0x0001e2000c10150a */
[----:B------:R-:W-:Y:S02]  /*493b0*/  IADD3 R22, R3, 0x7, RZ ;  /* 0x0000000703167810 */ /* 0x000fe40007ffe0ff */
[----:B------:R-:W-:Y:S01]  /*493c0*/  ISETP.GE.AND P2, PT, R21, c[0x0][0x17c], PT ;  /* 0x00005f0015007a0c */ /* 0x000fe20003f46270 */
[----:B------:R-:W-:Y:S01]  /*493d0*/  @P6 STG.E.U16 [R16.64], R19 ;  /* 0x0000001310006986 */ /* 0x000fe2000c10150a */
[----:B---3--:R-:W-:-:S03]  /*493e0*/  PRMT R21, R23, 0x7632, R21 ;  /* 0x0000763217157816 */ /* 0x008fc60000000015 */
[----:B------:R1:W-:Y:S01]  /*493f0*/  @P1 STG.E.U16 [R8.64], R23 ;  /* 0x0000001708001986 */ /* 0x0003e2000c10150a */
[----:B0-----:R-:W-:Y:S01]  /*49400*/  IMAD.WIDE R10, R20, 0x2, R14 ;  /* 0x00000002140a7825 */ /* 0x001fe200078e020e */
[----:B------:R-:W-:Y:S02]  /*49410*/  ISETP.GE.AND P1, PT, R22, c[0x0][0x17c], PT ;  /* 0x00005f0016007a0c */ /* 0x000fe40003f26270 */
[----:B-1----:R-:W3:Y:S04]  /*49420*/  LDL.LU R23, [R1+0x2a0] ;  /* 0x0002a00001177983 */ /* 0x002ee80000300800 */
[----:B------:R-:W4:Y:S04]  /*49430*/  LDL.LU R25, [R1+0x1e0] ;  /* 0x0001e00001197983 */ /* 0x000f280000300800 */
[----:B------:R-:W3:Y:S04]  /*49440*/  LDL.LU R27, [R1+0x90] ;  /* 0x00009000011b7983 */ /* 0x000ee80000300800 */
[----:B------:R-:W3:Y:S04]  /*49450*/  LDL.LU R22, [R1+0x30] ;  /* 0x0000300001167983 */ /* 0x000ee80000300800 */
[----:B--2---:R0:W-:Y:S04]  /*49460*/  @P4 STG.E.U16 [R10.64], R24 ;  /* 0x000000180a004986 */ /* 0x0041e8000c10150a */
[----:B0-----:R-:W2:Y:S01]  /*49470*/  LDL.LU R11, [R1+0x70] ;  /* 0x00007000010b7983 */ /* 0x001ea20000300800 */
[----:B------:R-:W-:-:S02]  /*49480*/  ISETP.LT.AND P5, PT, R26, c[0x0][0x178], !P3 ;  /* 0x00005e001a007a0c */ /* 0x000fc40005fa1270 */
[----:B------:R-:W-:Y:S02]  /*49490*/  ISETP.LT.AND P3, PT, R2, c[0x0][0x178], !P3 ;  /* 0x00005e0002007a0c */ /* 0x000fe40005f61270 */
[----:B------:R-:W-:Y:S02]  /*494a0*/  ISETP.LT.AND P6, PT, R28, c[0x0][0x178], !P0 ;  /* 0x00005e001c007a0c */ /* 0x000fe400047c1270 */
[C---:B------:R-:W-:Y:S01]  /*494b0*/  IADD3 R0, R20.reuse, c[0x0][0x198], RZ ;  /* 0x0000660014007a10 */ /* 0x040fe20007ffe0ff */
[----:B------:R-:W-:-:S04]  /*494c0*/  IMAD.WIDE R8, R20, 0x2, R12 ;  /* 0x0000000214087825 */ /* 0x000fc800078e020c */
[----:B------:R-:W-:-:S04]  /*494d0*/  IMAD.WIDE R16, R20, 0x2, R6 ;  /* 0x0000000214107825 */ /* 0x000fc800078e0206 */
[----:B------:R-:W-:Y:S01]  /*494e0*/  IMAD.WIDE R18, R0, 0x2, R4 ;  /* 0x0000000200127825 */ /* 0x000fe200078e0204 */
[----:B------:R-:W-:Y:S01]  /*494f0*/  ISETP.LT.AND P4, PT, R29, c[0x0][0x178], !P0 ;  /* 0x00005e001d007a0c */ /* 0x000fe20004781270 */
[----:B--2---:R-:W-:Y:S04]  /*49500*/  @P5 STG.E.U16 [R8.64], R11 ;  /* 0x0000000b08005986 */ /* 0x004fe8000c10150a */
[----:B---3--:R-:W-:Y:S04]  /*49510*/  @P3 STG.E.U16 [R16.64], R22 ;  /* 0x0000001610003986 */ /* 0x008fe8000c10150a */
[----:B------:R0:W-:Y:S02]  /*49520*/  @P6 STG.E.U16 [R18.64], R21 ;  /* 0x0000001512006986 */ /* 0x0001e4000c10150a */
[----:B0-----:R-:W-:-:S02]  /*49530*/  PRMT R18, R24, 0x7632, R18 ;  /* 0x0000763218127816 */ /* 0x001fc40000000012 */
[----:B------:R-:W2:Y:S01]  /*49540*/  LDL.LU R24, [R1+0x1924] ;  /* 0x0019240001187983 */ /* 0x000ea20000300800 */
[----:B------:R-:W-:Y:S02]  /*49550*/  ISETP.LT.AND P5, PT, R26, c[0x0][0x178], !P0 ;  /* 0x00005e001a007a0c */ /* 0x000fe400047a1270 */
[----:B------:R-:W-:Y:S01]  /*49560*/  ISETP.LT.AND P6, PT, R2, c[0x0][0x178], !P0 ;  /* 0x00005e0002007a0c */ /* 0x000fe200047c1270 */
[----:B------:R-:W-:Y:S01]  /*49570*/  IMAD.WIDE R8, R0, 0x2, R14 ;  /* 0x0000000200087825 */ /* 0x000fe200078e020e */
[----:B------:R-:W-:Y:S02]  /*49580*/  PRMT R19, R11, 0x7632, R19 ;  /* 0x000076320b137816 */ /* 0x000fe40000000013 */
[----:B------:R-:W-:Y:S01]  /*49590*/  ISETP.LT.AND P0, PT, R28, c[0x0][0x178], !P2 ;  /* 0x00005e001c007a0c */ /* 0x000fe20005701270 */
[----:B------:R-:W-:Y:S01]  /*495a0*/  IMAD.WIDE R10, R0, 0x2, R12 ;  /* 0x00000002000a7825 */ /* 0x000fe200078e020c */
[----:B------:R-:W-:Y:S01]  /*495b0*/  PRMT R20, R22, 0x7632, R20 ;  /* 0x0000763216147816 */ /* 0x000fe20000000014 */
[----:B------:R0:W-:Y:S02]  /*495c0*/  @P4 STG.E.U16 [R8.64], R18 ;  /* 0x0000001208004986 */ /* 0x0001e4000c10150a */
[C---:B------:R-:W-:Y:S01]  /*495d0*/  IMAD.WIDE R16, R0.reuse, 0x2, R6 ;  /* 0x0000000200107825 */ /* 0x040fe200078e0206 */
[----:B------:R-:W-:Y:S01]  /*495e0*/  IADD3 R0, R0, c[0x0][0x198], RZ ;  /* 0x0000660000007a10 */ /* 0x000fe20007ffe0ff */
[----:B------:R1:W-:Y:S01]  /*495f0*/  @P5 STG.E.U16 [R10.64], R19 ;  /* 0x000000130a005986 */ /* 0x0003e2000c10150a */
[----:B------:R-:W-:-:S02]  /*49600*/  ISETP.LT.AND P4, PT, R29, c[0x0][0x178], !P2 ;  /* 0x00005e001d007a0c */ /* 0x000fc40005781270 */
[----:B------:R-:W-:Y:S01]  /*49610*/  ISETP.LT.AND P5, PT, R26, c[0x0][0x178], !P2 ;  /* 0x00005e001a007a0c */ /* 0x000fe200057a1270 */
[----:B------:R3:W-:Y:S01]  /*49620*/  @P6 STG.E.U16 [R16.64], R20 ;  /* 0x0000001410006986 */ /* 0x0007e2000c10150a */
[----:B------:R-:W-:Y:S02]  /*49630*/  ISETP.LT.AND P2, PT, R2, c[0x0][0x178], !P2 ;  /* 0x00005e0002007a0c */ /* 0x000fe40005741270 */
[----:B------:R-:W-:Y:S01]  /*49640*/  ISETP.LT.AND P6, PT, R28, c[0x0][0x178], !P1 ;  /* 0x00005e001c007a0c */ /* 0x000fe20004fc1270 */
[C---:B0-----:R-:W-:Y:S01]  /*49650*/  IMAD.WIDE R8, R0.reuse, 0x2, R4 ;  /* 0x0000000200087825 */ /* 0x041fe200078e0204 */
[C---:B------:R-:W-:Y:S02]  /*49660*/  IADD3 R21, R3.reuse, 0x8, RZ ;  /* 0x0000000803157810 */ /* 0x040fe40007ffe0ff */
[----:B------:R-:W-:Y:S01]  /*49670*/  IADD3 R22, R3, 0x9, RZ ;  /* 0x0000000903167810 */ /* 0x000fe20007ffe0ff */
[C---:B-1----:R-:W-:Y:S01]  /*49680*/  IMAD.WIDE R10, R0.reuse, 0x2, R14 ;  /* 0x00000002000a7825 */ /* 0x042fe200078e020e */
[----:B------:R0:W-:Y:S01]  /*49690*/  @P0 STG.E.U16 [R8.64], R23 ;  /* 0x0000001708000986 */ /* 0x0001e2000c10150a */
[----:B---3--:R-:W-:-:S02]  /*496a0*/  IADD3 R20, R0, c[0x0][0x198], RZ ;  /* 0x0000660000147a10 */ /* 0x008fc40007ffe0ff */
[----:B------:R-:W-:Y:S01]  /*496b0*/  IMAD.WIDE R16, R0, 0x2, R6 ;  /* 0x0000000200107825 */ /* 0x000fe200078e0206 */
[----:B------:R-:W-:Y:S02]  /*496c0*/  ISETP.GE.AND P3, PT, R21, c[0x0][0x17c], PT ;  /* 0x00005f0015007a0c */ /* 0x000fe40003f66270 */
[----:B------:R-:W-:Y:S01]  /*496d0*/  PRMT R21, R23, 0x7632, R21 ;  /* 0x0000763217157816 */ /* 0x000fe20000000015 */
[----:B------:R-:W-:Y:S01]  /*496e0*/  IMAD.WIDE R18, R20, 0x2, R4 ;  /* 0x0000000214127825 */ /* 0x000fe200078e0204 */
[----:B------:R-:W-:-:S03]  /*496f0*/  ISETP.GE.AND P0, PT, R22, c[0x0][0x17c], PT ;  /* 0x00005f0016007a0c */ /* 0x000fc60003f06270 */
[----:B0-----:R-:W-:Y:S01]  /*49700*/  IMAD.WIDE R8, R0, 0x2, R12 ;  /* 0x0000000200087825 */ /* 0x001fe200078e020c */
[----:B----4-:R-:W-:Y:S01]  /*49710*/  @P4 STG.E.U16 [R10.64], R25 ;  /* 0x000000190a004986 */ /* 0x010fe2000c10150a */
[----:B------:R-:W-:-:S03]  /*49720*/  IADD3 R22, R3, 0xa, RZ ;  /* 0x0000000a03167810 */ /* 0x000fc60007ffe0ff */
[----:B------:R-:W-:Y:S04]  /*49730*/  @P5 STG.E.U16 [R8.64], R27 ;  /* 0x0000001b08005986 */ /* 0x000fe8000c10150a */
[----:B------:R-:W3:Y:S04]  /*49740*/  LDL.LU R23, [R1+0x2c0] ;  /* 0x0002c00001177983 */ /* 0x000ee80000300800 */
[----:B--2---:R-:W-:Y:S01]  /*49750*/  @P2 STG.E.U16 [R16.64], R24 ;  /* 0x0000001810002986 */ /* 0x004fe2000c10150a */
[----:B------:R-:W-:-:S03]  /*49760*/  ISETP.GE.AND P2, PT, R22, c[0x0][0x17c], PT ;  /* 0x00005f0016007a0c */ /* 0x000fc60003f46270 */
[----:B------:R0:W-:Y:S02]  /*49770*/  @P6 STG.E.U16 [R18.64], R21 ;  /* 0x0000001512006986 */ /* 0x0001e4000c10150a */
[----:B0-----:R-:W-:Y:S02]  /*49780*/  PRMT R21, R24, 0x7632, R21 ;  /* 0x0000763218157816 */ /* 0x001fe40000000015 */
[----:B------:R-:W2:Y:S04]  /*49790*/  LDL R24, [R1+0x10dc] ;  /* 0x0010dc0001187983 */ /* 0x000ea80000100800 */
[----:B------:R-:W4:Y:S01]  /*497a0*/  LDL.LU R22, [R1+0xb0] ;  /* 0x0000b00001167983 */ /* 0x000f220000300800 */
[----:B------:R-:W-:Y:S02]  /*497b0*/  ISETP.LT.AND P4, PT, R29, c[0x0][0x178], !P1 ;  /* 0x00005e001d007a0c */ /* 0x000fe40004f81270 */
[----:B------:R-:W-:Y:S01]  /*497c0*/  ISETP.LT.AND P5, PT, R26, c[0x0][0x178], !P1 ;  /* 0x00005e001a007a0c */ /* 0x000fe20004fa1270 */
[----:B------:R-:W-:Y:S01]  /*497d0*/  IMAD.WIDE R8, R20, 0x2, R14 ;  /* 0x0000000214087825 */ /* 0x000fe200078e020e */
[----:B------:R-:W-:-:S02]  /*497e0*/  ISETP.LT.AND P6, PT, R2, c[0x0][0x178], !P1 ;  /* 0x00005e0002007a0c */ /* 0x000fc40004fc1270 */
[----:B------:R-:W-:Y:S02]  /*497f0*/  PRMT R0, R25, 0x7632, R0 ;  /* 0x0000763219007816 */ /* 0x000fe40000000000 */
[----:B------:R-:W-:Y:S02]  /*49800*/  ISETP.LT.AND P1, PT, R28, c[0x0][0x178], !P3 ;  /* 0x00005e001c007a0c */ /* 0x000fe40005f21270 */
[C---:B------:R-:W-:Y:S01]  /*49810*/  IADD3 R18, R20.reuse, c[0x0][0x198], RZ ;  /* 0x0000660014127a10 */ /* 0x040fe20007ffe0ff */
[C---:B------:R-:W-:Y:S01]  /*49820*/  IMAD.WIDE R10, R20.reuse, 0x2, R12 ;  /* 0x00000002140a7825 */ /* 0x040fe200078e020c */
[----:B----4-:R0:W-:Y:S04]  /*49830*/  STL [R1+0x1920], R22 ;  /* 0x0019201601007387 */ /* 0x0101e80000100800 */
[----:B0-----:R-:W4:Y:S01]  /*49840*/  LDL R22, [R1+0x2b0] ;  /* 0x0002b00001167983 */ /* 0x001f220000100800 */
[----:B------:R-:W-:Y:S01]  /*49850*/  PRMT R19, R27, 0x7632, R19 ;  /* 0x000076321b137816 */ /* 0x000fe20000000013 */
[----:B------:R-:W-:-:S02]  /*49860*/  IMAD.WIDE R16, R20, 0x2, R6 ;  /* 0x0000000214107825 */ /* 0x000fc400078e0206 */
[----:B------:R0:W-:Y:S01]  /*49870*/  @P4 STG.E.U16 [R8.64], R0 ;  /* 0x0000000008004986 */ /* 0x0001e2000c10150a */
[----:B------:R-:W-:-:S03]  /*49880*/  ISETP.LT.AND P4, PT, R29, c[0x0][0x178], !P3 ;  /* 0x00005e001d007a0c */ /* 0x000fc60005f81270 */
[----:B------:R-:W-:Y:S01]  /*49890*/  @P5 STG.E.U16 [R10.64], R19 ;  /* 0x000000130a005986 */ /* 0x000fe2000c10150a */
[----:B---3--:R-:W-:-:S03]  /*498a0*/  PRMT R20, R23, 0x7632, R20 ;  /* 0x0000763217147816 */ /* 0x008fc60000000014 */
[----:B------:R-:W-:Y:S01]  /*498b0*/  @P6 STG.E.U16 [R16.64], R21 ;  /* 0x0000001510006986 */ /* 0x000fe2000c10150a */
[----:B0-----:R-:W-:-:S05]  /*498c0*/  IMAD.WIDE R8, R18, 0x2, R4 ;  /* 0x0000000212087825 */ /* 0x001fca00078e0204 */
[----:B------:R0:W-:Y:S02]  /*498d0*/  @P1 STG.E.U16 [R8.64], R23 ;  /* 0x0000001708001986 */ /* 0x0001e4000c10150a */
[----:B0-----:R-:W-:Y:S02]  /*498e0*/  IMAD.WIDE R8, R18, 0x2, R14 ;  /* 0x0000000212087825 */ /* 0x001fe400078e020e */
[----:B------:R-:W3:Y:S04]  /*498f0*/  LDL.LU R23, [R1+0x390] ;  /* 0x0003900001177983 */ /* 0x000ee80000300800 */
[----:B------:R-:W3:Y:S04]  /*49900*/  LDL.LU R25, [R1+0x2d0] ;  /* 0x0002d00001197983 */ /* 0x000ee80000300800 */
[----:B------:R-:W3:Y:S04]  /*49910*/  LDL.LU R26, [R1+0xf0] ;  /* 0x0000f000011a7983 */ /* 0x000ee80000300800 */
[----:B------:R-:W3:Y:S04]  /*49920*/  LDL.LU R27, [R1+0xd0] ;  /* 0x0000d000011b7983 */ /* 0x000ee80000300800 */
[----:B----4-:R0:W-:Y:S04]  /*49930*/  @P4 STG.E.U16 [R8.64], R22 ;  /* 0x0000001608004986 */ /* 0x0101e8000c10150a */
[----:B0-----:R-:W4:Y:S04]  /*49940*/  LDL.LU R22, [R1+0x1920] ;  /* 0x0019200001167983 */ /* 0x001f280000300800 */
[----:B------:R-:W3:Y:S04]  /*49950*/  LDL.LU R8, [R1+0x2b0] ;  /* 0x0002b00001087983 */ /* 0x000ee80000300800 */
[----:B------:R-:W3:Y:S01]  /*49960*/  LDL.LU R9, [R1+0xc0] ;  /* 0x0000c00001097983 */ /* 0x000ee20000300800 */
[----:B--2---:R-:W-:-:S02]  /*49970*/  ISETP.LT.AND P5, PT, R24, c[0x0][0x178], !P3 ;  /* 0x00005e0018007a0c */ /* 0x004fc40005fa1270 */
[----:B------:R-:W-:Y:S02]  /*49980*/  ISETP.LT.AND P3, PT, R2, c[0x0][0x178], !P3 ;  /* 0x00005e0002007a0c */ /* 0x000fe40005f61270 */
[----:B------:R-:W-:Y:S02]  /*49990*/  ISETP.LT.AND P6, PT, R28, c[0x0][0x178], !P0 ;  /* 0x00005e001c007a0c */ /* 0x000fe400047c1270 */
[C---:B------:R-:W-:Y:S01]  /*499a0*/  IADD3 R0, R18.reuse, c[0x0][0x198], RZ ;  /* 0x0000660012007a10 */ /* 0x040fe20007ffe0ff */
[----:B------:R-:W-:-:S04]  /*499b0*/  IMAD.WIDE R10, R18, 0x2, R12 ;  /* 0x00000002120a7825 */ /* 0x000fc800078e020c */
[----:B------:R-:W-:Y:S01]  /*499c0*/  IMAD.WIDE R16, R18, 0x2, R6 ;  /* 0x0000000212107825 */ /* 0x000fe200078e0206 */
[----:B------:R-:W-:-:S03]  /*499d0*/  ISETP.LT.AND P4, PT, R29, c[0x0][0x178], !P0 ;  /* 0x00005e001d007a0c */ /* 0x000fc60004781270 */
[----:B------:R-:W-:Y:S01]  /*499e0*/  IMAD.WIDE R18, R0, 0x2, R4 ;  /* 0x0000000200127825 */ /* 0x000fe200078e0204 */
[----:B------:R-:W-:-:S04]  /*499f0*/  IADD3 R21, R3, 0xb, RZ ;  /* 0x0000000b03157810 */ /* 0x000fc80007ffe0ff */
[----:B------:R-:W-:Y:S01]  /*49a00*/  ISETP.GE.AND P1, PT, R21, c[0x0][0x17c], PT ;  /* 0x00005f0015007a0c */ /* 0x000fe20003f26270 */
[----:B---3--:R0:W-:Y:S01]  /*49a10*/  @P5 STG.E.U16 [R10.64], R9 ;  /* 0x000000090a005986 */ /* 0x0081e2000c10150a */
[----:B------:R-:W-:-:S03]  /*49a20*/  ISETP.LT.AND P5, PT, R24, c[0x0][0x178], !P0 ;  /* 0x00005e0018007a0c */ /* 0x000fc600047a1270 */
[----:B----4-:R1:W-:Y:S04]  /*49a30*/  @P3 STG.E.U16 [R16.64], R22 ;  /* 0x0000001610003986 */ /* 0x0103e8000c10150a */
[----:B------:R2:W-:Y:S01]  /*49a40*/  @P6 STG.E.U16 [R18.64], R20 ;  /* 0x0000001412006986 */ /* 0x0005e2000c10150a */
[----:B------:R-:W-:Y:S02]  /*49a50*/  ISETP.LT.AND P6, PT, R2, c[0x0][0x178], !P0 ;  /* 0x00005e0002007a0c */ /* 0x000fe400047c1270 */
[----:B------:R-:W-:Y:S01]  /*49a60*/  ISETP.LT.AND P0, PT, R28, c[0x0][0x178], !P2 ;  /* 0x00005e001c007a0c */ /* 0x000fe20005701270 */
[----:B0-----:R-:W-:Y:S01]  /*49a70*/  IMAD.WIDE R10, R0, 0x2, R12 ;  /* 0x00000002000a7825 */ /* 0x001fe200078e020c */
[----:B------:R-:W-:-:S03]  /*49a80*/  PRMT R21, R22, 0x7632, R21 ;  /* 0x0000763216157816 */ /* 0x000fc60000000015 */
[----:B-1----:R-:W-:Y:S01]  /*49a90*/  IMAD.WIDE R16, R0, 0x2, R6 ;  /* 0x0000000200107825 */ /* 0x002fe200078e0206 */
[----:B--2---:R-:W-:Y:S02]  /*49aa0*/  PRMT R19, R8, 0x7632, R19 ;  /* 0x0000763208137816 */ /* 0x004fe40000000013 */
[----:B------:R-:W-:Y:S01]  /*49ab0*/  PRMT R20, R9, 0x7632, R20 ;  /* 0x0000763209147816 */ /* 0x000fe20000000014 */
[C---:B------:R-:W-:Y:S01]  /*49ac0*/  IMAD.WIDE R8, R0.reuse, 0x2, R14 ;  /* 0x0000000200087825 */ /* 0x040fe200078e020e */
[----:B------:R-:W-:-:S04]  /*49ad0*/  IADD3 R18, R0, c[0x0][0x198], RZ ;  /* 0x0000660000127a10 */ /* 0x000fc80007ffe0ff */
[----:B------:R0:W-:Y:S01]  /*49ae0*/  @P4 STG.E.U16 [R8.64], R19 ;  /* 0x0000001308004986 */ /* 0x0001e2000c10150a */
[----:B------:R-:W-:-:S03]  /*49af0*/  ISETP.LT.AND P4, PT, R29, c[0x0][0x178], !P2 ;  /* 0x00005e001d007a0c */ /* 0x000fc60005781270 */
[----:B------:R1:W-:Y:S01]  /*49b00*/  @P5 STG.E.U16 [R10.64], R20 ;  /* 0x000000140a005986 */ /* 0x0003e2000c10150a */
[----:B------:R-:W-:Y:S02]  /*49b10*/  ISETP.LT.AND P5, PT, R24, c[0x0][0x178], !P2 ;  /* 0x00005e0018007a0c */ /* 0x000fe400057a1270 */
[----:B------:R-:W-:Y:S01]  /*49b20*/  ISETP.LT.AND P2, PT, R2, c[0x0][0x178], !P2 ;  /* 0x00005e0002007a0c */ /* 0x000fe20005741270 */
[----:B------:R2:W-:Y:S01]  /*49b30*/  @P6 STG.E.U16 [R16.64], R21 ;  /* 0x0000001510006986 */ /* 0x0005e2000c10150a */
[----:B------:R-:W-:Y:S01]  /*49b40*/  ISETP.LT.AND P6, PT, R28, c[0x0][0x178], !P1 ;  /* 0x00005e001c007a0c */ /* 0x000fe20004fc1270 */
[C---:B0-----:R-:W-:Y:S01]  /*49b50*/  IMAD.WIDE R8, R18.reuse, 0x2, R4 ;  /* 0x0000000212087825 */ /* 0x041fe200078e0204 */
[----:B------:R-:W-:-:S04]  /*49b60*/  IADD3 R0, R18, c[0x0][0x198], RZ ;  /* 0x0000660012007a10 */ /* 0x000fc80007ffe0ff */
[----:B------:R0:W-:Y:S01]  /*49b70*/  @P0 STG.E.U16 [R8.64], R23 ;  /* 0x0000001708000986 */ /* 0x0001e2000c10150a */
[----:B-1----:R-:W-:Y:S01]  /*49b80*/  IMAD.WIDE R10, R18, 0x2, R12 ;  /* 0x00000002120a7825 */ /* 0x002fe200078e020c */
[----:B------:R-:W-:-:S03]  /*49b90*/  PRMT R20, R23, 0x7632, R20 ;  /* 0x0000763217147816 */ /* 0x000fc60000000014 */
[----:B--2---:R-:W-:-:S04]  /*49ba0*/  IMAD.WIDE R16, R18, 0x2, R6 ;  /* 0x0000000212107825 */ /* 0x004fc800078e0206 */
[----:B0-----:R-:W-:Y:S01]  /*49bb0*/  IMAD.WIDE R8, R18, 0x2, R14 ;  /* 0x0000000212087825 */ /* 0x001fe200078e020e */
[----:B------:R-:W2:Y:S03]  /*49bc0*/  LDL.LU R23, [R1+0x3b0] ;  /* 0x0003b00001177983 */ /* 0x000ea60000300800 */
[----:B------:R-:W-:Y:S01]  /*49bd0*/  IMAD.WIDE R18, R0, 0x2, R4 ;  /* 0x0000000200127825 */ /* 0x000fe200078e0204 */
[----:B------:R-:W-:Y:S04]  /*49be0*/  @P4 STG.E.U16 [R8.64], R25 ;  /* 0x0000001908004986 */ /* 0x000fe8000c10150a */
[----:B------:R-:W-:Y:S04]  /*49bf0*/  @P5 STG.E.U16 [R10.64], R26 ;  /* 0x0000001a0a005986 */ /* 0x000fe8000c10150a */
[----:B------:R-:W-:Y:S04]  /*49c00*/  @P2 STG.E.U16 [R16.64], R27 ;  /* 0x0000001b10002986 */ /* 0x000fe8000c10150a */
[----:B------:R0:W-:Y:S02]  /*49c10*/  @P6 STG.E.U16 [R18.64], R20 ;  /* 0x0000001412006986 */ /* 0x0001e4000c10150a */
[----:B0-----:R-:W-:-:S02]  /*49c20*/  PRMT R19, R25, 0x7632, R19 ;  /* 0x0000763219137816 */ /* 0x001fc40000000013 */
[----:B------:R-:W3:Y:S01]  /*49c30*/  LDL.LU R25, [R1+0x3a0] ;  /* 0x0003a00001197983 */ /* 0x000ee20000300800 */
[----:B------:R-:W-:Y:S02]  /*49c40*/  IADD3 R22, R3, 0xc, RZ ;  /* 0x0000000c03167810 */ /* 0x000fe40007ffe0ff */
[----:B------:R-:W-:Y:S02]  /*49c50*/  ISETP.LT.AND P4, PT, R29, c[0x0][0x178], !P1 ;  /* 0x00005e001d007a0c */ /* 0x000fe40004f81270 */
[----:B------:R-:W-:Y:S02]  /*49c60*/  ISETP.GE.AND P3, PT, R22, c[0x0][0x17c], PT ;  /* 0x00005f0016007a0c */ /* 0x000fe40003f66270 */
[----:B------:R-:W-:Y:S01]  /*49c70*/  ISETP.LT.AND P5, PT, R24, c[0x0][0x178], !P1 ;  /* 0x00005e0018007a0c */ /* 0x000fe20004fa1270 */
[----:B------:R-:W-:Y:S01]  /*49c80*/  IMAD.WIDE R8, R0, 0x2, R14 ;  /* 0x0000000200087825 */ /* 0x000fe200078e020e */
[----:B------:R-:W-:Y:S02]  /*49c90*/  ISETP.LT.AND P6, PT, R2, c[0x0][0x178], !P1 ;  /* 0x00005e0002007a0c */ /* 0x000fe40004fc1270 */
[----:B------:R-:W-:-:S02]  /*49ca0*/  ISETP.LT.AND P1, PT, R28, c[0x0][0x178], !P3 ;  /* 0x00005e001c007a0c */ /* 0x000fc40005f21270 */
[----:B------:R-:W-:Y:S02]  /*49cb0*/  IADD3 R21, R3, 0xd, RZ ;  /* 0x0000000d03157810 */ /* 0x000fe40007ffe0ff */
[C---:B------:R-:W-:Y:S01]  /*49cc0*/  IADD3 R18, R0.reuse, c[0x0][0x198], RZ ;  /* 0x0000660000127a10 */ /* 0x040fe20007ffe0ff */
[----:B------:R0:W-:Y:S01]  /*49cd0*/  @P4 STG.E.U16 [R8.64], R19 ;  /* 0x0000001308004986 */ /* 0x0001e2000c10150a */
[----:B------:R-:W-:Y:S01]  /*49ce0*/  ISETP.GE.AND P0, PT, R21, c[0x0][0x17c], PT ;  /* 0x00005f0015007a0c */ /* 0x000fe20003f06270 */
[----:B------:R-:W-:Y:S01]  /*49cf0*/  IMAD.WIDE R10, R0, 0x2, R12 ;  /* 0x00000002000a7825 */ /* 0x000fe200078e020c */
[----:B------:R-:W-:Y:S02]  /*49d00*/  PRMT R20, R26, 0x7632, R20 ;  /* 0x000076321a147816 */ /* 0x000fe40000000014 */
[----:B------:R-:W-:Y:S01]  /*49d10*/  ISETP.LT.AND P4, PT, R29, c[0x0][0x178], !P3 ;  /* 0x00005e001d007a0c */ /* 0x000fe20005f81270 */
[----:B------:R-:W-:Y:S01]  /*49d20*/  IMAD.WIDE R16, R0, 0x2, R6 ;  /* 0x0000000200107825 */ /* 0x000fe200078e0206 */
[----:B------:R-:W-:Y:S01]  /*49d30*/  PRMT R21, R27, 0x7632, R21 ;  /* 0x000076321b157816 */ /* 0x000fe20000000015 */
[----:B------:R1:W-:Y:S01]  /*49d40*/  @P5 STG.E.U16 [R10.64], R20 ;  /* 0x000000140a005986 */ /* 0x0003e2000c10150a */
[----:B------:R-:W-:Y:S01]  /*49d50*/  IADD3 R22, R3, 0xe, RZ ;  /* 0x0000000e03167810 */ /* 0x000fe20007ffe0ff */
[----:B0-----:R-:W-:-:S02]  /*49d60*/  IMAD.WIDE R8, R18, 0x2, R4 ;  /* 0x0000000212087825 */ /* 0x001fc400078e0204 */
[----:B------:R-:W-:Y:S01]  /*49d70*/  @P6 STG.E.U16 [R16.64], R21 ;  /* 0x0000001510006986 */ /* 0x000fe2000c10150a */
[----:B------:R-:W-:-:S03]  /*49d80*/  ISETP.GE.AND P2, PT, R22, c[0x0][0x17c], PT ;  /* 0x00005f0016007a0c */ /* 0x000fc60003f46270 */
[----:B------:R-:W4:Y:S04]  /*49d90*/  LDL.LU R22, [R1+0xa0] ;  /* 0x0000a00001167983 */ /* 0x000f280000300800 */
[----:B--2---:R0:W-:Y:S01]  /*49da0*/  @P1 STG.E.U16 [R8.64], R23 ;  /* 0x0000001708001986 */ /* 0x0041e2000c10150a */
[----:B-1----:R-:W-:Y:S01]  /*49db0*/  PRMT R20, R23, 0x7632, R20 ;  /* 0x0000763217147816 */ /* 0x002fe20000000014 */
[----:B0-----:R-:W-:Y:S02]  /*49dc0*/  IMAD.WIDE R8, R18, 0x2, R14 ;  /* 0x0000000212087825 */ /* 0x001fe400078e020e */
[----:B------:R-:W2:Y:S04]  /*49dd0*/  LDL.LU R23, [R1+0x3d0] ;  /* 0x0003d00001177983 */ /* 0x000ea80000300800 */
[----:B------:R-:W2:Y:S04]  /*49de0*/  LDL.LU R26, [R1+0x3c0] ;  /* 0x0003c000011a7983 */ /* 0x000ea80000300800 */
[----:B------:R-:W2:Y:S04]  /*49df0*/  LDL.LU R27, [R1+0x110] ;  /* 0x00011000011b7983 */ /* 0x000ea80000300800 */
[----:B---3--:R0:W-:Y:S04]  /*49e00*/  @P4 STG.E.U16 [R8.64], R25 ;  /* 0x0000001908004986 */ /* 0x0081e8000c10150a */
[----:B0-----:R-:W3:Y:S01]  /*49e10*/  LDL.LU R9, [R1+0x100] ;  /* 0x0001000001097983 */ /* 0x001ee20000300800 */
        /* <DEDUP_REMOVED lines=8> */
[----:B---3--:R-:W-:Y:S04]  /*49ea0*/  @P5 STG.E.U16 [R10.64], R9 ;  /* 0x000000090a005986 */ /* 0x008fe8000c10150a */
[----:B----4-:R-:W-:Y:S04]  /*49eb0*/  @P3 STG.E.U16 [R16.64], R22 ;  /* 0x0000001610003986 */ /* 0x010fe8000c10150a */
[----:B------:R0:W-:Y:S02]  /*49ec0*/  @P6 STG.E.U16 [R18.64], R20 ;  /* 0x0000001412006986 */ /* 0x0001e4000c10150a */
[----:B0-----:R-:W-:-:S02]  /*49ed0*/  PRMT R19, R25, 0x7632, R19 ;  /* 0x0000763219137816 */ /* 0x001fc40000000013 */
[----:B------:R-:W3:Y:S01]  /*49ee0*/  LDL.LU R25, [R1+0x191c] ;  /* 0x00191c0001197983 */ /* 0x000ee20000300800 */
[----:B------:R-:W-:Y:S02]  /*49ef0*/  ISETP.LT.AND P5, PT, R24, c[0x0][0x178], !P0 ;  /* 0x00005e0018007a0c */ /* 0x000fe400047a1270 */
[----:B------:R-:W-:Y:S02]  /*49f00*/  ISETP.LT.AND P6, PT, R2, c[0x0][0x178], !P0 ;  /* 0x00005e0002007a0c */ /* 0x000fe400047c1270 */
[----:B------:R-:W-:Y:S01]  /*49f10*/  PRMT R20, R9, 0x7632, R20 ;  /* 0x0000763209147816 */ /* 0x000fe20000000014 */
[----:B------:R-:W-:Y:S01]  /*49f20*/  IMAD.WIDE R8, R0, 0x2, R14 ;  /* 0x0000000200087825 */ /* 0x000fe200078e020e */
[----:B------:R-:W-:Y:S02]  /*49f30*/  ISETP.LT.AND P0, PT, R28, c[0x0][0x178], !P2 ;  /* 0x00005e001c007a0c */ /* 0x000fe40005701270 */
[----:B------:R-:W-:Y:S01]  /*49f40*/  IADD3 R21, R3, 0xf, RZ ;  /* 0x0000000f03157810 */ /* 0x000fe20007ffe0ff */
[C---:B------:R-:W-:Y:S01]  /*49f50*/  IMAD.WIDE R10, R0.reuse, 0x2, R12 ;  /* 0x00000002000a7825 */ /* 0x040fe200078e020c */
[C---:B------:R-:W-:Y:S01]  /*49f60*/  IADD3 R18, R0.reuse, c[0x0][0x198], RZ ;  /* 0x0000660000127a10 */ /* 0x040fe20007ffe0ff */
[----:B------:R0:W-:Y:S01]  /*49f70*/  @P4 STG.E.U16 [R8.64], R19 ;  /* 0x0000001308004986 */ /* 0x0001e2000c10150a */
[----:B------:R-:W-:Y:S01]  /*49f80*/  ISETP.GE.AND P1, PT, R21, c[0x0][0x17c], PT ;  /* 0x00005f0015007a0c */ /* 0x000fe20003f26270 */
[----:B------:R-:W-:Y:S01]  /*49f90*/  IMAD.WIDE R16, R0, 0x2, R6 ;  /* 0x0000000200107825 */ /* 0x000fe200078e0206 */
[----:B------:R-:W-:Y:S01]  /*49fa0*/  ISETP.LT.AND P4, PT, R29, c[0x0][0x178], !P2 ;  /* 0x00005e001d007a0c */ /* 0x000fe20005781270 */
[----:B------:R1:W-:Y:S01]  /*49fb0*/  @P5 STG.E.U16 [R10.64], R20 ;  /* 0x000000140a005986 */ /* 0x0003e2000c10150a */
[----:B------:R-:W-:-:S02]  /*49fc0*/  PRMT R21, R22, 0x7632, R21 ;  /* 0x0000763216157816 */ /* 0x000fc40000000015 */
[----:B------:R-:W-:Y:S02]  /*49fd0*/  ISETP.LT.AND P5, PT, R24, c[0x0][0x178], !P2 ;  /* 0x00005e0018007a0c */ /* 0x000fe400057a1270 */
[----:B------:R-:W-:Y:S01]  /*49fe0*/  ISETP.LT.AND P2, PT, R2, c[0x0][0x178], !P2 ;  /* 0x00005e0002007a0c */ /* 0x000fe20005741270 */
[C---:B0-----:R-:W-:Y:S01]  /*49ff0*/  IMAD.WIDE R8, R18.reuse, 0x2, R4 ;  /* 0x0000000212087825 */ /* 0x041fe200078e0204 */
[----:B------:R-:W-:Y:S01]  /*4a000*/  IADD3 R22, R3, 0x10, RZ ;  /* 0x0000001003167810 */ /* 0x000fe20007ffe0ff */
[----:B------:R0:W-:Y:S02]  /*4a010*/  @P6 STG.E.U16 [R16.64], R21 ;  /* 0x0000001510006986 */ /* 0x0001e4000c10150a */
[----:B-1----:R-:W-:Y:S02]  /*4a020*/  IMAD.WIDE R10, R18, 0x2, R12 ;  /* 0x00000002120a7825 */ /* 0x002fe400078e020c */
[----:B--2---:R1:W-:Y:S01]  /*4a030*/  @P0 STG.E.U16 [R8.64], R23 ;  /* 0x0000001708000986 */ /* 0x0043e2000c10150a */
[----:B------:R-:W-:-:S02]  /*4a040*/  ISETP.GE.AND P3, PT, R22, c[0x0][0x17c], PT ;  /* 0x00005f0016007a0c */ /* 0x000fc40003f66270 */
[----:B------:R-:W-:Y:S01]  /*4a050*/  IADD3 R22, R3, 0x12, RZ ;  /* 0x0000001203167810 */ /* 0x000fe20007ffe0ff */
[----:B0-----:R-:W-:-:S04]  /*4a060*/  IMAD.WIDE R16, R18, 0x2, R6 ;  /* 0x0000000212107825 */ /* 0x001fc800078e0206 */
[----:B-1----:R-:W-:Y:S01]  /*4a070*/  IMAD.WIDE R8, R18, 0x2, R14 ;  /* 0x0000000212087825 */ /* 0x002fe200078e020e */
[----:B------:R-:W-:Y:S02]  /*4a080*/  PRMT R20, R23, 0x7632, R20 ;  /* 0x0000763217147816 */ /* 0x000fe40000000014 */
[----:B------:R-:W2:Y:S04]  /*4a090*/  LDL.LU R23, [R1+0x1b4] ;  /* 0x0001b40001177983 */ /* 0x000ea80000300800 */
[----:B------:R0:W-:Y:S04]  /*4a0a0*/  @P4 STG.E.U16 [R8.64], R26 ;  /* 0x0000001a08004986 */ /* 0x0001e8000c10150a */
[----:B------:R-:W-:Y:S04]  /*4a0b0*/  @P5 STG.E.U16 [R10.64], R27 ;  /* 0x0000001b0a005986 */ /* 0x000fe8000c10150a */
[----:B---3--:R-:W-:Y:S01]  /*4a0c0*/  @P2 STG.E.U16 [R16.64], R25 ;  /* 0x0000001910002986 */ /* 0x008fe2000c10150a */
[----:B------:R-:W-:-:S03]  /*4a0d0*/  ISETP.GE.AND P2, PT, R22, c[0x0][0x17c], PT ;  /* 0x00005f0016007a0c */ /* 0x000fc60003f46270 */
[----:B------:R-:W3:Y:S01]  /*4a0e0*/  LDL.LU R22, [R1+0x4] ;  /* 0x0000040001167983 */ /* 0x000ee20000300800 */
[----:B------:R-:W-:Y:S02]  /*4a0f0*/  ISETP.LT.AND P6, PT, R28, c[0x0][0x178], !P1 ;  /* 0x00005e001c007a0c */ /* 0x000fe40004fc1270 */
[----:B------:R-:W-:Y:S02]  /*4a100*/  IADD3 R0, R18, c[0x0][0x198], RZ ;  /* 0x0000660012007a10 */ /* 0x000fe40007ffe0ff */
[----:B------:R-:W-:-:S03]  /*4a110*/  ISETP.LT.AND P4, PT, R29, c[0x0][0x178], !P1 ;  /* 0x00005e001d007a0c */ /* 0x000fc60004f81270 */
[----:B------:R-:W-:Y:S01]  /*4a120*/  IMAD.WIDE R18, R0, 0x2, R4 ;  /* 0x0000000200127825 */ /* 0x000fe200078e0204 */
[----:B------:R-:W-:-:S03]  /*4a130*/  ISETP.LT.AND P5, PT, R24, c[0x0][0x178], !P1 ;  /* 0x00005e0018007a0c */ /* 0x000fc60004fa1270 */
[----:B0-----:R-:W-:Y:S02]  /*4a140*/  IMAD.WIDE R8, R0, 0x2, R14 ;  /* 0x0000000200087825 */ /* 0x001fe400078e020e */
[----:B------:R-:W-:Y:S01]  /*4a150*/  @P6 STG.E.U16 [R18.64], R20 ;  /* 0x0000001412006986 */ /* 0x000fe2000c10150a */
[----:B------:R-:W-:Y:S02]  /*4a160*/  ISETP.LT.AND P6, PT, R2, c[0x0][0x178], !P1 ;  /* 0x00005e0002007a0c */ /* 0x000fe40004fc1270 */
[----:B------:R-:W-:Y:S01]  /*4a170*/  ISETP.LT.AND P1, PT, R28, c[0x0][0x178], !P3 ;  /* 0x00005e001c007a0c */ /* 0x000fe20005f21270 */
[----:B---3--:R0:W-:Y:S04]  /*4a180*/  STL [R1+0x1918], R22 ;  /* 0x0019181601007387 */ /* 0x0081e80000100800 */
[----:B0-----:R-:W3:Y:S01]  /*4a190*/  LDL R22, [R1+0x44] ;  /* 0x0000440001167983 */ /* 0x001ee20000100800 */
[----:B------:R-:W-:-:S02]  /*4a1a0*/  PRMT R19, R26, 0x7632, R19 ;  /* 0x000076321a137816 */ /* 0x000fc40000000013 */
[----:B------:R-:W-:Y:S02]  /*4a1b0*/  IADD3 R21, R3, 0x11, RZ ;  /* 0x0000001103157810 */ /* 0x000fe40007ffe0ff */
[C---:B------:R-:W-:Y:S01]  /*4a1c0*/  IADD3 R18, R0.reuse, c[0x0][0x198], RZ ;  /* 0x0000660000127a10 */ /* 0x040fe20007ffe0ff */
[----:B------:R0:W-:Y:S01]  /*4a1d0*/  @P4 STG.E.U16 [R8.64], R19 ;  /* 0x0000001308004986 */ /* 0x0001e2000c10150a */
[----:B------:R-:W-:Y:S01]  /*4a1e0*/  ISETP.GE.AND P0, PT, R21, c[0x0][0x17c], PT ;  /* 0x00005f0015007a0c */ /* 0x000fe20003f06270 */
[C---:B------:R-:W-:Y:S01]  /*4a1f0*/  IMAD.WIDE R10, R0.reuse, 0x2, R12 ;  /* 0x00000002000a7825 */ /* 0x040fe200078e020c */
[----:B------:R-:W-:Y:S02]  /*4a200*/  PRMT R20, R27, 0x7632, R20 ;  /* 0x000076321b147816 */ /* 0x000fe40000000014 */
[----:B------:R-:W-:Y:S01]  /*4a210*/  ISETP.LT.AND P4, PT, R29, c[0x0][0x178], !P3 ;  /* 0x00005e001d007a0c */ /* 0x000fe20005f81270 */
[----:B------:R-:W-:Y:S01]  /*4a220*/  IMAD.WIDE R16, R0, 0x2, R6 ;  /* 0x0000000200107825 */ /* 0x000fe200078e0206 */
[----:B------:R-:W-:Y:S01]  /*4a230*/  PRMT R21, R25, 0x7632, R21 ;  /* 0x0000763219157816 */ /* 0x000fe20000000015 */
[----:B------:R1:W-:Y:S02]  /*4a240*/  @P5 STG.E.U16 [R10.64], R20 ;  /* 0x000000140a005986 */ /* 0x0003e4000c10150a */
[----:B0-----:R-:W-:-:S02]  /*4a250*/  IMAD.WIDE R8, R18, 0x2, R4 ;  /* 0x0000000212087825 */ /* 0x001fc400078e0204 */
[----:B------:R-:W-:Y:S04]  /*4a260*/  @P6 STG.E.U16 [R16.64], R21 ;  /* 0x0000001510006986 */ /* 0x000fe8000c10150a */
[----:B--2---:R0:W-:Y:S01]  /*4a270*/  @P1 STG.E.U16 [R8.64], R23 ;  /* 0x0000001708001986 */ /* 0x0041e2000c10150a */
[----:B-1----:R-:W-:Y:S01]  /*4a280*/  PRMT R20, R23, 0x7632, R20 ;  /* 0x0000763217147816 */ /* 0x002fe20000000014 */
[----:B0-----:R-:W-:Y:S02]  /*4a290*/  IMAD.WIDE R8, R18, 0x2, R14 ;  /* 0x0000000212087825 */ /* 0x001fe400078e020e */
[----:B------:R-:W2:Y:S04]  /*4a2a0*/  LDL.LU R23, [R1+0x1c4] ;  /* 0x0001c40001177983 */ /* 0x000ea80000300800 */
[----:B------:R-:W4:Y:S04]  /*4a2b0*/  LDL.LU R25, [R1+0x64] ;  /* 0x0000640001197983 */ /* 0x000f280000300800 */
[----:B------:R-:W2:Y:S04]  /*4a2c0*/  LDL.LU R26, [R1+0x54] ;  /* 0x00005400011a7983 */ /* 0x000ea80000300800 */
[----:B------:R-:W2:Y:S04]  /*4a2d0*/  LDL.LU R27, [R1+0x14] ;  /* 0x00001400011b7983 */ /* 0x000ea80000300800 */
[----:B---3--:R0:W-:Y:S04]  /*4a2e0*/  @P4 STG.E.U16 [R8.64], R22 ;  /* 0x0000001608004986 */ /* 0x0081e8000c10150a */
[----:B0-----:R-:W3:Y:S04]  /*4a2f0*/  LDL.LU R22, [R1+0x1918] ;  /* 0x0019180001167983 */ /* 0x001ee80000300800 */
[----:B------:R-:W2:Y:S04]  /*4a300*/  LDL.LU R8, [R1+0x44] ;  /* 0x0000440001087983 */ /* 0x000ea80000300800 */
[----:B------:R-:W2:Y:S01]  /*4a310*/  LDL.LU R9, [R1+0x24] ;  /* 0x0000240001097983 */ /* 0x000ea20000300800 */
[----:B------:R-:W-:-:S02]  /*4a320*/  ISETP.LT.AND P5, PT, R24, c[0x0][0x178], !P3 ;  /* 0x00005e0018007a0c */ /* 0x000fc40005fa1270 */
        /* <DEDUP_REMOVED lines=9> */
[----:B--2---:R0:W-:Y:S01]  /*4a3c0*/  @P5 STG.E.U16 [R10.64], R9 ;  /* 0x000000090a005986 */ /* 0x0041e2000c10150a */
[----:B------:R-:W-:-:S03]  /*4a3d0*/  ISETP.LT.AND P5, PT, R24, c[0x0][0x178], !P0 ;  /* 0x00005e0018007a0c */ /* 0x000fc600047a1270 */
[----:B---3--:R1:W-:Y:S04]  /*4a3e0*/  @P3 STG.E.U16 [R16.64], R22 ;  /* 0x0000001610003986 */ /* 0x0083e8000c10150a */
        /* <DEDUP_REMOVED lines=26> */
[----:B----4-:R-:W-:Y:S04]  /*4a590*/  @P4 STG.E.U16 [R8.64], R25 ;  /* 0x0000001908004986 */ /* 0x010fe8000c10150a */
        /* <DEDUP_REMOVED lines=70> */
[C---:B------:R-:W-:Y:S02]  /*4aa00*/  IADD3 R22, R3.reuse, 0x1a, RZ ;  /* 0x0000001a03167810 */ /* 0x040fe40007ffe0ff */
[----:B0-----:R-:W-:Y:S01]  /*4aa10*/  IADD3 R21, R3, 0x19, RZ ;  /* 0x0000001903157810 */ /* 0x001fe20007ffe0ff */
[----:B------:R-:W-:-:S04]  /*4aa20*/  IMAD.WIDE R16, R18, 0x2, R6 ;  /* 0x0000000212107825 */ /* 0x000fc800078e0206 */
[----:B-1----:R-:W-:Y:S01]  /*4aa30*/  IMAD.WIDE R8, R18, 0x2, R14 ;  /* 0x0000000212087825 */ /* 0x002fe200078e020e */
[----:B------:R-:W-:Y:S02]  /*4aa40*/  PRMT R20, R23, 0x7632, R20 ;  /* 0x0000763217147816 */ /* 0x000fe40000000014 */
[----:B------:R-:W-:Y:S01]  /*4aa50*/  ISETP.GE.AND P0, PT, R21, c[0x0][0x17c], PT ;  /* 0x00005f0015007a0c */ /* 0x000fe20003f06270 */
[----:B------:R-:W2:Y:S04]  /*4aa60*/  LDL.LU R23, [R1+0x2c4] ;  /* 0x0002c40001177983 */ /* 0x000ea80000300800 */
[----:B------:R-:W-:Y:S04]  /*4aa70*/  @P4 STG.E.U16 [R8.64], R26 ;  /* 0x0000001a08004986 */ /* 0x000fe8000c10150a */
[----:B------:R-:W-:Y:S04]  /*4aa80*/  @P5 STG.E.U16 [R10.64], R27 ;  /* 0x0000001b0a005986 */ /* 0x000fe8000c10150a */
[----:B---3--:R0:W-:Y:S01]  /*4aa90*/  @P2 STG.E.U16 [R16.64], R25 ;  /* 0x0000001910002986 */ /* 0x0081e2000c10150a */
[----:B------:R-:W-:-:S02]  /*4aaa0*/  PRMT R21, R25, 0x7632, R21 ;  /* 0x0000763219157816 */ /* 0x000fc40000000015 */
[----:B------:R-:W-:Y:S01]  /*4aab0*/  ISETP.GE.AND P2, PT, R22, c[0x0][0x17c], PT ;  /* 0x00005f0016007a0c */ /* 0x000fe20003f46270 */
[----:B0-----:R-:W3:Y:S04]  /*4aac0*/  LDL R25, [R1+0x10dc] ;  /* 0x0010dc0001197983 */ /* 0x001ee80000100800 */
[----:B------:R-:W4:Y:S01]  /*4aad0*/  LDL.LU R22, [R1+0xb4] ;  /* 0x0000b40001167983 */ /* 0x000f220000300800 */
[----:B------:R-:W-:Y:S02]  /*4aae0*/  ISETP.LT.AND P6, PT, R28, c[0x0][0x178], !P1 ;  /* 0x00005e001c007a0c */ /* 0x000fe40004fc1270 */
[----:B------:R-:W-:Y:S02]  /*4aaf0*/  IADD3 R0, R18, c[0x0][0x198], RZ ;  /* 0x0000660012007a10 */ /* 0x000fe40007ffe0ff */
[----:B------:R-:W-:-:S03]  /*4ab00*/  ISETP.LT.AND P4, PT, R29, c[0x0][0x178], !P1 ;  /* 0x00005e001d007a0c */ /* 0x000fc60004f81270 */
[----:B------:R-:W-:Y:S01]  /*4ab10*/  IMAD.WIDE R18, R0, 0x2, R4 ;  /* 0x0000000200127825 */ /* 0x000fe200078e0204 */
[----:B------:R-:W-:-:S03]  /*4ab20*/  ISETP.LT.AND P5, PT, R24, c[0x0][0x178], !P1 ;  /* 0x00005e0018007a0c */ /* 0x000fc60004fa1270 */
[----:B------:R-:W-:Y:S02]  /*4ab30*/  IMAD.WIDE R8, R0, 0x2, R14 ;  /* 0x0000000200087825 */ /* 0x000fe400078e020e */
[----:B------:R-:W-:Y:S01]  /*4ab40*/  @P6 STG.E.U16 [R18.64], R20 ;  /* 0x0000001412006986 */ /* 0x000fe2000c10150a */
[----:B------:R-:W-:Y:S02]  /*4ab50*/  ISETP.LT.AND P6, PT, R2, c[0x0][0x178], !P1 ;  /* 0x00005e0002007a0c */ /* 0x000fe40004fc1270 */
[----:B------:R-:W-:Y:S01]  /*4ab60*/  ISETP.LT.AND P1, PT, R28, c[0x0][0x178], !P3 ;  /* 0x00005e001c007a0c */ /* 0x000fe20005f21270 */
[----:B----4-:R0:W-:Y:S04]  /*4ab70*/  STL [R1+0x1910], R22 ;  /* 0x0019101601007387 */ /* 0x0101e80000100800 */
[----:B0-----:R-:W4:Y:S01]  /*4ab80*/  LDL R22, [R1+0x2b4] ;  /* 0x0002b40001167983 */ /* 0x001f220000100800 */
[----:B------:R-:W-:-:S02]  /*4ab90*/  PRMT R19, R26, 0x7632, R19 ;  /* 0x000076321a137816 */ /* 0x000fc40000000013 */
[C---:B------:R-:W-:Y:S01]  /*4aba0*/  IADD3 R18, R0.reuse, c[0x0][0x198], RZ ;  /* 0x0000660000127a10 */ /* 0x040fe20007ffe0ff */
[C---:B------:R-:W-:Y:S01]  /*4abb0*/  IMAD.WIDE R10, R0.reuse, 0x2, R12 ;  /* 0x00000002000a7825 */ /* 0x040fe200078e020c */
[----:B------:R-:W-:Y:S01]  /*4abc0*/  PRMT R20, R27, 0x7632, R20 ;  /* 0x000076321b147816 */ /* 0x000fe20000000014 */
[----:B------:R0:W-:Y:S01]  /*4abd0*/  @P4 STG.E.U16 [R8.64], R19 ;  /* 0x0000001308004986 */ /* 0x0001e2000c10150a */
[----:B------:R-:W-:Y:S01]  /*4abe0*/  ISETP.LT.AND P4, PT, R29, c[0x0][0x178], !P3 ;  /* 0x00005e001d007a0c */ /* 0x000fe20005f81270 */
[----:B------:R-:W-:Y:S02]  /*4abf0*/  IMAD.WIDE R16, R0, 0x2, R6 ;  /* 0x0000000200107825 */ /* 0x000fe400078e0206 */
[----:B------:R1:W-:Y:S04]  /*4ac00*/  @P5 STG.E.U16 [R10.64], R20 ;  /* 0x000000140a005986 */ /* 0x0003e8000c10150a */
[----:B------:R-:W-:Y:S01]  /*4ac10*/  @P6 STG.E.U16 [R16.64], R21 ;  /* 0x0000001510006986 */ /* 0x000fe2000c10150a */
[----:B0-----:R-:W-:-:S05]  /*4ac20*/  IMAD.WIDE R8, R18, 0x2, R4 ;  /* 0x0000000212087825 */ /* 0x001fca00078e0204 */
[----:B--2---:R0:W-:Y:S01]  /*4ac30*/  @P1 STG.E.U16 [R8.64], R23 ;  /* 0x0000001708001986 */ /* 0x0041e2000c10150a */
[----:B-1----:R-:W-:Y:S01]  /*4ac40*/  PRMT R20, R23, 0x7632, R20 ;  /* 0x0000763217147816 */ /* 0x002fe20000000014 */
[----:B0-----:R-:W-:Y:S02]  /*4ac50*/  IMAD.WIDE R8, R18, 0x2, R14 ;  /* 0x0000000212087825 */ /* 0x001fe400078e020e */
[----:B------:R-:W2:Y:S04]  /*4ac60*/  LDL.LU R23, [R1+0x394] ;  /* 0x0003940001177983 */ /* 0x000ea80000300800 */
[----:B------:R-:W2:Y:S04]  /*4ac70*/  LDL.LU R26, [R1+0x2d4] ;  /* 0x0002d400011a7983 */ /* 0x000ea80000300800 */
[----:B------:R-:W2:Y:S04]  /*4ac80*/  LDL.LU R24, [R1+0xf4] ;  /* 0x0000f40001187983 */ /* 0x000ea80000300800 */
[----:B------:R-:W2:Y:S04]  /*4ac90*/  LDL.LU R27, [R1+0xd4] ;  /* 0x0000d400011b7983 */ /* 0x000ea80000300800 */
[----:B----4-:R0:W-:Y:S04]  /*4aca0*/  @P4 STG.E.U16 [R8.64], R22 ;  /* 0x0000001608004986 */ /* 0x0101e8000c10150a */
[----:B0-----:R-:W4:Y:S04]  /*4acb0*/  LDL.LU R22, [R1+0x1910] ;  /* 0x0019100001167983 */ /* 0x001f280000300800 */
[----:B------:R-:W2:Y:S04]  /*4acc0*/  LDL.LU R8, [R1+0x2b4] ;  /* 0x0002b40001087983 */ /* 0x000ea80000300800 */
[----:B------:R-:W2:Y:S01]  /*4acd0*/  LDL.LU R9, [R1+0xc4] ;  /* 0x0000c40001097983 */ /* 0x000ea20000300800 */
[----:B---3--:R-:W-:-:S02]  /*4ace0*/  ISETP.LT.AND P5, PT, R25, c[0x0][0x178], !P3 ;  /* 0x00005e0019007a0c */ /* 0x008fc40005fa1270 */
        /* <DEDUP_REMOVED lines=81> */
[----:B------:R-:W-:Y:S02]  /*4b200*/  ISETP.LT.AND P4, PT, R29, c[0x0][0x178], !P0 ;  /* 0x00005e001d007a0c */ /* 0x000fe40004781270 */
[----:B------:R-:W-:Y:S01]  /*4b210*/  IADD3 R21, R3, 0x1f, RZ ;  /* 0x0000001f03157810 */ /* 0x000fe20007ffe0ff */
        /* <DEDUP_REMOVED lines=10> */
[----:B------:R-:W-:Y:S01]  /*4b2c0*/  ISETP.GE.AND P1, PT, R21, c[0x0][0x17c], PT ;  /* 0x00005f0015007a0c */ /* 0x000fe20003f26270 */
[----:B------:R-:W-:Y:S01]  /*4b2d0*/  IMAD.WIDE R10, R0, 0x2, R12 ;  /* 0x00000002000a7825 */ /* 0x000fe200078e020c */
[----:B------:R-:W-:-:S02]  /*4b2e0*/  PRMT R21, R22, 0x7632, R21 ;  /* 0x0000763216157816 */ /* 0x000fc40000000015 */
[C---:B------:R-:W-:Y:S01]  /*4b2f0*/  IADD3 R18, R0.reuse, c[0x0][0x198], RZ ;  /* 0x0000660000127a10 */ /* 0x040fe20007ffe0ff */
[----:B------:R-:W-:Y:S01]  /*4b300*/  IMAD.WIDE R16, R0, 0x2, R6 ;  /* 0x0000000200107825 */ /* 0x000fe200078e0206 */
        /* <DEDUP_REMOVED lines=9> */
[----:B--2---:R0:W-:Y:S01]  /*4b3a0*/  @P0 STG.E.U16 [R8.64], R23 ;  /* 0x0000001708000986 */ /* 0x0041e2000c10150a */
[----:B-1----:R-:W-:Y:S01]  /*4b3b0*/  IMAD.WIDE R10, R18, 0x2, R12 ;  /* 0x00000002120a7825 */ /* 0x002fe200078e020c */
[----:B------:R-:W-:-:S03]  /*4b3c0*/  PRMT R20, R23, 0x7632, R20 ;  /* 0x0000763217147816 */ /* 0x000fc60000000014 */
[----:B----4-:R-:W-:-:S04]  /*4b3d0*/  IMAD.WIDE R16, R18, 0x2, R6 ;  /* 0x0000000212107825 */ /* 0x010fc800078e0206 */
[----:B0-----:R-:W-:Y:S01]  /*4b3e0*/  IMAD.WIDE R8, R18, 0x2, R14 ;  /* 0x0000000212087825 */ /* 0x001fe200078e020e */
[----:B------:R-:W2:Y:S03]  /*4b3f0*/  LDL.LU R23, [R1+0x1b8] ;  /* 0x0001b80001177983 */ /* 0x000ea60000300800 */
[----:B------:R-:W-:Y:S01]  /*4b400*/  IMAD.WIDE R18, R0, 0x2, R4 ;  /* 0x0000000200127825 */ /* 0x000fe200078e0204 */
[----:B------:R-:W-:Y:S04]  /*4b410*/  @P4 STG.E.U16 [R8.64], R24 ;  /* 0x0000001808004986 */ /* 0x000fe8000c10150a */
[----:B------:R-:W-:Y:S04]  /*4b420*/  @P5 STG.E.U16 [R10.64], R27 ;  /* 0x0000001b0a005986 */ /* 0x000fe8000c10150a */
[----:B---3--:R-:W-:Y:S04]  /*4b430*/  @P2 STG.E.U16 [R16.64], R26 ;  /* 0x0000001a10002986 */ /* 0x008fe8000c10150a */
        /* <DEDUP_REMOVED lines=12> */
[----:B---3--:R0:W-:Y:S04]  /*4b500*/  STL [R1+0x1908], R24 ;  /* 0x0019081801007387 */ /* 0x0081e80000100800 */
[----:B0-----:R-:W3:Y:S01]  /*4b510*/  LDL R24, [R1+0x48] ;  /* 0x0000480001187983 */ /* 0x001ee20000100800 */
[----:B------:R-:W-:Y:S01]  /*4b520*/  ISETP.GE.AND P0, PT, R21, c[0x0][0x17c], PT ;  /* 0x00005f0015007a0c */ /* 0x000fe20003f06270 */
[C---:B------:R-:W-:Y:S01]  /*4b530*/  IMAD.WIDE R10, R0.reuse, 0x2, R12 ;  /* 0x00000002000a7825 */ /* 0x040fe200078e020c */
[----:B------:R-:W-:Y:S01]  /*4b540*/  PRMT R20, R27, 0x7632, R20 ;  /* 0x000076321b147816 */ /* 0x000fe20000000014 */
[----:B------:R0:W-:Y:S01]  /*4b550*/  @P4 STG.E.U16 [R8.64], R19 ;  /* 0x0000001308004986 */ /* 0x0001e2000c10150a */
[----:B------:R-:W-:Y:S01]  /*4b560*/  ISETP.LT.AND P4, PT, R29, c[0x0][0x178], !P3 ;  /* 0x00005e001d007a0c */ /* 0x000fe20005f81270 */
[----:B------:R-:W-:Y:S01]  /*4b570*/  IMAD.WIDE R16, R0, 0x2, R6 ;  /* 0x0000000200107825 */ /* 0x000fe200078e0206 */
[----:B------:R-:W-:Y:S01]  /*4b580*/  PRMT R21, R26, 0x7632, R21 ;  /* 0x000076321a157816 */ /* 0x000fe20000000015 */
[----:B------:R2:W-:Y:S01]  /*4b590*/  @P5 STG.E.U16 [R10.64], R20 ;  /* 0x000000140a005986 */ /* 0x0005e2000c10150a */
[----:B------:R-:W-:-:S03]  /*4b5a0*/  IADD3 R22, R3, 0x22, RZ ;  /* 0x0000002203167810 */ /* 0x000fc60007ffe0ff */
[----:B------:R-:W-:Y:S01]  /*4b5b0*/  @P6 STG.E.U16 [R16.64], R21 ;  /* 0x0000001510006986 */ /* 0x000fe2000c10150a */
[----:B0-----:R-:W-:Y:S01]  /*4b5c0*/  IMAD.WIDE R8, R18, 0x2, R4 ;  /* 0x0000000212087825 */ /* 0x001fe200078e0204 */
[----:B------:R-:W-:Y:S02]  /*4b5d0*/  ISETP.GE.AND P2, PT, R22, c[0x0][0x17c], PT ;  /* 0x00005f0016007a0c */ /* 0x000fe40003f46270 */
[----:B------:R-:W4:Y:S01]  /*4b5e0*/  LDL.LU R22, [R1+0x28] ;  /* 0x0000280001167983 */ /* 0x000f220000300800 */
[----:B--2---:R-:W-:-:S03]  /*4b5f0*/  PRMT R20, R23, 0x7632, R20 ;  /* 0x0000763217147816 */ /* 0x004fc60000000014 */
[----:B------:R0:W-:Y:S02]  /*4b600*/  @P1 STG.E.U16 [R8.64], R23 ;  /* 0x0000001708001986 */ /* 0x0001e4000c10150a */
[----:B0-----:R-:W-:Y:S02]  /*4b610*/  IMAD.WIDE R8, R18, 0x2, R14 ;  /* 0x0000000212087825 */ /* 0x001fe400078e020e */
[----:B------:R-:W2:Y:S04]  /*4b620*/  LDL.LU R23, [R1+0x1c8] ;  /* 0x0001c80001177983 */ /* 0x000ea80000300800 */
[----:B------:R-:W2:Y:S04]  /*4b630*/  LDL.LU R26, [R1+0x68] ;  /* 0x00006800011a7983 */ /* 0x000ea80000300800 */
[----:B------:R-:W2:Y:S04]  /*4b640*/  LDL.LU R27, [R1+0x18] ;  /* 0x00001800011b7983 */ /* 0x000ea80000300800 */
[----:B---3--:R0:W-:Y:S04]  /*4b650*/  @P4 STG.E.U16 [R8.64], R24 ;  /* 0x0000001808004986 */ /* 0x0081e8000c10150a */
[----:B0-----:R-:W3:Y:S01]  /*4b660*/  LDL.LU R24, [R1+0x1908] ;  /* 0x0019080001187983 */ /* 0x001ee20000300800 */
[----:B------:R-:W-:-:S02]  /*4b670*/  ISETP.LT.AND P5, PT, R25, c[0x0][0x178], !P3 ;  /* 0x00005e0019007a0c */ /* 0x000fc40005fa1270 */
[----:B------:R-:W-:Y:S01]  /*4b680*/  ISETP.LT.AND P3, PT, R2, c[0x0][0x178], !P3 ;  /* 0x00005e0002007a0c */ /* 0x000fe20005f61270 */
[----:B------:R-:W2:Y:S01]  /*4b690*/  LDL.LU R9, [R1+0x48] ;  /* 0x0000480001097983 */ /* 0x000ea20000300800 */
[----:B------:R-:W-:Y:S02]  /*4b6a0*/  ISETP.LT.AND P6, PT, R28, c[0x0][0x178], !P0 ;  /* 0x00005e001c007a0c */ /* 0x000fe400047c1270 */
[C---:B------:R-:W-:Y:S01]  /*4b6b0*/  IADD3 R0, R18.reuse, c[0x0][0x198], RZ ;  /* 0x0000660012007a10 */ /* 0x040fe20007ffe0ff */
[----:B------:R-:W-:-:S04]  /*4b6c0*/  IMAD.WIDE R10, R18, 0x2, R12 ;  /* 0x00000002120a7825 */ /* 0x000fc800078e020c */
[----:B------:R-:W-:-:S04]  /*4b6d0*/  IMAD.WIDE R16, R18, 0x2, R6 ;  /* 0x0000000212107825 */ /* 0x000fc800078e0206 */
[----:B------:R-:W-:Y:S01]  /*4b6e0*/  IMAD.WIDE R18, R0, 0x2, R4 ;  /* 0x0000000200127825 */ /* 0x000fe200078e0204 */
[----:B----4-:R-:W-:Y:S01]  /*4b6f0*/  @P5 STG.E.U16 [R10.64], R22 ;  /* 0x000000160a005986 */ /* 0x010fe2000c10150a */
[----:B------:R-:W-:-:S03]  /*4b700*/  ISETP.LT.AND P4, PT, R29, c[0x0][0x178], !P0 ;  /* 0x00005e001d007a0c */ /* 0x000fc60004781270 */
[----:B---3--:R-:W-:Y:S04]  /*4b710*/  @P3 STG.E.U16 [R16.64], R24 ;  /* 0x0000001810003986 */ /* 0x008fe8000c10150a */
[----:B------:R0:W-:Y:S02]  /*4b720*/  @P6 STG.E.U16 [R18.64], R20 ;  /* 0x0000001412006986 */ /* 0x0001e4000c10150a */
[----:B0-----:R-:W-:Y:S02]  /*4b730*/  PRMT R20, R22, 0x7632, R20 ;  /* 0x0000763216147816 */ /* 0x001fe40000000014 */
[----:B------:R-:W-:-:S04]  /*4b740*/  IADD3 R22, R3, 0x24, RZ ;  /* 0x0000002403167810 */ /* 0x000fc80007ffe0ff */
[----:B------:R-:W-:Y:S02]  /*4b750*/  ISETP.GE.AND P3, PT, R22, c[0x0][0x17c], PT ;  /* 0x00005f0016007a0c */ /* 0x000fe40003f66270 */
[----:B------:R-:W3:Y:S01]  /*4b760*/  LDL.LU R22, [R1+0x58] ;  /* 0x0000580001167983 */ /* 0x000ee20000300800 */
[----:B------:R-:W-:Y:S02]  /*4b770*/  ISETP.LT.AND P5, PT, R25, c[0x0][0x178], !P0 ;  /* 0x00005e0019007a0c */ /* 0x000fe400047a1270 */
[----:B------:R-:W-:Y:S02]  /*4b780*/  ISETP.LT.AND P6, PT, R2, c[0x0][0x178], !P0 ;  /* 0x00005e0002007a0c */ /* 0x000fe400047c1270 */
[----:B------:R-:W-:Y:S02]  /*4b790*/  IADD3 R21, R3, 0x23, RZ ;  /* 0x0000002303157810 */ /* 0x000fe40007ffe0ff */
[----:B--2---:R-:W-:Y:S01]  /*4b7a0*/  PRMT R19, R9, 0x7632, R19 ;  /* 0x0000763209137816 */ /* 0x004fe20000000013 */
[----:B------:R-:W-:Y:S01]  /*4b7b0*/  IMAD.WIDE R8, R0, 0x2, R14 ;  /* 0x0000000200087825 */ /* 0x000fe200078e020e */
[----:B------:R-:W-:-:S02]  /*4b7c0*/  ISETP.LT.AND P0, PT, R28, c[0x0][0x178], !P2 ;  /* 0x00005e001c007a0c */ /* 0x000fc40005701270 */
[----:B------:R-:W-:Y:S01]  /*4b7d0*/  ISETP.GE.AND P1, PT, R21, c[0x0][0x17c], PT ;  /* 0x00005f0015007a0c */ /* 0x000fe20003f26270 */
[----:B------:R-:W-:Y:S01]  /*4b7e0*/  IMAD.WIDE R10, R0, 0x2, R12 ;  /* 0x00000002000a7825 */ /* 0x000fe200078e020c */
[----:B------:R-:W-:Y:S02]  /*4b7f0*/  PRMT R21, R24, 0x7632, R21 ;  /* 0x0000763218157816 */ /* 0x000fe40000000015 */
        /* <DEDUP_REMOVED lines=19> */
[----:B---3--:R-:W-:Y:S04]  /*4b930*/  @P5 STG.E.U16 [R10.64], R22 ;  /* 0x000000160a005986 */ /* 0x008fe8000c10150a */
[----:B------:R-:W-:Y:S04]  /*4b940*/  @P2 STG.E.U16 [R16.64], R27 ;  /* 0x0000001b10002986 */ /* 0x000fe8000c10150a */
[----:B------:R0:W-:Y:S02]  /*4b950*/  @P6 STG.E.U16 [R18.64], R20 ;  /* 0x0000001412006986 */ /* 0x0001e4000c10150a */
[----:B0-----:R-:W-:-:S02]  /*4b960*/  PRMT R20, R22, 0x7632, R20 ;  /* 0x0000763216147816 */ /* 0x001fc40000000014 */
[----:B------:R-:W-:Y:S02]  /*4b970*/  IADD3 R22, R3, 0x26, RZ ;  /* 0x0000002603167810 */ /* 0x000fe40007ffe0ff */
[----:B------:R-:W-:Y:S02]  /*4b980*/  PRMT R19, R26, 0x7632, R19 ;  /* 0x000076321a137816 */ /* 0x000fe40000000013 */
[----:B------:R-:W3:Y:S01]  /*4b990*/  LDL.LU R26, [R1+0x88] ;  /* 0x00008800011a7983 */ /* 0x000ee20000300800 */
[----:B------:R-:W-:-:S03]  /*4b9a0*/  ISETP.GE.AND P2, PT, R22, c[0x0][0x17c], PT ;  /* 0x00005f0016007a0c */ /* 0x000fc60003f46270 */
[----:B------:R-:W4:Y:S04]  /*4b9b0*/  LDL.LU R24, [R1+0x38] ;  /* 0x0000380001187983 */ /* 0x000f280000300800 */
[----:B------:R-:W4:Y:S01]  /*4b9c0*/  LDL.LU R22, [R1+0x78] ;  /* 0x0000780001167983 */ /* 0x000f220000300800 */
[----:B------:R-:W-:Y:S02]  /*4b9d0*/  ISETP.LT.AND P4, PT, R29, c[0x0][0x178], !P1 ;  /* 0x00005e001d007a0c */ /* 0x000fe40004f81270 */
[----:B------:R-:W-:Y:S02]  /*4b9e0*/  ISETP.LT.AND P5, PT, R25, c[0x0][0x178], !P1 ;  /* 0x00005e0019007a0c */ /* 0x000fe40004fa1270 */
[----:B------:R-:W-:Y:S02]  /*4b9f0*/  ISETP.LT.AND P6, PT, R2, c[0x0][0x178], !P1 ;  /* 0x00005e0002007a0c */ /* 0x000fe40004fc1270 */
[----:B------:R-:W-:Y:S01]  /*4ba00*/  IADD3 R21, R3, 0x25, RZ ;  /* 0x0000002503157810 */ /* 0x000fe20007ffe0ff */
[----:B------:R-:W-:Y:S01]  /*4ba10*/  IMAD.WIDE R8, R0, 0x2, R14 ;  /* 0x0000000200087825 */ /* 0x000fe200078e020e */
[----:B------:R-:W-:-:S02]  /*4ba20*/  ISETP.LT.AND P1, PT, R28, c[0x0][0x178], !P3 ;  /* 0x00005e001c007a0c */ /* 0x000fc40005f21270 */
[----:B------:R-:W-:Y:S01]  /*4ba30*/  ISETP.GE.AND P0, PT, R21, c[0x0][0x17c], PT ;  /* 0x00005f0015007a0c */ /* 0x000fe20003f06270 */
[C---:B------:R-:W-:Y:S01]  /*4ba40*/  IMAD.WIDE R10, R0.reuse, 0x2, R12 ;  /* 0x00000002000a7825 */ /* 0x040fe200078e020c */
        /* <DEDUP_REMOVED lines=11> */
[C---:B------:R-:W-:Y:S01]  /*4bb00*/  IADD3 R0, R18.reuse, c[0x0][0x198], RZ ;  /* 0x0000660012007a10 */ /* 0x040fe20007ffe0ff */
[----:B------:R-:W4:Y:S02]  /*4bb10*/  LDL.LU R27, [R1+0x2a8] ;  /* 0x0002a800011b7983 */ /* 0x000f240000300800 */
[----:B-1----:R-:W-:-:S02]  /*4bb20*/  IMAD.WIDE R10, R18, 0x2, R12 ;  /* 0x00000002120a7825 */ /* 0x002fc400078e020c */
[----:B--2---:R0:W-:Y:S01]  /*4bb30*/  @P1 STG.E.U16 [R8.64], R23 ;  /* 0x0000001708001986 */ /* 0x0041e2000c10150a */
[----:B------:R-:W-:Y:S01]  /*4bb40*/  PRMT R20, R23, 0x7632, R20 ;  /* 0x0000763217147816 */ /* 0x000fe20000000014 */
[----:B------:R-:W-:-:S04]  /*4bb50*/  IMAD.WIDE R16, R18, 0x2, R6 ;  /* 0x0000000212107825 */ /* 0x000fc800078e0206 */
[----:B0-----:R-:W-:Y:S01]  /*4bb60*/  IMAD.WIDE R8, R18, 0x2, R14 ;  /* 0x0000000212087825 */ /* 0x001fe200078e020e */
[----:B------:R-:W2:Y:S03]  /*4bb70*/  LDL.LU R23, [R1+0x1e8] ;  /* 0x0001e80001177983 */ /* 0x000ea60000300800 */
[----:B------:R-:W-:Y:S01]  /*4bb80*/  IMAD.WIDE R18, R0, 0x2, R4 ;  /* 0x0000000200127825 */ /* 0x000fe200078e0204 */
[----:B---3--:R-:W-:Y:S04]  /*4bb90*/  @P4 STG.E.U16 [R8.64], R26 ;  /* 0x0000001a08004986 */ /* 0x008fe8000c10150a */
[----:B----4-:R-:W-:Y:S04]  /*4bba0*/  @P5 STG.E.U16 [R10.64], R22 ;  /* 0x000000160a005986 */ /* 0x010fe8000c10150a */
[----:B------:R-:W-:Y:S04]  /*4bbb0*/  @P3 STG.E.U16 [R16.64], R24 ;  /* 0x0000001810003986 */ /* 0x000fe8000c10150a */
[----:B------:R0:W-:Y:S02]  /*4bbc0*/  @P6 STG.E.U16 [R18.64], R20 ;  /* 0x0000001412006986 */ /* 0x0001e4000c10150a */
[----:B0-----:R-:W-:-:S02]  /*4bbd0*/  PRMT R20, R22, 0x7632, R20 ;  /* 0x0000763216147816 */ /* 0x001fc40000000014 */
[----:B------:R-:W-:Y:S02]  /*4bbe0*/  IADD3 R22, R3, 0x28, RZ ;  /* 0x0000002803167810 */ /* 0x000fe40007ffe0ff */
[----:B------:R-:W-:Y:S02]  /*4bbf0*/  PRMT R19, R26, 0x7632, R19 ;  /* 0x000076321a137816 */ /* 0x000fe40000000013 */
[----:B------:R-:W3:Y:S01]  /*4bc00*/  LDL.LU R26, [R1+0x1904] ;  /* 0x00190400011a7983 */ /* 0x000ee20000300800 */
[----:B------:R-:W-:-:S03]  /*4bc10*/  ISETP.GE.AND P3, PT, R22, c[0x0][0x17c], PT ;  /* 0x00005f0016007a0c */ /* 0x000fc60003f66270 */
[----:B------:R-:W4:Y:S01]  /*4bc20*/  LDL.LU R22, [R1+0x98] ;  /* 0x0000980001167983 */ /* 0x000f220000300800 */
[----:B------:R-:W-:Y:S02]  /*4bc30*/  ISETP.LT.AND P4, PT, R29, c[0x0][0x178], !P0 ;  /* 0x00005e001d007a0c */ /* 0x000fe40004781270 */
[----:B------:R-:W-:Y:S02]  /*4bc40*/  ISETP.LT.AND P5, PT, R25, c[0x0][0x178], !P0 ;  /* 0x00005e0019007a0c */ /* 0x000fe400047a1270 */
[----:B------:R-:W-:Y:S02]  /*4bc50*/  ISETP.LT.AND P6, PT, R2, c[0x0][0x178], !P0 ;  /* 0x00005e0002007a0c */ /* 0x000fe400047c1270 */
[----:B------:R-:W-:Y:S01]  /*4bc60*/  IADD3 R21, R3, 0x27, RZ ;  /* 0x0000002703157810 */ /* 0x000fe20007ffe0ff */
        /* <DEDUP_REMOVED lines=21> */
[----:B------:R-:W-:Y:S01]  /*4bdc0*/  IADD3 R21, R3, 0x29, RZ ;  /* 0x0000002903157810 */ /* 0x000fe20007ffe0ff */
[----:B------:R-:W2:Y:S02]  /*4bdd0*/  LDL.LU R27, [R1+0x2c8] ;  /* 0x0002c800011b7983 */ /* 0x000ea40000300800 */
[----:B------:R-:W-:Y:S02]  /*4bde0*/  IMAD.WIDE R18, R0, 0x2, R4 ;  /* 0x0000000200127825 */ /* 0x000fe400078e0204 */
[----:B------:R-:W-:Y:S01]  /*4bdf0*/  @P4 STG.E.U16 [R8.64], R23 ;  /* 0x0000001708004986 */ /* 0x000fe2000c10150a */
[----:B------:R-:W-:Y:S02]  /*4be00*/  ISETP.GE.AND P0, PT, R21, c[0x0][0x17c], PT ;  /* 0x00005f0015007a0c */ /* 0x000fe40003f06270 */
[----:B------:R-:W-:Y:S01]  /*4be10*/  ISETP.LT.AND P4, PT, R29, c[0x0][0x178], !P1 ;  /* 0x00005e001d007a0c */ /* 0x000fe20004f81270 */
[----:B----4-:R-:W-:Y:S04]  /*4be20*/  @P5 STG.E.U16 [R10.64], R22 ;  /* 0x000000160a005986 */ /* 0x010fe8000c10150a */
[----:B---3--:R-:W-:Y:S04]  /*4be30*/  @P2 STG.E.U16 [R16.64], R26 ;  /* 0x0000001a10002986 */ /* 0x008fe8000c10150a */
[----:B------:R0:W-:Y:S01]  /*4be40*/  @P6 STG.E.U16 [R18.64], R20 ;  /* 0x0000001412006986 */ /* 0x0001e2000c10150a */
[----:B------:R-:W-:-:S02]  /*4be50*/  PRMT R21, R26, 0x7632, R21 ;  /* 0x000076321a157816 */ /* 0x000fc40000000015 */
[----:B0-----:R-:W-:Y:S02]  /*4be60*/  PRMT R19, R23, 0x7632, R19 ;  /* 0x0000763217137816 */ /* 0x001fe40000000013 */
[----:B------:R-:W3:Y:S04]  /*4be70*/  LDL.LU R23, [R1+0x2b8] ;  /* 0x0002b80001177983 */ /* 0x000ee80000300800 */
[----:B------:R-:W4:Y:S04]  /*4be80*/  LDL.LU R24, [R1+0xc8] ;  /* 0x0000c80001187983 */ /* 0x000f280000300800 */
[----:B------:R-:W3:Y:S04]  /*4be90*/  LDL.LU R29, [R1+0xb8] ;  /* 0x0000b800011d7983 */ /* 0x000ee80000300800 */
[----:B------:R-:W3:Y:S01]  /*4bea0*/  LDL R26, [R1+0x10d8] ;  /* 0x0010d800011a7983 */ /* 0x000ee20000100800 */
[----:B------:R-:W-:-:S02]  /*4beb0*/  ISETP.LT.AND P5, PT, R25, c[0x0][0x178], !P1 ;  /* 0x00005e0019007a0c */ /* 0x000fc40004fa1270 */
[----:B------:R-:W-:Y:S01]  /*4bec0*/  ISETP.LT.AND P6, PT, R2, c[0x0][0x178], !P1 ;  /* 0x00005e0002007a0c */ /* 0x000fe20004fc1270 */
[----:B------:R-:W-:Y:S01]  /*4bed0*/  IMAD.WIDE R8, R0, 0x2, R14 ;  /* 0x0000000200087825 */ /* 0x000fe200078e020e */
[----:B------:R-:W-:Y:S02]  /*4bee0*/  ISETP.LT.AND P1, PT, R28, c[0x0][0x178], !P3 ;  /* 0x00005e001c007a0c */ /* 0x000fe40005f21270 */
[----:B------:R-:W-:Y:S01]  /*4bef0*/  PRMT R20, R22, 0x7632, R20 ;  /* 0x0000763216147816 */ /* 0x000fe20000000014 */
[C---:B------:R-:W-:Y:S01]  /*4bf00*/  IMAD.WIDE R10, R0.reuse, 0x2, R12 ;  /* 0x00000002000a7825 */ /* 0x040fe200078e020c */
[C---:B------:R-:W-:Y:S01]  /*4bf10*/  IADD3 R18, R0.reuse, c[0x0][0x198], RZ ;  /* 0x0000660000127a10 */ /* 0x040fe20007ffe0ff */
[----:B------:R0:W-:Y:S02]  /*4bf20*/  @P4 STG.E.U16 [R8.64], R19 ;  /* 0x0000001308004986 */ /* 0x0001e4000c10150a */
[----:B------:R-:W-:Y:S02]  /*4bf30*/  IMAD.WIDE R16, R0, 0x2, R6 ;  /* 0x0000000200107825 */ /* 0x000fe400078e0206 */
[----:B------:R1:W-:Y:S01]  /*4bf40*/  @P5 STG.E.U16 [R10.64], R20 ;  /* 0x000000140a005986 */ /* 0x0003e2000c10150a */
[----:B------:R-:W-:-:S03]  /*4bf50*/  ISETP.LT.AND P5, PT, R25, c[0x0][0x178], !P3 ;  /* 0x00005e0019007a0c */ /* 0x000fc60005fa1270 */
[----:B------:R1:W-:Y:S01]  /*4bf60*/  @P6 STG.E.U16 [R16.64], R21 ;  /* 0x0000001510006986 */ /* 0x0003e2000c10150a */
[----:B------:R-:W-:Y:S01]  /*4bf70*/  ISETP.LT.AND P6, PT, R28, c[0x0][0x178], !P0 ;  /* 0x00005e001c007a0c */ /* 0x000fe200047c1270 */
[C---:B0-----:R-:W-:Y:S01]  /*4bf80*/  IMAD.WIDE R8, R18.reuse, 0x2, R4 ;  /* 0x0000000212087825 */ /* 0x041fe200078e0204 */
[----:B------:R-:W-:-:S04]  /*4bf90*/  IADD3 R0, R18, c[0x0][0x198], RZ ;  /* 0x0000660012007a10 */ /* 0x000fc80007ffe0ff */
[----:B--2---:R0:W-:Y:S01]  /*4bfa0*/  @P1 STG.E.U16 [R8.64], R27 ;  /* 0x0000001b08001986 */ /* 0x0041e2000c10150a */
[----:B-1----:R-:W-:Y:S01]  /*4bfb0*/  IMAD.WIDE R10, R18, 0x2, R12 ;  /* 0x00000002120a7825 */ /* 0x002fe200078e020c */
[----:B------:R-:W-:-:S03]  /*4bfc0*/  PRMT R20, R27, 0x7632, R20 ;  /* 0x000076321b147816 */ /* 0x000fc60000000014 */
[----:B------:R-:W-:-:S04]  /*4bfd0*/  IMAD.WIDE R16, R18, 0x2, R6 ;  /* 0x0000000212107825 */ /* 0x000fc800078e0206 */
[----:B0-----:R-:W-:Y:S01]  /*4bfe0*/  IMAD.WIDE R8, R18, 0x2, R14 ;  /* 0x0000000212087825 */ /* 0x001fe200078e020e */
[----:B------:R-:W2:Y:S03]  /*4bff0*/  LDL.LU R27, [R1+0x398] ;  /* 0x00039800011b7983 */ /* 0x000ea60000300800 */
[----:B------:R-:W-:Y:S01]  /*4c000*/  IMAD.WIDE R18, R0, 0x2, R4 ;  /* 0x0000000200127825 */ /* 0x000fe200078e0204 */
[----:B---3--:R-:W-:Y:S02]  /*4c010*/  ISETP.LT.AND P4, PT, R26, c[0x0][0x178], !P3 ;  /* 0x00005e001a007a0c */ /* 0x008fe40005f81270 */
[----:B------:R-:W-:-:S11]  /*4c020*/  ISETP.LT.AND P3, PT, R2, c[0x0][0x178], !P3 ;  /* 0x00005e0002007a0c */ /* 0x000fd60005f61270 */
[----:B------:R-:W-:Y:S04]  /*4c030*/  @P4 STG.E.U16 [R8.64], R23 ;  /* 0x0000001708004986 */ /* 0x000fe8000c10150a */
[----:B----4-:R-:W-:Y:S04]  /*4c040*/  @P5 STG.E.U16 [R10.64], R24 ;  /* 0x000000180a005986 */ /* 0x010fe8000c10150a */
[----:B------:R-:W-:Y:S04]  /*4c050*/  @P3 STG.E.U16 [R16.64], R29 ;  /* 0x0000001d10003986 */ /* 0x000fe8000c10150a */
[----:B------:R0:W-:Y:S02]  /*4c060*/  @P6 STG.E.U16 [R18.64], R20 ;  /* 0x0000001412006986 */ /* 0x0001e4000c10150a */
[----:B0-----:R-:W-:-:S02]  /*4c070*/  PRMT R19, R23, 0x7632, R19 ;  /* 0x0000763217137816 */ /* 0x001fc40000000013 */
[----:B------:R-:W3:Y:S01]  /*4c080*/  LDL R23, [R1+0x2d8] ;  /* 0x0002d80001177983 */ /* 0x000ee20000100800 */
        /* <DEDUP_REMOVED lines=21> */
[----:B--2---:R0:W-:Y:S01]  /*4c1e0*/  @P4 STG.E.U16 [R8.64], R27 ;  /* 0x0000001b08004986 */ /* 0x0041e2000c10150a */
[----:B-1----:R-:W-:-:S03]  /*4c1f0*/  PRMT R20, R27, 0x7632, R20 ;  /* 0x000076321b147816 */ /* 0x002fc60000000014 */
[----:B------:R-:W2:Y:S01]  /*4c200*/  LDL.LU R22, [R1+0xf8] ;  /* 0x0000f80001167983 */ /* 0x000ea20000300800 */
[----:B0-----:R-:W-:-:S03]  /*4c210*/  IMAD.WIDE R8, R18, 0x2, R14 ;  /* 0x0000000212087825 */ /* 0x001fc600078e020e */
[----:B------:R-:W4:Y:S04]  /*4c220*/  LDL.LU R27, [R1+0x3b8] ;  /* 0x0003b800011b7983 */ /* 0x000f280000300800 */
[----:B------:R-:W4:Y:S04]  /*4c230*/  LDL.LU R24, [R1+0x108] ;  /* 0x0001080001187983 */ /* 0x000f280000300800 */
[----:B------:R-:W4:Y:S04]  /*4c240*/  LDL.LU R29, [R1+0xa8] ;  /* 0x0000a800011d7983 */ /* 0x000f280000300800 */
[----:B---3--:R0:W-:Y:S04]  /*4c250*/  @P3 STG.E.U16 [R8.64], R23 ;  /* 0x0000001708003986 */ /* 0x0081e8000c10150a */
[----:B0-----:R-:W3:Y:S04]  /*4c260*/  LDL.LU R23, [R1+0x1900] ;  /* 0x0019000001177983 */ /* 0x001ee80000300800 */
[----:B------:R-:W4:Y:S01]  /*4c270*/  LDL.LU R9, [R1+0x2d8] ;  /* 0x0002d80001097983 */ /* 0x000f220000300800 */
[----:B------:R-:W-:-:S02]  /*4c280*/  ISETP.LT.AND P5, PT, R25, c[0x0][0x178], !P2 ;  /* 0x00005e0019007a0c */ /* 0x000fc400057a1270 */
[----:B------:R-:W-:Y:S01]  /*4c290*/  ISETP.LT.AND P2, PT, R2, c[0x0][0x178], !P2 ;  /* 0x00005e0002007a0c */ /* 0x000fe20005741270 */
[----:B------:R-:W-:Y:S01]  /*4c2a0*/  IMAD.WIDE R10, R18, 0x2, R12 ;  /* 0x00000002120a7825 */ /* 0x000fe200078e020c */
[----:B------:R-:W-:-:S03]  /*4c2b0*/  IADD3 R21, R3, 0x2d, RZ ;  /* 0x0000002d03157810 */ /* 0x000fc60007ffe0ff */
[----:B------:R-:W-:Y:S01]  /*4c2c0*/  IMAD.WIDE R16, R18, 0x2, R6 ;  /* 0x0000000212107825 */ /* 0x000fe200078e0206 */
[----:B------:R-:W-:-:S05]  /*4c2d0*/  ISETP.GE.AND P4, PT, R21, c[0x0][0x17c], PT ;  /* 0x00005f0015007a0c */ /* 0x000fca0003f86270 */
[----:B--2---:R-:W-:Y:S01]  /*4c2e0*/  @P5 STG.E.U16 [R10.64], R22 ;  /* 0x000000160a005986 */ /* 0x004fe2000c10150a */
[----:B------:R-:W-:Y:S02]  /*4c2f0*/  ISETP.LT.AND P6, PT, R28, c[0x0][0x178], !P1 ;  /* 0x00005e001c007a0c */ /* 0x000fe40004fc1270 */
[----:B------:R-:W-:-:S05]  /*4c300*/  IADD3 R0, R18, c[0x0][0x198], RZ ;  /* 0x0000660012007a10 */ /* 0x000fca0007ffe0ff */
[----:B------:R-:W-:Y:S01]  /*4c310*/  IMAD.WIDE R18, R0, 0x2, R4 ;  /* 0x0000000200127825 */ /* 0x000fe200078e0204 */
[----:B---3--:R0:W-:Y:S01]  /*4c320*/  @P2 STG.E.U16 [R16.64], R23 ;  /* 0x0000001710002986 */ /* 0x0081e2000c10150a */
[----:B------:R-:W-:-:S03]  /*4c330*/  PRMT R21, R23, 0x7632, R21 ;  /* 0x0000763217157816 */ /* 0x000fc60000000015 */
[----:B0-----:R-:W2:Y:S01]  /*4c340*/  LDL.LU R23, [R1+0x18fc] ;  /* 0x0018fc0001177983 */ /* 0x001ea20000300800 */
[----:B------:R-:W-:-:S03]  /*4c350*/  ISETP.LT.AND P5, PT, R26, c[0x0][0x178], !P1 ;  /* 0x00005e001a007a0c */ /* 0x000fc60004fa1270 */
[----:B------:R4:W-:Y:S01]  /*4c360*/  @P6 STG.E.U16 [R18.64], R20 ;  /* 0x0000001412006986 */ /* 0x0009e2000c10150a */
[----:B------:R-:W-:Y:S02]  /*4c370*/  ISETP.LT.AND P6, PT, R25, c[0x0][0x178], !P1 ;  /* 0x00005e0019007a0c */ /* 0x000fe40004fc1270 */
[----:B------:R-:W-:Y:S01]  /*4c380*/  ISETP.LT.AND P1, PT, R2, c[0x0][0x178], !P1 ;  /* 0x00005e0002007a0c */ /* 0x000fe20004f21270 */
[----:B------:R-:W-:Y:S01]  /*4c390*/  IMAD.WIDE R10, R0, 0x2, R12 ;  /* 0x00000002000a7825 */ /* 0x000fe200078e020c */
[----:B------:R-:W-:-:S03]  /*4c3a0*/  ISETP.LT.AND P3, PT, R28, c[0x0][0x178], !P0 ;  /* 0x00005e001c007a0c */ /* 0x000fc60004761270 */
[----:B------:R-:W-:Y:S01]  /*4c3b0*/  IMAD.WIDE R16, R0, 0x2, R6 ;  /* 0x0000000200107825 */ /* 0x000fe200078e0206 */
[----:B----4-:R-:W-:-:S03]  /*4c3c0*/  PRMT R19, R9, 0x7632, R19 ;  /* 0x0000763209137816 */ /* 0x010fc60000000013 */
[----:B------:R-:W-:Y:S01]  /*4c3d0*/  IMAD.WIDE R8, R0, 0x2, R14 ;  /* 0x0000000200087825 */ /* 0x000fe200078e020e */
[----:B------:R-:W-:Y:S02]  /*4c3e0*/  PRMT R20, R22, 0x7632, R20 ;  /* 0x0000763216147816 */ /* 0x000fe40000000014 */
[----:B------:R-:W-:Y:S02]  /*4c3f0*/  IADD3 R18, R0, c[0x0][0x198], RZ ;  /* 0x0000660000127a10 */ /* 0x000fe40007ffe0ff */
[----:B------:R0:W-:Y:S04]  /*4c400*/  @P5 STG.E.U16 [R8.64], R19 ;  /* 0x0000001308005986 */ /* 0x0001e8000c10150a */
[----:B------:R1:W-:Y:S04]  /*4c410*/  @P6 STG.E.U16 [R10.64], R20 ;  /* 0x000000140a006986 */ /* 0x0003e8000c10150a */
[----:B------:R-:W-:Y:S01]  /*4c420*/  @P1 STG.E.U16 [R16.64], R21 ;  /* 0x0000001510001986 */ /* 0x000fe2000c10150a */
[----:B------:R-:W-:Y:S01]  /*4c430*/  ISETP.LT.AND P1, PT, R26, c[0x0][0x178], !P0 ;  /* 0x00005e001a007a0c */ /* 0x000fe20004721270 */
[----:B0-----:R-:W-:-:S05]  /*4c440*/  IMAD.WIDE R8, R18, 0x2, R4 ;  /* 0x0000000212087825 */ /* 0x001fca00078e0204 */
[----:B------:R0:W-:Y:S01]  /*4c450*/  @P3 STG.E.U16 [R8.64], R27 ;  /* 0x0000001b08003986 */ /* 0x0001e2000c10150a */
[----:B-1----:R-:W-:Y:S01]  /*4c460*/  PRMT R20, R27, 0x7632, R20 ;  /* 0x000076321b147816 */ /* 0x002fe20000000014 */
[----:B0-----:R-:W-:Y:S02]  /*4c470*/  IMAD.WIDE R8, R18, 0x2, R14 ;  /* 0x0000000212087825 */ /* 0x001fe400078e020e */
[----:B------:R-:W3:Y:S04]  /*4c480*/  LDL.LU R27, [R1+0x3d8] ;  /* 0x0003d800011b7983 */ /* 0x000ee80000300800 */
[----:B--2---:R0:W-:Y:S04]  /*4c490*/  @P1 STG.E.U16 [R8.64], R23 ;  /* 0x0000001708001986 */ /* 0x0041e8000c10150a */
[----:B0-----:R-:W2:Y:S04]  /*4c4a0*/  LDL.LU R23, [R1+0x18f8] ;  /* 0x0018f80001177983 */ /* 0x001ea80000300800 */
[----:B------:R-:W4:Y:S01]  /*4c4b0*/  LDL.LU R9, [R1+0x3a8] ;  /* 0x0003a80001097983 */ /* 0x000f220000300800 */
[----:B------:R-:W-:-:S02]  /*4c4c0*/  ISETP.LT.AND P5, PT, R25, c[0x0][0x178], !P0 ;  /* 0x00005e0019007a0c */ /* 0x000fc400047a1270 */
[----:B------:R-:W-:Y:S02]  /*4c4d0*/  ISETP.LT.AND P0, PT, R2, c[0x0][0x178], !P0 ;  /* 0x00005e0002007a0c */ /* 0x000fe40004701270 */
[----:B------:R-:W-:Y:S02]  /*4c4e0*/  ISETP.LT.AND P6, PT, R28, c[0x0][0x178], !P4 ;  /* 0x00005e001c007a0c */ /* 0x000fe400067c1270 */
[----:B------:R-:W-:Y:S01]  /*4c4f0*/  ISETP.LT.AND P1, PT, R26, c[0x0][0x178], !P4 ;  /* 0x00005e001a007a0c */ /* 0x000fe20006721270 */
[C---:B------:R-:W-:Y:S01]  /*4c500*/  IMAD.WIDE R10, R18.reuse, 0x2, R12 ;  /* 0x00000002120a7825 */ /* 0x040fe200078e020c */
[C---:B------:R-:W-:Y:S02]  /*4c510*/  IADD3 R0, R18.reuse, c[0x0][0x198], RZ ;  /* 0x0000660012007a10 */ /* 0x040fe40007ffe0ff */
[C---:B------:R-:W-:Y:S02]  /*4c520*/  IADD3 R21, R3.reuse, 0x2f, RZ ;  /* 0x0000002f03157810 */ /* 0x040fe40007ffe0ff */
[----:B------:R-:W-:Y:S01]  /*4c530*/  IADD3 R22, R3, 0x2e, RZ ;  /* 0x0000002e03167810 */ /* 0x000fe20007ffe0ff */
[----:B------:R-:W-:Y:S01]  /*4c540*/  IMAD.WIDE R16, R18, 0x2, R6 ;  /* 0x0000000212107825 */ /* 0x000fe200078e0206 */
[----:B------:R-:W-:Y:S01]  /*4c550*/  ISETP.GE.AND P3, PT, R21, c[0x0][0x17c], PT ;  /* 0x00005f0015007a0c */ /* 0x000fe20003f66270 */
[----:B------:R0:W-:Y:S01]  /*4c560*/  @P5 STG.E.U16 [R10.64], R24 ;  /* 0x000000180a005986 */ /* 0x0001e2000c10150a */
[----:B------:R-:W-:Y:S01]  /*4c570*/  ISETP.GE.AND P2, PT, R22, c[0x0][0x17c], PT ;  /* 0x00005f0016007a0c */ /* 0x000fe20003f46270 */
[----:B------:R-:W-:Y:S01]  /*4c580*/  IMAD.WIDE R18, R0, 0x2, R4 ;  /* 0x0000000200127825 */ /* 0x000fe200078e0204 */
[----:B------:R-:W-:-:S02]  /*4c590*/  PRMT R22, R24, 0x7632, R22 ;  /* 0x0000763218167816 */ /* 0x000fc40000000016 */
[----:B------:R-:W-:Y:S02]  /*4c5a0*/  ISETP.LT.AND P5, PT, R25, c[0x0][0x178], !P4 ;  /* 0x00005e0019007a0c */ /* 0x000fe400067a1270 */
[----:B------:R-:W-:Y:S01]  /*4c5b0*/  ISETP.LT.AND P4, PT, R2, c[0x0][0x178], !P4 ;  /* 0x00005e0002007a0c */ /* 0x000fe20006781270 */
[----:B------:R1:W-:Y:S01]  /*4c5c0*/  @P0 STG.E.U16 [R16.64], R29 ;  /* 0x0000001d10000986 */ /* 0x0003e2000c10150a */
[----:B0-----:R-:W-:-:S03]  /*4c5d0*/  IADD3 R24, R3, 0x30, RZ ;  /* 0x0000003003187810 */ /* 0x001fc60007ffe0ff */
[----:B------:R0:W-:Y:S01]  /*4c5e0*/  @P6 STG.E.U16 [R18.64], R20 ;  /* 0x0000001412006986 */ /* 0x0001e2000c10150a */
[----:B------:R-:W-:-:S04]  /*4c5f0*/  IMAD.WIDE R10, R0, 0x2, R12 ;  /* 0x00000002000a7825 */ /* 0x000fc800078e020c */
[----:B-1----:R-:W-:Y:S01]  /*4c600*/  IMAD.WIDE R16, R0, 0x2, R6 ;  /* 0x0000000200107825 */ /* 0x002fe200078e0206 */
[----:B------:R-:W-:Y:S02]  /*4c610*/  ISETP.LT.AND P6, PT, R28, c[0x0][0x178], !P2 ;  /* 0x00005e001c007a0c */ /* 0x000fe400057c1270 */
[----:B0-----:R-:W-:-:S05]  /*4c620*/  IADD3 R20, R0, c[0x0][0x198], RZ ;  /* 0x0000660000147a10 */ /* 0x001fca0007ffe0ff */
[----:B------:R-:W-:Y:S01]  /*4c630*/  IMAD.WIDE R18, R20, 0x2, R4 ;  /* 0x0000000214127825 */ /* 0x000fe200078e0204 */
[----:B----4-:R-:W-:-:S03]  /*4c640*/  PRMT R21, R9, 0x7632, R21 ;  /* 0x0000763209157816 */ /* 0x010fc60000000015 */
[----:B------:R-:W-:Y:S01]  /*4c650*/  IMAD.WIDE R8, R0, 0x2, R14 ;  /* 0x0000000200087825 */ /* 0x000fe200078e020e */
[----:B--2---:R-:W-:Y:S02]  /*4c660*/  PRMT R23, R29, 0x7632, R23 ;  /* 0x000076321d177816 */ /* 0x004fe40000000017 */
[----:B------:R-:W2:Y:S04]  /*4c670*/  LDL.LU R29, [R1+0xe8] ;  /* 0x0000e800011d7983 */ /* 0x000ea80000300800 */
[----:B------:R-:W-:Y:S01]  /*4c680*/  @P1 STG.E.U16 [R8.64], R21 ;  /* 0x0000001508001986 */ /* 0x000fe2000c10150a */
[----:B------:R-:W-:-:S03]  /*4c690*/  ISETP.GE.AND P1, PT, R24, c[0x0][0x17c], PT ;  /* 0x00005f0018007a0c */ /* 0x000fc60003f26270 */
[----:B------:R-:W4:Y:S04]  /*4c6a0*/  LDL.LU R24, [R1+0x3c8] ;  /* 0x0003c80001187983 */ /* 0x000f280000300800 */
[----:B------:R-:W-:Y:S04]  /*4c6b0*/  @P5 STG.E.U16 [R10.64], R22 ;  /* 0x000000160a005986 */ /* 0x000fe8000c10150a */
[----:B------:R-:W-:Y:S04]  /*4c6c0*/  STL [R1+0x18f0], R22 ;  /* 0x0018f01601007387 */ /* 0x000fe80000100800 */
[----:B------:R-:W-:Y:S04]  /*4c6d0*/  @P4 STG.E.U16 [R16.64], R23 ;  /* 0x0000001710004986 */ /* 0x000fe8000c10150a */
[----:B------:R0:W-:Y:S04]  /*4c6e0*/  STL [R1+0x18f4], R23 ;  /* 0x0018f41701007387 */ /* 0x0001e80000100800 */
[----:B0-----:R-:W2:Y:S01]  /*4c6f0*/  LDL.LU R23, [R1+0x118] ;  /* 0x0001180001177983 */ /* 0x001ea20000300800 */
[----:B---3--:R-:W-:-:S03]  /*4c700*/  PRMT R21, R27, 0x7632, R21 ;  /* 0x000076321b157816 */ /* 0x008fc60000000015 */
[----:B------:R0:W-:Y:S04]  /*4c710*/  @P6 STG.E.U16 [R18.64], R27 ;  /* 0x0000001b12006986 */ /* 0x0001e8000c10150a */
[----:B------:R-:W3:Y:S04]  /*4c720*/  LDL.LU R22, [R1+0x1bc] ;  /* 0x0001bc0001167983 */ /* 0x000ee80000300800 */
[----:B0-----:R-:W3:Y:S01]  /*4c730*/  LDL.LU R27, [R1+0x4c] ;  /* 0x00004c00011b7983 */ /* 0x001ee20000300800 */
[----:B------:R-:W-:Y:S01]  /*4c740*/  ISETP.LT.AND P0, PT, R26, c[0x0][0x178], !P2 ;  /* 0x00005e001a007a0c */ /* 0x000fe20005701270 */
[----:B------:R-:W-:Y:S01]  /*4c750*/  IMAD.WIDE R8, R20, 0x2, R14 ;  /* 0x0000000214087825 */ /* 0x000fe200078e020e */
[----:B------:R-:W-:-:S02]  /*4c760*/  ISETP.LT.AND P4, PT, R25, c[0x0][0x178], !P2 ;  /* 0x00005e0019007a0c */ /* 0x000fc40005781270 */
[----:B------:R-:W-:Y:S02]  /*4c770*/  ISETP.LT.AND P2, PT, R2, c[0x0][0x178], !P2 ;  /* 0x00005e0002007a0c */ /* 0x000fe40005741270 */
[----:B------:R-:W-:Y:S02]  /*4c780*/  IADD3 R10, R3, 0x31, RZ ;  /* 0x00000031030a7810 */ /* 0x000fe40007ffe0ff */
[----:B------:R-:W-:Y:S02]  /*4c790*/  ISETP.LT.AND P6, PT, R28, c[0x0][0x178], !P3 ;  /* 0x00005e001c007a0c */ /* 0x000fe40005fc1270 */
[----:B------:R-:W-:Y:S02]  /*4c7a0*/  IADD3 R0, R20, c[0x0][0x198], RZ ;  /* 0x0000660014007a10 */ /* 0x000fe40007ffe0ff */
[----:B------:R-:W-:-:S03]  /*4c7b0*/  ISETP.LT.AND P5, PT, R26, c[0x0][0x178], !P3 ;  /* 0x00005e001a007a0c */ /* 0x000fc60005fa1270 */
[----:B------:R-:W-:-:S04]  /*4c7c0*/  IMAD.WIDE R16, R0, 0x2, R4 ;  /* 0x0000000200107825 */ /* 0x000fc800078e0204 */
[----:B------:R-:W-:Y:S01]  /*4c7d0*/  IMAD.WIDE R18, R0, 0x2, R14 ;  /* 0x0000000200127825 */ /* 0x000fe200078e020e */
[----:B----4-:R0:W-:Y:S01]  /*4c7e0*/  @P0 STG.E.U16 [R8.64], R24 ;  /* 0x0000001808000986 */ /* 0x0101e2000c10150a */
[----:B------:R-:W-:Y:S02]  /*4c7f0*/  ISETP.GE.AND P0, PT, R10, c[0x0][0x17c], PT ;  /* 0x00005f000a007a0c */ /* 0x000fe40003f06270 */
[----:B------:R-:W-:-:S04]  /*4c800*/  IMAD.WIDE R10, R20, 0x2, R6 ;  /* 0x00000002140a7825 */ /* 0x000fc800078e0206 */
[----:B0-----:R-:W-:Y:S01]  /*4c810*/  IMAD.WIDE R8, R20, 0x2, R12 ;  /* 0x0000000214087825 */ /* 0x001fe200078e020c */
[----:B------:R-:W-:Y:S02]  /*4c820*/  PRMT R20, R24, 0x7632, R20 ;  /* 0x0000763218147816 */ /* 0x000fe40000000014 */
[----:B------:R-:W4:Y:S04]  /*4c830*/  LDL.LU R24, [R1+0x2c] ;  /* 0x00002c0001187983 */ /* 0x000f280000300800 */
[----:B--2---:R-:W-:Y:S01]  /*4c840*/  @P4 STG.E.U16 [R8.64], R23 ;  /* 0x0000001708004986 */ /* 0x004fe2000c10150a */
[----:B------:R-:W-:-:S03]  /*4c850*/  ISETP.LT.AND P4, PT, R25, c[0x0][0x178], !P3 ;  /* 0x00005e0019007a0c */ /* 0x000fc60005f81270 */
[----:B------:R-:W-:Y:S01]  /*4c860*/  @P2 STG.E.U16 [R10.64], R29 ;  /* 0x0000001d0a002986 */ /* 0x000fe2000c10150a */
[----:B------:R-:W-:-:S03]  /*4c870*/  ISETP.LT.AND P3, PT, R2, c[0x0][0x178], !P3 ;  /* 0x00005e0002007a0c */ /* 0x000fc60005f61270 */
[----:B------:R0:W-:Y:S01]  /*4c880*/  @P6 STG.E.U16 [R16.64], R21 ;  /* 0x0000001510006986 */ /* 0x0001e2000c10150a */
[----:B------:R-:W-:-:S03]  /*4c890*/  ISETP.LT.AND P6, PT, R26, c[0x0][0x178], !P1 ;  /* 0x00005e001a007a0c */ /* 0x000fc60004fc1270 */
[----:B------:R1:W-:Y:S01]  /*4c8a0*/  @P5 STG.E.U16 [R18.64], R20 ;  /* 0x0000001412005986 */ /* 0x0003e2000c10150a */
[----:B------:R-:W-:Y:S02]  /*4c8b0*/  ISETP.LT.AND P5, PT, R28, c[0x0][0x178], !P1 ;  /* 0x00005e001c007a0c */ /* 0x000fe40004fa1270 */
[----:B0-----:R-:W-:Y:S02]  /*4c8c0*/  PRMT R17, R29, 0x7632, R17 ;  /* 0x000076321d117816 */ /* 0x001fe40000000011 */
[----:B------:R-:W2:Y:S01]  /*4c8d0*/  LDL.LU R29, [R1+0xc] ;  /* 0x00000c00011d7983 */ /* 0x000ea20000300800 */
[----:B------:R-:W-:Y:S01]  /*4c8e0*/  PRMT R16, R23, 0x7632, R16 ;  /* 0x0000763217107816 */ /* 0x000fe20000000010 */
[C---:B------:R-:W-:Y:S01]  /*4c8f0*/  IMAD.WIDE R8, R0.reuse, 0x2, R12 ;  /* 0x0000000200087825 */ /* 0x040fe200078e020c */
[C---:B-1----:R-:W-:Y:S01]  /*4c900*/  IADD3 R19, R0.reuse, c[0x0][0x198], RZ ;  /* 0x0000660000137a10 */ /* 0x042fe20007ffe0ff */
[----:B------:R-:W2:Y:S02]  /*4c910*/  LDL R23, [R1+0x1cc] ;  /* 0x0001cc0001177983 */ /* 0x000ea40000100800 */
[----:B------:R-:W-:-:S02]  /*4c920*/  IMAD.WIDE R10, R0, 0x2, R6 ;  /* 0x00000002000a7825 */ /* 0x000fc400078e0206 */
[----:B------:R0:W-:Y:S01]  /*4c930*/  @P4 STG.E.U16 [R8.64], R16 ;  /* 0x0000001008004986 */ /* 0x0001e2000c10150a */
[----:B------:R-:W-:-:S03]  /*4c940*/  IADD3 R18, R3, 0x32, RZ ;  /* 0x0000003203127810 */ /* 0x000fc60007ffe0ff */
[----:B------:R1:W-:Y:S01]  /*4c950*/  @P3 STG.E.U16 [R10.64], R17 ;  /* 0x000000110a003986 */ /* 0x0003e2000c10150a */
[----:B------:R-:W-:Y:S02]  /*4c960*/  ISETP.GE.AND P4, PT, R18, c[0x0][0x17c], PT ;  /* 0x00005f0012007a0c */ /* 0x000fe40003f86270 */
[----:B---3--:R-:W-:Y:S01]  /*4c970*/  PRMT R18, R27, 0x7632, R18 ;  /* 0x000076321b127816 */ /* 0x008fe20000000012 */
[----:B0-----:R-:W-:-:S04]  /*4c980*/  IMAD.WIDE R8, R19, 0x2, R14 ;  /* 0x0000000213087825 */ /* 0x001fc800078e020e */
[----:B-1----:R-:W-:Y:S01]  /*4c990*/  IMAD.WIDE R16, R19, 0x2, R4 ;  /* 0x0000000213107825 */ /* 0x002fe200078e0204 */
[----:B------:R-:W-:-:S04]  /*4c9a0*/  PRMT R0, R22, 0x7632, R0 ;  /* 0x0000763216007816 */ /* 0x000fc80000000000 */
[----:B------:R-:W-:Y:S04]  /*4c9b0*/  @P5 STG.E.U16 [R16.64], R22 ;  /* 0x0000001610005986 */ /* 0x000fe8000c10150a */
[----:B------:R0:W-:Y:S04]  /*4c9c0*/  @P6 STG.E.U16 [R8.64], R27 ;  /* 0x0000001b08006986 */ /* 0x0001e8000c10150a */
[----:B0-----:R-:W3:Y:S04]  /*4c9d0*/  LDL.LU R27, [R1+0x6c] ;  /* 0x00006c00011b7983 */ /* 0x001ee80000300800 */
[----:B------:R-:W3:Y:S01]  /*4c9e0*/  LDL R22, [R1+0x5c] ;  /* 0x00005c0001167983 */ /* 0x000ee20000100800 */
[----:B------:R-:W-:Y:S01]  /*4c9f0*/  ISETP.LT.AND P2, PT, R25, c[0x0][0x178], !P1 ;  /* 0x00005e0019007a0c */ /* 0x000fe20004f41270 */
[----:B------:R-:W-:Y:S01]  /*4ca00*/  IMAD.WIDE R10, R19, 0x2, R12 ;  /* 0x00000002130a7825 */ /* 0x000fe200078e020c */
[----:B------:R-:W-:-:S02]  /*4ca10*/  ISETP.LT.AND P1, PT, R2, c[0x0][0x178], !P1 ;  /* 0x00005e0002007a0c */ /* 0x000fc40004f21270 */
[----:B------:R-:W-:Y:S01]  /*4ca20*/  ISETP.LT.AND P5, PT, R26, c[0x0][0x178], !P0 ;  /* 0x00005e001a007a0c */ /* 0x000fe200047a1270 */
[----:B------:R-:W-:Y:S01]  /*4ca30*/  IMAD.WIDE R8, R19, 0x2, R6 ;  /* 0x0000000213087825 */ /* 0x000fe200078e0206 */
[----:B------:R-:W-:Y:S02]  /*4ca40*/  ISETP.LT.AND P6, PT, R25, c[0x0][0x178], !P0 ;  /* 0x00005e0019007a0c */ /* 0x000fe400047c1270 */
[----:B------:R-:W-:Y:S02]  /*4ca50*/  IADD3 R19, R19, c[0x0][0x198], RZ ;  /* 0x0000660013137a10 */ /* 0x000fe40007ffe0ff */
[C---:B------:R-:W-:Y:S02]  /*4ca60*/  IADD3 R20, R3.reuse, 0x33, RZ ;  /* 0x0000003303147810 */ /* 0x040fe40007ffe0ff */
[----:B------:R-:W-:Y:S01]  /*4ca70*/  IADD3 R21, R3, 0x34, RZ ;  /* 0x0000003403157810 */ /* 0x000fe20007ffe0ff */
[----:B------:R-:W-:Y:S01]  /*4ca80*/  IMAD.WIDE R16, R19, 0x2, R12 ;  /* 0x0000000213107825 */ /* 0x000fe200078e020c */
[----:B------:R-:W-:Y:S01]  /*4ca90*/  ISETP.GE.AND P3, PT, R20, c[0x0][0x17c], PT ;  /* 0x00005f0014007a0c */ /* 0x000fe20003f66270 */
[----:B----4-:R0:W-:Y:S01]  /*4caa0*/  @P2 STG.E.U16 [R10.64], R24 ;  /* 0x000000180a002986 */ /* 0x0101e2000c10150a */
[----:B------:R-:W-:-:S02]  /*4cab0*/  ISETP.LT.AND P2, PT, R28, c[0x0][0x178], !P0 ;  /* 0x00005e001c007a0c */ /* 0x000fc40004741270 */
[----:B------:R-:W-:Y:S02]  /*4cac0*/  ISETP.LT.AND P0, PT, R2, c[0x0][0x178], !P0 ;  /* 0x00005e0002007a0c */ /* 0x000fe40004701270 */
[----:B------:R-:W-:Y:S01]  /*4cad0*/  PRMT R20, R24, 0x7632, R20 ;  /* 0x0000763218147816 */ /* 0x000fe20000000014 */
[----:B0-----:R-:W-:Y:S01]  /*4cae0*/  IMAD.WIDE R10, R19, 0x2, R14 ;  /* 0x00000002130a7825 */ /* 0x001fe200078e020e */
[----:B------:R-:W4:Y:S04]  /*4caf0*/  LDL.LU R24, [R1+0x1dc] ;  /* 0x0001dc0001187983 */ /* 0x000f280000300800 */
[----:B--2---:R0:W-:Y:S01]  /*4cb00*/  @P1 STG.E.U16 [R8.64], R29 ;  /* 0x0000001d08001986 */ /* 0x0041e2000c10150a */
[----:B------:R-:W-:Y:S02]  /*4cb10*/  ISETP.GE.AND P1, PT, R21, c[0x0][0x17c], PT ;  /* 0x00005f0015007a0c */ /* 0x000fe40003f26270 */
[----:B------:R-:W-:Y:S01]  /*4cb20*/  PRMT R21, R29, 0x7632, R21 ;  /* 0x000076321d157816 */ /* 0x000fe20000000015 */
[----:B0-----:R-:W-:Y:S01]  /*4cb30*/  IMAD.WIDE R8, R19, 0x2, R4 ;  /* 0x0000000213087825 */ /* 0x001fe200078e0204 */
[----:B------:R-:W2:Y:S04]  /*4cb40*/  LDL.LU R29, [R1+0x8c] ;  /* 0x00008c00011d7983 */ /* 0x000ea80000300800 */
[----:B------:R0:W-:Y:S01]  /*4cb50*/  @P2 STG.E.U16 [R8.64], R0 ;  /* 0x0000000008002986 */ /* 0x0001e2000c10150a */
[----:B------:R-:W-:-:S03]  /*4cb60*/  ISETP.LT.AND P2, PT, R28, c[0x0][0x178], !P4 ;  /* 0x00005e001c007a0c */ /* 0x000fc60006741270 */
[----:B------:R1:W-:Y:S01]  /*4cb70*/  @P5 STG.E.U16 [R10.64], R18 ;  /* 0x000000120a005986 */ /* 0x0003e2000c10150a */
[----:B------:R-:W-:-:S03]  /*4cb80*/  ISETP.LT.AND P5, PT, R26, c[0x0][0x178], !P4 ;  /* 0x00005e001a007a0c */ /* 0x000fc600067a1270 */
[----:B------:R1:W-:Y:S01]  /*4cb90*/  @P6 STG.E.U16 [R16.64], R20 ;  /* 0x0000001410006986 */ /* 0x0003e2000c10150a */
[----:B------:R-:W-:Y:S01]  /*4cba0*/  ISETP.LT.AND P6, PT, R25, c[0x0][0x178], !P4 ;  /* 0x00005e0019007a0c */ /* 0x000fe200067c1270 */
[C---:B0-----:R-:W-:Y:S01]  /*4cbb0*/  IMAD.WIDE R8, R19.reuse, 0x2, R6 ;  /* 0x0000000213087825 */ /* 0x041fe200078e0206 */
[----:B------:R-:W-:Y:S02]  /*4cbc0*/  IADD3 R0, R19, c[0x0][0x198], RZ ;  /* 0x0000660013007a10 */ /* 0x000fe40007ffe0ff */
[----:B-1----:R-:W-:Y:S02]  /*4cbd0*/  IADD3 R10, R3, 0x35, RZ ;  /* 0x00000035030a7810 */ /* 0x002fe40007ffe0ff */
[----:B------:R0:W-:Y:S01]  /*4cbe0*/  @P0 STG.E.U16 [R8.64], R21 ;  /* 0x0000001508000986 */ /* 0x0001e2000c10150a */
[----:B------:R-:W-:Y:S01]  /*4cbf0*/  IMAD.WIDE R16, R0, 0x2, R4 ;  /* 0x0000000200107825 */ /* 0x000fe200078e0204 */
[----:B------:R-:W-:-:S03]  /*4cc00*/  ISETP.GE.AND P0, PT, R10, c[0x0][0x17c], PT ;  /* 0x00005f000a007a0c */ /* 0x000fc60003f06270 */
[C---:B------:R-:W-:Y:S01]  /*4cc10*/  IMAD.WIDE R10, R0.reuse, 0x2, R14 ;  /* 0x00000002000a7825 */ /* 0x040fe200078e020e */
[----:B------:R1:W-:Y:S03]  /*4cc20*/  @P2 STG.E.U16 [R16.64], R23 ;  /* 0x0000001710002986 */ /* 0x0003e6000c10150a */
[----:B0-----:R-:W-:Y:S01]  /*4cc30*/  IMAD.WIDE R8, R0, 0x2, R12 ;  /* 0x0000000200087825 */ /* 0x001fe200078e020c */
[----:B---3--:R0:W-:Y:S04]  /*4cc40*/  @P5 STG.E.U16 [R10.64], R27 ;  /* 0x0000001b0a005986 */ /* 0x0081e8000c10150a */
[----:B------:R3:W-:Y:S04]  /*4cc50*/  @P6 STG.E.U16 [R8.64], R22 ;  /* 0x0000001608006986 */ /* 0x0007e8000c10150a */
[----:B-1----:R-:W2:Y:S04]  /*4cc60*/  LDL.LU R23, [R1+0x18f4] ;  /* 0x0018f40001177983 */ /* 0x002ea80000300800 */
[----:B0-----:R-:W2:Y:S04]  /*4cc70*/  LDL.LU R10, [R1+0x1c] ;  /* 0x00001c00010a7983 */ /* 0x001ea80000300800 */
[----:B------:R-:W4:Y:S04]  /*4cc80*/  LDL.LU R11, [R1+0x1cc] ;  /* 0x0001cc00010b7983 */ /* 0x000f280000300800 */
[----:B---3--:R-:W3:Y:S04]  /*4cc90*/  LDL.LU R22, [R1+0x18f0] ;  /* 0x0018f00001167983 */ /* 0x008ee80000300800 */
[----:B------:R-:W3:Y:S01]  /*4cca0*/  LDL.LU R9, [R1+0x5c] ;  /* 0x00005c0001097983 */ /* 0x000ee20000300800 */
[----:B------:R-:W-:Y:S01]  /*4ccb0*/  ISETP.LT.AND P4, PT, R2, c[0x0][0x178], !P4 ;  /* 0x00005e0002007a0c */ /* 0x000fe20006781270 */
[----:B------:R-:W-:Y:S01]  /*4ccc0*/  IMAD.WIDE R16, R0, 0x2, R6 ;  /* 0x0000000200107825 */ /* 0x000fe200078e0206 */
[----:B------:R-:W-:-:S02]  /*4ccd0*/  ISETP.LT.AND P5, PT, R28, c[0x0][0x178], !P3 ;  /* 0x00005e001c007a0c */ /* 0x000fc40005fa1270 */
[----:B------:R-:W-:Y:S02]  /*4cce0*/  ISETP.LT.AND P6, PT, R26, c[0x0][0x178], !P3 ;  /* 0x00005e001a007a0c */ /* 0x000fe40005fc1270 */
[----:B------:R-:W-:Y:S02]  /*4ccf0*/  IADD3 R0, R0, c[0x0][0x198], RZ ;  /* 0x0000660000007a10 */ /* 0x000fe40007ffe0ff */
[----:B------:R-:W-:Y:S02]  /*4cd00*/  IADD3 R18, R3, 0x36, RZ ;  /* 0x0000003603127810 */ /* 0x000fe40007ffe0ff */
[----:B------:R-:W-:Y:S02]  /*4cd10*/  PRMT R21, R27, 0x7632, R21 ;  /* 0x000076321b157816 */ /* 0x000fe40000000015 */
[----:B------:R-:W-:Y:S01]  /*4cd20*/  ISETP.GE.AND P2, PT, R18, c[0x0][0x17c], PT ;  /* 0x00005f0012007a0c */ /* 0x000fe20003f46270 */
[----:B------:R-:W3:Y:S04]  /*4cd30*/  LDL.LU R27, [R1+0x7c] ;  /* 0x00007c00011b7983 */ /* 0x000ee80000300800 */
[----:B--2---:R3:W-:Y:S01]  /*4cd40*/  @P4 STG.E.U16 [R16.64], R10 ;  /* 0x0000000a10004986 */ /* 0x0047e2000c10150a */
[----:B------:R-:W-:-:S02]  /*4cd50*/  ISETP.LT.AND P4, PT, R25, c[0x0][0x178], !P3 ;  /* 0x00005e0019007a0c */ /* 0x000fc40005f81270 */
[----:B----4-:R-:W-:Y:S01]  /*4cd60*/  PRMT R20, R11, 0x7632, R20 ;  /* 0x000076320b147816 */ /* 0x010fe20000000014 */
[----:B---3--:R-:W-:Y:S02]  /*4cd70*/  IMAD.MOV.U32 R16, RZ, RZ, R9 ;  /* 0x000000ffff107224 */ /* 0x008fe400078e0009 */
[----:B------:R-:W-:Y:S02]  /*4cd80*/  IMAD.MOV.U32 R17, RZ, RZ, R10 ;  /* 0x000000ffff117224 */ /* 0x000fe400078e000a */
[----:B------:R-:W-:Y:S01]  /*4cd90*/  IMAD.WIDE R10, R0, 0x2, R4 ;  /* 0x00000002000a7825 */ /* 0x000fe200078e0204 */
[----:B------:R-:W-:Y:S02]  /*4cda0*/  PRMT R19, R16, 0x7632, R19 ;  /* 0x0000763210137816 */ /* 0x000fe40000000013 */
[----:B------:R-:W-:Y:S01]  /*4cdb0*/  PRMT R18, R17, 0x7632, R18 ;  /* 0x0000763211127816 */ /* 0x000fe20000000012 */
[C---:B------:R-:W-:Y:S01]  /*4cdc0*/  IMAD.WIDE R8, R0.reuse, 0x2, R14 ;  /* 0x0000000200087825 */ /* 0x040fe200078e020e */
[----:B------:R-:W-:Y:S03]  /*4cdd0*/  @P5 STG.E.U16 [R10.64], R20 ;  /* 0x000000140a005986 */ /* 0x000fe6000c10150a */
[----:B------:R-:W-:Y:S01]  /*4cde0*/  IMAD.WIDE R16, R0, 0x2, R12 ;  /* 0x0000000200107825 */ /* 0x000fe200078e020c */
[----:B------:R-:W-:Y:S04]  /*4cdf0*/  @P6 STG.E.U16 [R8.64], R21 ;  /* 0x0000001508006986 */ /* 0x000fe8000c10150a */
[----:B------:R0:W-:Y:S04]  /*4ce00*/  @P4 STG.E.U16 [R16.64], R19 ;  /* 0x0000001310004986 */ /* 0x0001e8000c10150a */
[----:B0-----:R-:W2:Y:S01]  /*4ce10*/  LDL.LU R19, [R1+0x3c] ;  /* 0x00003c0001137983 */ /* 0x001ea20000300800 */
[----:B------:R-:W-:-:S02]  /*4ce20*/  ISETP.LT.AND P3, PT, R2, c[0x0][0x178], !P3 ;  /* 0x00005e0002007a0c */ /* 0x000fc40005f61270 */
[----:B------:R-:W-:Y:S01]  /*4ce30*/  ISETP.LT.AND P6, PT, R28, c[0x0][0x178], !P1 ;  /* 0x00005e001c007a0c */ /* 0x000fe20004fc1270 */
[C---:B------:R-:W-:Y:S01]  /*4ce40*/  IMAD.WIDE R8, R0.reuse, 0x2, R6 ;  /* 0x0000000200087825 */ /* 0x040fe200078e0206 */
[----:B------:R-:W-:Y:S02]  /*4ce50*/  IADD3 R17, R0, c[0x0][0x198], RZ ;  /* 0x0000660000117a10 */ /* 0x000fe40007ffe0ff */
[----:B------:R-:W-:Y:S02]  /*4ce60*/  ISETP.LT.AND P4, PT, R26, c[0x0][0x178], !P1 ;  /* 0x00005e001a007a0c */ /* 0x000fe40004f81270 */
[----:B------:R-:W-:-:S05]  /*4ce70*/  ISETP.LT.AND P5, PT, R25, c[0x0][0x178], !P1 ;  /* 0x00005e0019007a0c */ /* 0x000fca0004fa1270 */
[----:B------:R0:W-:Y:S01]  /*4ce80*/  @P3 STG.E.U16 [R8.64], R18 ;  /* 0x0000001208003986 */ /* 0x0001e2000c10150a */
[----:B------:R-:W-:Y:S01]  /*4ce90*/  ISETP.LT.AND P1, PT, R2, c[0x0][0x178], !P1 ;  /* 0x00005e0002007a0c */ /* 0x000fe20004f21270 */
[----:B------:R-:W-:Y:S01]  /*4cea0*/  IMAD.WIDE R10, R17, 0x2, R14 ;  /* 0x00000002110a7825 */ /* 0x000fe200078e020e */
[----:B------:R-:W-:-:S03]  /*4ceb0*/  IADD3 R0, R3, 0x37, RZ ;  /* 0x0000003703007810 */ /* 0x000fc60007ffe0ff */
[C---:B0-----:R-:W-:Y:S01]  /*4cec0*/  IMAD.WIDE R8, R17.reuse, 0x2, R4 ;  /* 0x0000000211087825 */ /* 0x041fe200078e0204 */
[----:B------:R-:W-:-:S04]  /*4ced0*/  IADD3 R18, R17, c[0x0][0x198], RZ ;  /* 0x0000660011127a10 */ /* 0x000fc80007ffe0ff */
[----:B------:R0:W-:Y:S01]  /*4cee0*/  @P6 STG.E.U16 [R8.64], R24 ;  /* 0x0000001808006986 */ /* 0x0001e2000c10150a */
[----:B------:R-:W-:-:S03]  /*4cef0*/  ISETP.LT.AND P6, PT, R28, c[0x0][0x178], !P0 ;  /* 0x00005e001c007a0c */ /* 0x000fc600047c1270 */
[----:B------:R1:W-:Y:S01]  /*4cf00*/  @P4 STG.E.U16 [R10.64], R29 ;  /* 0x0000001d0a004986 */ /* 0x0003e2000c10150a */
[----:B------:R-:W-:Y:S01]  /*4cf10*/  ISETP.LT.AND P4, PT, R26, c[0x0][0x178], !P0 ;  /* 0x00005e001a007a0c */ /* 0x000fe20004781270 */
[----:B0-----:R-:W-:Y:S01]  /*4cf20*/  IMAD.WIDE R8, R17, 0x2, R12 ;  /* 0x0000000211087825 */ /* 0x001fe200078e020c */
[----:B------:R-:W-:-:S03]  /*4cf30*/  ISETP.GE.AND P3, PT, R0, c[0x0][0x17c], PT ;  /* 0x00005f0000007a0c */ /* 0x000fc60003f66270 */
[----:B-1----:R-:W-:Y:S01]  /*4cf40*/  IMAD.WIDE R10, R17, 0x2, R6 ;  /* 0x00000002110a7825 */ /* 0x002fe200078e0206 */
[----:B------:R0:W-:Y:S01]  /*4cf50*/  @P5 STG.E.U16 [R8.64], R27 ;  /* 0x0000001b08005986 */ /* 0x0001e2000c10150a */
[----:B------:R-:W-:Y:S02]  /*4cf60*/  ISETP.LT.AND P5, PT, R25, c[0x0][0x178], !P0 ;  /* 0x00005e0019007a0c */ /* 0x000fe400047a1270 */
[----:B------:R-:W-:Y:S02]  /*4cf70*/  PRMT R0, R24, 0x7632, R0 ;  /* 0x0000763218007816 */ /* 0x000fe40000000000 */
[----:B------:R-:W-:Y:S01]  /*4cf80*/  IADD3 R17, R3, 0x38, RZ ;  /* 0x0000003803117810 */ /* 0x000fe20007ffe0ff */
[----:B------:R-:W3:Y:S01]  /*4cf90*/  LDL.LU R24, [R1+0x2ac] ;  /* 0x0002ac0001187983 */ /* 0x000ee20000300800 */
[----:B------:R-:W-:Y:S01]  /*4cfa0*/  ISETP.LT.AND P0, PT, R2, c[0x0][0x178], !P0 ;  /* 0x00005e0002007a0c */ /* 0x000fe20004701270 */
[----:B0-----:R-:W-:Y:S01]  /*4cfb0*/  IMAD.WIDE R8, R18, 0x2, R4 ;  /* 0x0000000212087825 */ /* 0x001fe200078e0204 */
[----:B------:R-:W-:-:S02]  /*4cfc0*/  PRMT R16, R29, 0x7632, R16 ;  /* 0x000076321d107816 */ /* 0x000fc40000000010 */
[----:B------:R-:W4:Y:S04]  /*4cfd0*/  LDL.LU R29, [R1+0x1ec] ;  /* 0x0001ec00011d7983 */ /* 0x000f280000300800 */
[----:B--2---:R0:W-:Y:S01]  /*4cfe0*/  @P1 STG.E.U16 [R10.64], R19 ;  /* 0x000000130a001986 */ /* 0x0041e2000c10150a */
[----:B------:R-:W-:Y:S02]  /*4cff0*/  ISETP.GE.AND P1, PT, R17, c[0x0][0x17c], PT ;  /* 0x00005f0011007a0c */ /* 0x000fe40003f26270 */
[----:B------:R-:W-:Y:S01]  /*4d000*/  PRMT R17, R27, 0x7632, R17 ;  /* 0x000076321b117816 */ /* 0x000fe20000000011 */
[----:B------:R1:W-:Y:S04]  /*4d010*/  @P6 STG.E.U16 [R8.64], R0 ;  /* 0x0000000008006986 */ /* 0x0003e8000c10150a */
[----:B------:R-:W2:Y:S01]  /*4d020*/  LDL.LU R27, [R1+0x18ec] ;  /* 0x0018ec00011b7983 */ /* 0x000ea20000300800 */
[----:B0-----:R-:W-:-:S04]  /*4d030*/  IMAD.WIDE R10, R18, 0x2, R14 ;  /* 0x00000002120a7825 */ /* 0x001fc800078e020e */
[----:B-1----:R-:W-:Y:S01]  /*4d040*/  IMAD.WIDE R8, R18, 0x2, R12 ;  /* 0x0000000212087825 */ /* 0x002fe200078e020c */
[----:B------:R0:W-:Y:S01]  /*4d050*/  @P4 STG.E.U16 [R10.64], R16 ;  /* 0x000000100a004986 */ /* 0x0001e2000c10150a */
[----:B------:R-:W-:-:S03]  /*4d060*/  PRMT R0, R19, 0x7632, R0 ;  /* 0x0000763213007816 */ /* 0x000fc60000000000 */
[----:B------:R1:W-:Y:S01]  /*4d070*/  @P5 STG.E.U16 [R8.64], R17 ;  /* 0x0000001108005986 */ /* 0x0003e2000c10150a */
[C---:B0-----:R-:W-:Y:S01]  /*4d080*/  IADD3 R16, R18.reuse, c[0x0][0x198], RZ ;  /* 0x0000660012107a10 */ /* 0x041fe20007ffe0ff */
[----:B------:R-:W-:Y:S01]  /*4d090*/  IMAD.WIDE R18, R18, 0x2, R6 ;  /* 0x0000000212127825 */ /* 0x000fe200078e0206 */
[----:B-1----:R-:W-:-:S04]  /*4d0a0*/  IADD3 R17, R3, 0x39, RZ ;  /* 0x0000003903117810 */ /* 0x002fc80007ffe0ff */
[----:B------:R0:W-:Y:S01]  /*4d0b0*/  @P0 STG.E.U16 [R18.64], R0 ;  /* 0x0000000012000986 */ /* 0x0001e2000c10150a */
[----:B------:R-:W-:-:S03]  /*4d0c0*/  ISETP.GE.AND P0, PT, R17, c[0x0][0x17c], PT ;  /* 0x00005f0011007a0c */ /* 0x000fc60003f06270 */
[----:B------:R-:W2:Y:S01]  /*4d0d0*/  LDL.LU R17, [R1+0x9c] ;  /* 0x00009c0001117983 */ /* 0x000ea20000300800 */
[----:B------:R-:W-:Y:S02]  /*4d0e0*/  ISETP.LT.AND P4, PT, R28, c[0x0][0x178], !P2 ;  /* 0x00005e001c007a0c */ /* 0x000fe40005781270 */
[----:B------:R-:W-:Y:S02]  /*4d0f0*/  ISETP.LT.AND P6, PT, R26, c[0x0][0x178], !P2 ;  /* 0x00005e001a007a0c */ /* 0x000fe400057c1270 */
[----:B------:R-:W-:Y:S01]  /*4d100*/  ISETP.LT.AND P5, PT, R25, c[0x0][0x178], !P2 ;  /* 0x00005e0019007a0c */ /* 0x000fe200057a1270 */
[----:B------:R-:W-:Y:S01]  /*4d110*/  IMAD.WIDE R8, R16, 0x2, R4 ;  /* 0x0000000210087825 */ /* 0x000fe200078e0204 */
[----:B------:R-:W-:-:S03]  /*4d120*/  ISETP.LT.AND P2, PT, R2, c[0x0][0x178], !P2 ;  /* 0x00005e0002007a0c */ /* 0x000fc60005741270 */
[----:B------:R-:W-:-:S04]  /*4d130*/  IMAD.WIDE R10, R16, 0x2, R14 ;  /* 0x00000002100a7825 */ /* 0x000fc800078e020e */
[----:B---3--:R1:W-:Y:S01]  /*4d140*/  @P4 STG.E.U16 [R8.64], R24 ;  /* 0x0000001808004986 */ /* 0x0083e2000c10150a */
[----:B------:R-:W-:Y:S02]  /*4d150*/  ISETP.LT.AND P4, PT, R28, c[0x0][0x178], !P3 ;  /* 0x00005e001c007a0c */ /* 0x000fe40005f81270 */
[C---:B0-----:R-:W-:Y:S01]  /*4d160*/  IADD3 R19, R16.reuse, c[0x0][0x198], RZ ;  /* 0x0000660010137a10 */ /* 0x041fe20007ffe0ff */
[----:B-1----:R-:W-:Y:S01]  /*4d170*/  IMAD.WIDE R8, R16, 0x2, R12 ;  /* 0x0000000210087825 */ /* 0x002fe200078e020c */
[----:B----4-:R0:W-:Y:S01]  /*4d180*/  @P6 STG.E.U16 [R10.64], R29 ;  /* 0x0000001d0a006986 */ /* 0x0101e2000c10150a */
[----:B------:R-:W-:Y:S02]  /*4d190*/  ISETP.LT.AND P6, PT, R26, c[0x0][0x178], !P3 ;  /* 0x00005e001a007a0c */ /* 0x000fe40005fc1270 */
[----:B------:R-:W-:Y:S02]  /*4d1a0*/  PRMT R0, R24, 0x7632, R0 ;  /* 0x0000763218007816 */ /* 0x000fe40000000000 */
[----:B------:R-:W-:Y:S01]  /*4d1b0*/  PRMT R21, R29, 0x7632, R21 ;  /* 0x000076321d157816 */ /* 0x000fe20000000015 */
[----:B------:R-:W3:Y:S01]  /*4d1c0*/  LDL.LU R24, [R1+0x2bc] ;  /* 0x0002bc0001187983 */ /* 0x000ee20000300800 */
[----:B0-----:R-:W-:-:S03]  /*4d1d0*/  IMAD.WIDE R10, R19, 0x2, R4 ;  /* 0x00000002130a7825 */ /* 0x001fc600078e0204 */
[----:B------:R-:W4:Y:S01]  /*4d1e0*/  LDL.LU R29, [R1+0xcc] ;  /* 0x0000cc00011d7983 */ /* 0x000f220000300800 */
[----:B--2---:R-:W-:-:S03]  /*4d1f0*/  PRMT R20, R27, 0x7632, R20 ;  /* 0x000076321b147816 */ /* 0x004fc60000000014 */
[----:B------:R0:W-:Y:S01]  /*4d200*/  @P5 STG.E.U16 [R8.64], R17 ;  /* 0x0000001108005986 */ /* 0x0001e2000c10150a */
[----:B------:R-:W-:Y:S02]  /*4d210*/  ISETP.LT.AND P5, PT, R25, c[0x0][0x178], !P3 ;  /* 0x00005e0019007a0c */ /* 0x000fe40005fa1270 */
[----:B------:R-:W-:Y:S01]  /*4d220*/  PRMT R18, R17, 0x7632, R18 ;  /* 0x0000763211127816 */ /* 0x000fe20000000012 */
[----:B0-----:R-:W-:-:S04]  /*4d230*/  IMAD.WIDE R8, R16, 0x2, R6 ;  /* 0x0000000210087825 */ /* 0x001fc800078e0206 */
[----:B------:R-:W-:Y:S01]  /*4d240*/  IMAD.WIDE R16, R19, 0x2, R14 ;  /* 0x0000000213107825 */ /* 0x000fe200078e020e */
[----:B------:R0:W-:Y:S01]  /*4d250*/  @P2 STG.E.U16 [R8.64], R27 ;  /* 0x0000001b08002986 */ /* 0x0001e2000c10150a */
[----:B------:R-:W-:-:S03]  /*4d260*/  ISETP.LT.AND P3, PT, R2, c[0x0][0x178], !P3 ;  /* 0x00005e0002007a0c */ /* 0x000fc60005f61270 */
[----:B------:R-:W-:Y:S04]  /*4d270*/  @P4 STG.E.U16 [R10.64], R0 ;  /* 0x000000000a004986 */ /* 0x000fe8000c10150a */
[----:B------:R-:W2:Y:S01]  /*4d280*/  LDL.LU R2, [R1+0xbc] ;  /* 0x0000bc0001027983 */ /* 0x000ea20000300800 */
[----:B0-----:R-:W-:-:S03]  /*4d290*/  IMAD.WIDE R8, R19, 0x2, R12 ;  /* 0x0000000213087825 */ /* 0x001fc600078e020c */
[----:B------:R-:W-:Y:S04]  /*4d2a0*/  @P6 STG.E.U16 [R16.64], R21 ;  /* 0x0000001510006986 */ /* 0x000fe8000c10150a */
[----:B------:R-:W2:Y:S04]  /*4d2b0*/  LDL R27, [R1+0x10e0] ;  /* 0x0010e000011b7983 */ /* 0x000ea80000100800 */
[----:B------:R0:W-:Y:S04]  /*4d2c0*/  @P5 STG.E.U16 [R8.64], R18 ;  /* 0x0000001208005986 */ /* 0x0001e8000c10150a */
[----:B0-----:R-:W2:Y:S01]  /*4d2d0*/  LDL.LU R18, [R1+0x2cc] ;  /* 0x0002cc0001127983 */ /* 0x001ea20000300800 */
[----:B------:R-:W-:Y:S01]  /*4d2e0*/  ISETP.LT.AND P4, PT, R28, c[0x0][0x178], !P1 ;  /* 0x00005e001c007a0c */ /* 0x000fe20004f81270 */
[----:B------:R-:W-:Y:S01]  /*4d2f0*/  IMAD.WIDE R10, R19, 0x2, R6 ;  /* 0x00000002130a7825 */ /* 0x000fe200078e0206 */
[----:B------:R-:W-:-:S02]  /*4d300*/  ISETP.LT.AND P2, PT, R26, c[0x0][0x178], !P1 ;  /* 0x00005e001a007a0c */ /* 0x000fc40004f41270 */
[----:B------:R-:W-:Y:S02]  /*4d310*/  ISETP.LT.AND P6, PT, R25, c[0x0][0x178], !P1 ;  /* 0x00005e0019007a0c */ /* 0x000fe40004fc1270 */
[----:B------:R-:W-:Y:S01]  /*4d320*/  IADD3 R19, R19, c[0x0][0x198], RZ ;  /* 0x0000660013137a10 */ /* 0x000fe20007ffe0ff */
[----:B------:R0:W-:Y:S04]  /*4d330*/  @P3 STG.E.U16 [R10.64], R20 ;  /* 0x000000140a003986 */ /* 0x0001e8000c10150a */
[----:B------:R-:W-:Y:S01]  /*4d340*/  IMAD.WIDE R8, R19, 0x2, R4 ;  /* 0x0000000213087825 */ /* 0x000fe200078e0204 */
[----:B------:R-:W-:-:S03]  /*4d350*/  IADD3 R0, R3, 0x3a, RZ ;  /* 0x0000003a03007810 */ /* 0x000fc60007ffe0ff */
[----:B------:R-:W-:-:S04]  /*4d360*/  IMAD.WIDE R16, R19, 0x2, R12 ;  /* 0x0000000213107825 */ /* 0x000fc800078e020c */
[----:B0-----:R-:W-:Y:S01]  /*4d370*/  IMAD.WIDE R10, R19, 0x2, R14 ;  /* 0x00000002130a7825 */ /* 0x001fe200078e020e */
[----:B------:R-:W-:Y:S02]  /*4d380*/  ISETP.GE.AND P5, PT, R0, c[0x0][0x17c], PT ;  /* 0x00005f0000007a0c */ /* 0x000fe40003fa6270 */
[----:B------:R-:W-:Y:S02]  /*4d390*/  IADD3 R0, R3, 0x3b, RZ ;  /* 0x0000003b03007810 */ /* 0x000fe40007ffe0ff */
[----:B------:R-:W-:Y:S02]  /*4d3a0*/  IADD3 R20, R19, c[0x0][0x198], RZ ;  /* 0x0000660013147a10 */ /* 0x000fe40007ffe0ff */
[----:B------:R-:W-:Y:S02]  /*4d3b0*/  ISETP.GE.AND P3, PT, R0, c[0x0][0x17c], PT ;  /* 0x00005f0000007a0c */ /* 0x000fe40003f66270 */
[----:B---3--:R-:W-:Y:S02]  /*4d3c0*/  PRMT R22, R24, 0x7632, R22 ;  /* 0x0000763218167816 */ /* 0x008fe40000000016 */
[----:B----4-:R-:W-:-:S02]  /*4d3d0*/  PRMT R21, R29, 0x7632, R21 ;  /* 0x000076321d157816 */ /* 0x010fc40000000015 */
[----:B--2---:R-:W-:Y:S02]  /*4d3e0*/  ISETP.LT.AND P1, PT, R27, c[0x0][0x178], !P1 ;  /* 0x00005e001b007a0c */ /* 0x004fe40004f21270 */
[----:B------:R-:W-:Y:S01]  /*4d3f0*/  PRMT R23, R2, 0x7632, R23 ;  /* 0x0000763202177816 */ /* 0x000fe20000000017 */
[----:B------:R0:W-:Y:S01]  /*4d400*/  @P4 STG.E.U16 [R8.64], R18 ;  /* 0x0000001208004986 */ /* 0x0001e2000c10150a */
[----:B------:R-:W-:-:S03]  /*4d410*/  ISETP.LT.AND P4, PT, R26, c[0x0][0x178], !P0 ;  /* 0x00005e001a007a0c */ /* 0x000fc60004781270 */
[----:B------:R1:W-:Y:S01]  /*4d420*/  @P2 STG.E.U16 [R10.64], R24 ;  /* 0x000000180a002986 */ /* 0x0003e2000c10150a */
[----:B------:R-:W-:-:S03]  /*4d430*/  ISETP.LT.AND P2, PT, R28, c[0x0][0x178], !P0 ;  /* 0x00005e001c007a0c */ /* 0x000fc60004741270 */
[----:B------:R2:W-:Y:S01]  /*4d440*/  @P6 STG.E.U16 [R16.64], R29 ;  /* 0x0000001d10006986 */ /* 0x0005e2000c10150a */
[----:B------:R-:W-:Y:S02]  /*4d450*/  ISETP.LT.AND P6, PT, R25, c[0x0][0x178], !P0 ;  /* 0x00005e0019007a0c */ /* 0x000fe400047c1270 */
[----:B------:R-:W-:Y:S01]  /*4d460*/  PRMT R0, R18, 0x7632, R0 ;  /* 0x0000763212007816 */ /* 0x000fe20000000000 */
[----:B0-----:R-:W-:-:S04]  /*4d470*/  IMAD.WIDE R8, R19, 0x2, R6 ;  /* 0x0000000213087825 */ /* 0x001fc800078e0206 */
[C---:B-1----:R-:W-:Y:S01]  /*4d480*/  IMAD.WIDE R10, R20.reuse, 0x2, R4 ;  /* 0x00000002140a7825 */ /* 0x042fe200078e0204 */
[----:B------:R-:W3:Y:S03]  /*4d490*/  LDL.LU R24, [R1+0xfc] ;  /* 0x0000fc0001187983 */ /* 0x000ee60000300800 */
[C---:B--2---:R-:W-:Y:S01]  /*4d4a0*/  IMAD.WIDE R16, R20.reuse, 0x2, R14 ;  /* 0x0000000214107825 */ /* 0x044fe200078e020e */
[----:B------:R0:W-:Y:S03]  /*4d4b0*/  @P1 STG.E.U16 [R8.64], R2 ;  /* 0x0000000208001986 */ /* 0x0001e6000c10150a */
[----:B------:R-:W-:Y:S01]  /*4d4c0*/  IMAD.WIDE R18, R20, 0x2, R12 ;  /* 0x0000000214127825 */ /* 0x000fe200078e020c */
[----:B------:R-:W-:Y:S04]  /*4d4d0*/  @P2 STG.E.U16 [R10.64], R0 ;  /* 0x000000000a002986 */ /* 0x000fe8000c10150a */
[----:B------:R1:W-:Y:S04]  /*4d4e0*/  @P4 STG.E.U16 [R16.64], R22 ;  /* 0x0000001610004986 */ /* 0x0003e8000c10150a */
[----:B0-----:R-:W2:Y:S04]  /*4d4f0*/  LDL.LU R2, [R1+0xdc] ;  /* 0x0000dc0001027983 */ /* 0x001ea80000300800 */
[----:B------:R-:W4:Y:S04]  /*4d500*/  LDL.LU R29, [R1+0x3bc] ;  /* 0x0003bc00011d7983 */ /* 0x000f280000300800 */
[----:B-1----:R-:W2:Y:S04]  /*4d510*/  LDL.LU R22, [R1+0x2dc] ;  /* 0x0002dc0001167983 */ /* 0x002ea80000300800 */
[----:B------:R0:W-:Y:S04]  /*4d520*/  @P6 STG.E.U16 [R18.64], R21 ;  /* 0x0000001512006986 */ /* 0x0001e8000c10150a */
[----:B0-----:R-:W2:Y:S01]  /*4d530*/  LDL.LU R21, [R1+0x39c] ;  /* 0x00039c0001157983 */ /* 0x001ea20000300800 */
[----:B------:R-:W-:-:S02]  /*4d540*/  ISETP.LT.AND P0, PT, R27, c[0x0][0x178], !P0 ;  /* 0x00005e001b007a0c */ /* 0x000fc40004701270 */
[----:B------:R-:W-:Y:S01]  /*4d550*/  ISETP.LT.AND P1, PT, R28, c[0x0][0x178], !P5 ;  /* 0x00005e001c007a0c */ /* 0x000fe20006f21270 */
[----:B------:R-:W-:Y:S01]  /*4d560*/  IMAD.WIDE R8, R20, 0x2, R6 ;  /* 0x0000000214087825 */ /* 0x000fe200078e0206 */
[----:B------:R-:W-:Y:S02]  /*4d570*/  ISETP.LT.AND P4, PT, R26, c[0x0][0x178], !P5 ;  /* 0x00005e001a007a0c */ /* 0x000fe40006f81270 */
[----:B------:R-:W-:Y:S02]  /*4d580*/  IADD3 R0, R20, c[0x0][0x198], RZ ;  /* 0x0000660014007a10 */ /* 0x000fe40007ffe0ff */
[----:B------:R-:W-:Y:S02]  /*4d590*/  ISETP.LT.AND P2, PT, R25, c[0x0][0x178], !P5 ;  /* 0x00005e0019007a0c */ /* 0x000fe40006f41270 */
[----:B------:R-:W-:-:S03]  /*4d5a0*/  IADD3 R10, R3, 0x3c, RZ ;  /* 0x0000003c030a7810 */ /* 0x000fc60007ffe0ff */
[----:B------:R0:W-:Y:S01]  /*4d5b0*/  @P0 STG.E.U16 [R8.64], R23 ;  /* 0x0000001708000986 */ /* 0x0001e2000c10150a */
[----:B------:R-:W-:Y:S01]  /*4d5c0*/  ISETP.GE.AND P6, PT, R10, c[0x0][0x17c], PT ;  /* 0x00005f000a007a0c */ /* 0x000fe20003fc6270 */
[C---:B------:R-:W-:Y:S01]  /*4d5d0*/  IMAD.WIDE R10, R0.reuse, 0x2, R14 ;  /* 0x00000002000a7825 */ /* 0x040fe200078e020e */
[----:B------:R-:W-:Y:S02]  /*4d5e0*/  IADD3 R19, R3, 0x3e, RZ ;  /* 0x0000003e03137810 */ /* 0x000fe40007ffe0ff */
[----:B------:R-:W-:Y:S01]  /*4d5f0*/  ISETP.LT.AND P5, PT, R27, c[0x0][0x178], !P5 ;  /* 0x00005e001b007a0c */ /* 0x000fe20006fa1270 */
[----:B------:R-:W-:-:S04]  /*4d600*/  IMAD.WIDE R16, R0, 0x2, R12 ;  /* 0x0000000200107825 */ /* 0x000fc800078e020c */
[----:B0-----:R-:W-:Y:S01]  /*4d610*/  IMAD.WIDE R8, R0, 0x2, R4 ;  /* 0x0000000200087825 */ /* 0x001fe200078e0204 */
[----:B------:R-:W4:Y:S01]  /*4d620*/  LDL.LU R23, [R1+0x3ac] ;  /* 0x0003ac0001177983 */ /* 0x000f220000300800 */
[----:B------:R-:W-:-:S04]  /*4d630*/  IADD3 R18, R3, 0x3d, RZ ;  /* 0x0000003d03127810 */ /* 0x000fc80007ffe0ff */
[----:B------:R-:W-:Y:S02]  /*4d640*/  ISETP.GE.AND P0, PT, R18, c[0x0][0x17c], PT ;  /* 0x00005f0012007a0c */ /* 0x000fe40003f06270 */
[----:B---3--:R-:W-:Y:S01]  /*4d650*/  PRMT R18, R24, 0x7632, R18 ;  /* 0x0000763218127816 */ /* 0x008fe20000000012 */
[----:B--2---:R0:W-:Y:S01]  /*4d660*/  @P1 STG.E.U16 [R8.64], R21 ;  /* 0x0000001508001986 */ /* 0x0041e2000c10150a */
[----:B------:R-:W-:Y:S02]  /*4d670*/  ISETP.GE.AND P1, PT, R19, c[0x0][0x17c], PT ;  /* 0x00005f0013007a0c */ /* 0x000fe40003f26270 */
[----:B------:R-:W-:Y:S01]  /*4d680*/  PRMT R19, R21, 0x7632, R19 ;  /* 0x0000763215137816 */ /* 0x000fe20000000013 */
[----:B------:R-:W-:Y:S04]  /*4d690*/  @P4 STG.E.U16 [R10.64], R22 ;  /* 0x000000160a004986 */ /* 0x000fe8000c10150a */
[----:B------:R1:W-:Y:S01]  /*4d6a0*/  @P2 STG.E.U16 [R16.64], R24 ;  /* 0x0000001810002986 */ /* 0x0003e2000c10150a */
[----:B------:R-:W-:-:S03]  /*4d6b0*/  ISETP.LT.AND P2, PT, R28, c[0x0][0x178], !P3 ;  /* 0x00005e001c007a0c */ /* 0x000fc60005f41270 */
[----:B0-----:R-:W2:Y:S01]  /*4d6c0*/  LDL.LU R21, [R1+0x10c] ;  /* 0x00010c0001157983 */ /* 0x001ea20000300800 */
[----:B------:R-:W-:Y:S01]  /*4d6d0*/  IMAD.WIDE R8, R0, 0x2, R6 ;  /* 0x0000000200087825 */ /* 0x000fe200078e0206 */
[----:B------:R-:W-:Y:S02]  /*4d6e0*/  ISETP.LT.AND P4, PT, R26, c[0x0][0x178], !P3 ;  /* 0x00005e001a007a0c */ /* 0x000fe40005f81270 */
[----:B-1----:R-:W-:Y:S02]  /*4d6f0*/  IADD3 R16, R0, c[0x0][0x198], RZ ;  /* 0x0000660000107a10 */ /* 0x002fe40007ffe0ff */
[----:B------:R-:W-:Y:S02]  /*4d700*/  PRMT R0, R22, 0x7632, R0 ;  /* 0x0000763216007816 */ /* 0x000fe40000000000 */
[----:B------:R-:W3:Y:S04]  /*4d710*/  LDL.LU R22, [R1+0xac] ;  /* 0x0000ac0001167983 */ /* 0x000ee80000300800 */
[----:B------:R0:W-:Y:S01]  /*4d720*/  @P5 STG.E.U16 [R8.64], R2 ;  /* 0x0000000208005986 */ /* 0x0001e2000c10150a */
[----:B------:R-:W-:-:S02]  /*4d730*/  ISETP.LT.AND P5, PT, R25, c[0x0][0x178], !P3 ;  /* 0x00005e0019007a0c */ /* 0x000fc40005fa1270 */
[----:B------:R-:W-:Y:S01]  /*4d740*/  ISETP.LT.AND P3, PT, R27, c[0x0][0x178], !P3 ;  /* 0x00005e001b007a0c */ /* 0x000fe20005f61270 */
[----:B------:R-:W-:-:S04]  /*4d750*/  IMAD.WIDE R10, R16, 0x2, R14 ;  /* 0x00000002100a7825 */ /* 0x000fc800078e020e */
[----:B0-----:R-:W-:Y:S01]  /*4d760*/  IMAD.WIDE R8, R16, 0x2, R4 ;  /* 0x0000000210087825 */ /* 0x001fe200078e0204 */
[----:B------:R-:W-:Y:S02]  /*4d770*/  PRMT R17, R2, 0x7632, R17 ;  /* 0x0000763202117816 */ /* 0x000fe40000000011 */
[----:B------:R-:W3:Y:S04]  /*4d780*/  LDL.LU R2, [R1+0x3dc] ;  /* 0x0003dc0001027983 */ /* 0x000ee80000300800 */
[----:B------:R0:W-:Y:S01]  /*4d790*/  @P2 STG.E.U16 [R8.64], R19 ;  /* 0x0000001308002986 */ /* 0x0001e2000c10150a */
[----:B------:R-:W-:-:S03]  /*4d7a0*/  ISETP.LT.AND P2, PT, R28, c[0x0][0x178], !P6 ;  /* 0x00005e001c007a0c */ /* 0x000fc60007741270 */
[----:B------:R1:W-:Y:S04]  /*4d7b0*/  @P4 STG.E.U16 [R10.64], R0 ;  /* 0x000000000a004986 */ /* 0x0003e8000c10150a */
[----:B------:R-:W3:Y:S01]  /*4d7c0*/  LDL.LU R24, [R1+0x3cc] ;  /* 0x0003cc0001187983 */ /* 0x000ee20000300800 */
[C---:B0-----:R-:W-:Y:S01]  /*4d7d0*/  IMAD.WIDE R8, R16.reuse, 0x2, R12 ;  /* 0x0000000210087825 */ /* 0x041fe200078e020c */
[----:B-1----:R-:W-:-:S03]  /*4d7e0*/  IADD3 R0, R16, c[0x0][0x198], RZ ;  /* 0x0000660010007a10 */ /* 0x002fc60007ffe0ff */
[----:B------:R-:W-:Y:S01]  /*4d7f0*/  IMAD.WIDE R10, R16, 0x2, R6 ;  /* 0x00000002100a7825 */ /* 0x000fe200078e0206 */
[C---:B------:R-:W-:Y:S01]  /*4d800*/  IADD3 R16, R3.reuse, 0x3f, RZ ;  /* 0x0000003f03107810 */ /* 0x040fe20007ffe0ff */
[----:B------:R0:W-:Y:S04]  /*4d810*/  @P5 STG.E.U16 [R8.64], R18 ;  /* 0x0000001208005986 */ /* 0x0001e8000c10150a */
[----:B------:R-:W-:Y:S01]  /*4d820*/  @P3 STG.E.U16 [R10.64], R17 ;  /* 0x000000110a003986 */ /* 0x000fe2000c10150a */
[----:B------:R-:W-:Y:S02]  /*4d830*/  ISETP.GE.AND P3, PT, R16, c[0x0][0x17c], PT ;  /* 0x00005f0010007a0c */ /* 0x000fe40003f66270 */
[----:B------:R-:W-:Y:S01]  /*4d840*/  IADD3 R16, R3, 0x40, RZ ;  /* 0x0000004003107810 */ /* 0x000fe20007ffe0ff */
[----:B0-----:R-:W-:-:S05]  /*4d850*/  IMAD.WIDE R8, R0, 0x2, R4 ;  /* 0x0000000200087825 */ /* 0x001fca00078e0204 */
[----:B----4-:R0:W-:Y:S01]  /*4d860*/  @P2 STG.E.U16 [R8.64], R29 ;  /* 0x0000001d08002986 */ /* 0x0101e2000c10150a */
[----:B------:R-:W-:Y:S02]  /*4d870*/  ISETP.GE.AND P2, PT, R16, c[0x0][0x17c], PT ;  /* 0x00005f0010007a0c */ /* 0x000fe40003f46270 */
[----:B------:R-:W-:Y:S02]  /*4d880*/  PRMT R16, R29, 0x7632, R16 ;  /* 0x000076321d107816 */ /* 0x000fe40000000010 */
[----:B0-----:R-:W4:Y:S01]  /*4d890*/  LDL.LU R29, [R1+0x11c] ;  /* 0x00011c00011d7983 */ /* 0x001f220000300800 */
[----:B------:R-:W-:Y:S02]  /*4d8a0*/  ISETP.LT.AND P4, PT, R26, c[0x0][0x178], !P6 ;  /* 0x00005e001a007a0c */ /* 0x000fe40007781270 */
[----:B------:R-:W-:Y:S01]  /*4d8b0*/  ISETP.LT.AND P5, PT, R25, c[0x0][0x178], !P6 ;  /* 0x00005e0019007a0c */ /* 0x000fe200077a1270 */
[----:B------:R-:W-:Y:S01]  /*4d8c0*/  IMAD.WIDE R10, R0, 0x2, R14 ;  /* 0x00000002000a7825 */ /* 0x000fe200078e020e */
[----:B------:R-:W-:-:S03]  /*4d8d0*/  ISETP.LT.AND P6, PT, R27, c[0x0][0x178], !P6 ;  /* 0x00005e001b007a0c */ /* 0x000fc600077c1270 */
[----:B------:R-:W-:-:S06]  /*4d8e0*/  IMAD.WIDE R8, R0, 0x2, R12 ;  /* 0x0000000200087825 */ /* 0x000fcc00078e020c */
[----:B------:R0:W-:Y:S01]  /*4d8f0*/  @P4 STG.E.U16 [R10.64], R23 ;  /* 0x000000170a004986 */ /* 0x0001e2000c10150a */
[----:B------:R-:W-:Y:S01]  /*4d900*/  ISETP.LT.AND P4, PT, R28, c[0x0][0x178], !P0 ;  /* 0x00005e001c007a0c */ /* 0x000fe20004781270 */
[C---:B0-----:R-:W-:Y:S01]  /*4d910*/  IMAD.WIDE R10, R0.reuse, 0x2, R6 ;  /* 0x00000002000a7825 */ /* 0x041fe200078e0206 */
[----:B------:R-:W-:Y:S02]  /*4d920*/  IADD3 R0, R0, c[0x0][0x198], RZ ;  /* 0x0000660000007a10 */ /* 0x000fe40007ffe0ff */
[----:B------:R-:W-:Y:S01]  /*4d930*/  PRMT R17, R23, 0x7632, R17 ;  /* 0x0000763217117816 */ /* 0x000fe20000000011 */
[----:B--2---:R0:W-:Y:S01]  /*4d940*/  @P5 STG.E.U16 [R8.64], R21 ;  /* 0x0000001508005986 */ /* 0x0041e2000c10150a */
[----:B------:R-:W-:Y:S02]  /*4d950*/  ISETP.LT.AND P5, PT, R26, c[0x0][0x178], !P0 ;  /* 0x00005e001a007a0c */ /* 0x000fe400047a1270 */
[----:B------:R-:W-:Y:S01]  /*4d960*/  PRMT R18, R21, 0x7632, R18 ;  /* 0x0000763215127816 */ /* 0x000fe20000000012 */
[----:B---3--:R1:W-:Y:S01]  /*4d970*/  @P6 STG.E.U16 [R10.64], R22 ;  /* 0x000000160a006986 */ /* 0x0083e2000c10150a */
[----:B------:R-:W-:Y:S01]  /*4d980*/  ISETP.LT.AND P6, PT, R25, c[0x0][0x178], !P0 ;  /* 0x00005e0019007a0c */ /* 0x000fe200047c1270 */
[----:B0-----:R-:W-:-:S02]  /*4d990*/  IMAD.WIDE R8, R0, 0x2, R4 ;  /* 0x0000000200087825 */ /* 0x001fc400078e0204 */
[----:B------:R-:W2:Y:S01]  /*4d9a0*/  LDL.LU R21, [R1+0xec] ;  /* 0x0000ec0001157983 */ /* 0x000ea20000300800 */
[----:B------:R-:W-:-:S03]  /*4d9b0*/  ISETP.LT.AND P0, PT, R27, c[0x0][0x178], !P0 ;  /* 0x00005e001b007a0c */ /* 0x000fc60004701270 */
[----:B------:R0:W-:Y:S01]  /*4d9c0*/  @P4 STG.E.U16 [R8.64], R16 ;  /* 0x0000001008004986 */ /* 0x0001e2000c10150a */
[----:B------:R-:W-:Y:S01]  /*4d9d0*/  ISETP.LT.AND P4, PT, R28, c[0x0][0x178], !P1 ;  /* 0x00005e001c007a0c */ /* 0x000fe20004f81270 */
[----:B-1----:R-:W-:-:S05]  /*4d9e0*/  IMAD.WIDE R10, R0, 0x2, R14 ;  /* 0x00000002000a7825 */ /* 0x002fca00078e020e */
[----:B------:R1:W-:Y:S01]  /*4d9f0*/  @P5 STG.E.U16 [R10.64], R17 ;  /* 0x000000110a005986 */ /* 0x0003e2000c10150a */
[----:B0-----:R-:W-:Y:S01]  /*4da00*/  IMAD.WIDE R8, R0, 0x2, R12 ;  /* 0x0000000200087825 */ /* 0x001fe200078e020c */
[----:B------:R-:W-:Y:S02]  /*4da10*/  ISETP.LT.AND P5, PT, R26, c[0x0][0x178], !P1 ;  /* 0x00005e001a007a0c */ /* 0x000fe40004fa1270 */
[----:B------:R-:W-:Y:S02]  /*4da20*/  PRMT R16, R22, 0x7632, R16 ;  /* 0x0000763216107816 */ /* 0x000fe40000000010 */
[----:B------:R0:W-:Y:S01]  /*4da30*/  @P6 STG.E.U16 [R8.64], R18 ;  /* 0x0000001208006986 */ /* 0x0001e2000c10150a */
[C---:B-1----:R-:W-:Y:S01]  /*4da40*/  IADD3 R17, R0.reuse, c[0x0][0x198], RZ ;  /* 0x0000660000117a10 */ /* 0x042fe20007ffe0ff */
[----:B------:R-:W-:Y:S01]  /*4da50*/  IMAD.WIDE R10, R0, 0x2, R6 ;  /* 0x00000002000a7825 */ /* 0x000fe200078e0206 */
[----:B------:R-:W-:-:S03]  /*4da60*/  ISETP.LT.AND P6, PT, R25, c[0x0][0x178], !P1 ;  /* 0x00005e0019007a0c */ /* 0x000fc60004fc1270 */
[----:B0-----:R-:W-:Y:S01]  /*4da70*/  IMAD.WIDE R8, R17, 0x2, R4 ;  /* 0x0000000211087825 */ /* 0x001fe200078e0204 */
[----:B------:R0:W-:Y:S01]  /*4da80*/  @P0 STG.E.U16 [R10.64], R16 ;  /* 0x000000100a000986 */ /* 0x0001e2000c10150a */
[----:B------:R-:W-:-:S03]  /*4da90*/  IADD3 R0, R3, 0x41, RZ ;  /* 0x0000004103007810 */ /* 0x000fc60007ffe0ff */
[----:B------:R1:W-:Y:S01]  /*4daa0*/  @P4 STG.E.U16 [R8.64], R2 ;  /* 0x0000000208004986 */ /* 0x0003e2000c10150a */
[----:B------:R-:W-:Y:S02]  /*4dab0*/  ISETP.GE.AND P0, PT, R0, c[0x0][0x17c], PT ;  /* 0x00005f0000007a0c */ /* 0x000fe40003f06270 */
[----:B0-----:R-:W-:Y:S01]  /*4dac0*/  PRMT R16, R2, 0x7632, R16 ;  /* 0x0000763202107816 */ /* 0x001fe20000000010 */
[C---:B------:R-:W-:Y:S01]  /*4dad0*/  IMAD.WIDE R10, R17.reuse, 0x2, R14 ;  /* 0x00000002110a7825 */ /* 0x040fe200078e020e */
[----:B-1----:R-:W3:Y:S03]  /*4dae0*/  LDL.LU R2, [R1+0x190] ;  /* 0x0001900001027983 */ /* 0x002ee60000300800 */
[----:B------:R-:W-:Y:S01]  /*4daf0*/  IMAD.WIDE R8, R17, 0x2, R12 ;  /* 0x0000000211087825 */ /* 0x000fe200078e020c */
[----:B------:R-:W-:Y:S01]  /*4db00*/  PRMT R0, R24, 0x7632, R0 ;  /* 0x0000763218007816 */ /* 0x000fe20000000000 */
[----:B------:R0:W-:Y:S04]  /*4db10*/  @P5 STG.E.U16 [R10.64], R24 ;  /* 0x000000180a005986 */ /* 0x0001e8000c10150a */
[----:B------:R-:W3:Y:S04]  /*4db20*/  LDL.LU R22, [R1+0x170] ;  /* 0x0001700001167983 */ /* 0x000ee80000300800 */
[----:B0-----:R-:W3:Y:S01]  /*4db30*/  LDL.LU R24, [R1+0x150] ;  /* 0x0001500001187983 */ /* 0x001ee20000300800 */
[----:B----4-:R-:W-:-:S03]  /*4db40*/  PRMT R19, R29, 0x7632, R19 ;  /* 0x000076321d137816 */ /* 0x010fc60000000013 */
[----:B------:R0:W-:Y:S04]  /*4db50*/  @P6 STG.E.U16 [R8.64], R29 ;  /* 0x0000001d08006986 */ /* 0x0001e8000c10150a */
[----:B0-----:R-:W4:Y:S01]  /*4db60*/  LDL.LU R29, [R1+0x130] ;  /* 0x00013000011d7983 */ /* 0x001f220000300800 */
[----:B------:R-:W-:Y:S02]  /*4db70*/  ISETP.LT.AND P1, PT, R27, c[0x0][0x178], !P1 ;  /* 0x00005e001b007a0c */ /* 0x000fe40004f21270 */
[----:B------:R-:W-:Y:S02]  /*4db80*/  ISETP.LT.AND P4, PT, R28, c[0x0][0x178], !P3 ;  /* 0x00005e001c007a0c */ /* 0x000fe40005f81270 */
[C---:B------:R-:W-:Y:S02]  /*4db90*/  IADD3 R18, R17.reuse, c[0x0][0x198], RZ ;  /* 0x0000660011127a10 */ /* 0x040fe40007ffe0ff */
[----:B------:R-:W-:Y:S01]  /*4dba0*/  ISETP.LT.AND P5, PT, R26, c[0x0][0x178], !P3 ;  /* 0x00005e001a007a0c */ /* 0x000fe20005fa1270 */
[----:B------:R-:W-:Y:S01]  /*4dbb0*/  IMAD.WIDE R8, R17, 0x2, R6 ;  /* 0x0000000211087825 */ /* 0x000fe200078e0206 */
[----:B------:R-:W-:-:S02]  /*4dbc0*/  ISETP.LT.AND P6, PT, R25, c[0x0][0x178], !P3 ;  /* 0x00005e0019007a0c */ /* 0x000fc40005fc1270 */
[----:B------:R-:W-:Y:S01]  /*4dbd0*/  ISETP.LT.AND P3, PT, R27, c[0x0][0x178], !P3 ;  /* 0x00005e001b007a0c */ /* 0x000fe20005f61270 */
[----:B------:R-:W-:Y:S02]  /*4dbe0*/  IMAD.WIDE R10, R18, 0x2, R4 ;  /* 0x00000002120a7825 */ /* 0x000fe400078e0204 */
[----:B--2---:R0:W-:Y:S01]  /*4dbf0*/  @P1 STG.E.U16 [R8.64], R21 ;  /* 0x0000001508001986 */ /* 0x0041e2000c10150a */
[----:B------:R-:W-:-:S03]  /*4dc00*/  PRMT R20, R21, 0x7632, R20 ;  /* 0x0000763215147816 */ /* 0x000fc60000000014 */
[----:B------:R1:W-:Y:S01]  /*4dc10*/  @P4 STG.E.U16 [R10.64], R16 ;  /* 0x000000100a004986 */ /* 0x0003e2000c10150a */
[----:B------:R-:W-:Y:S01]  /*4dc20*/  ISETP.LT.AND P4, PT, R28, c[0x0][0x178], !P2 ;  /* 0x00005e001c007a0c */ /* 0x000fe20005781270 */
[----:B0-----:R-:W-:-:S04]  /*4dc30*/  IMAD.WIDE R8, R18, 0x2, R14 ;  /* 0x0000000212087825 */ /* 0x001fc800078e020e */
[C---:B-1----:R-:W-:Y:S01]  /*4dc40*/  IMAD.WIDE R10, R18.reuse, 0x2, R12 ;  /* 0x00000002120a7825 */ /* 0x042fe200078e020c */
[----:B------:R0:W-:Y:S03]  /*4dc50*/  @P5 STG.E.U16 [R8.64], R0 ;  /* 0x0000000008005986 */ /* 0x0001e6000c10150a */
[C---:B------:R-:W-:Y:S01]  /*4dc60*/  IMAD.WIDE R16, R18.reuse, 0x2, R6 ;  /* 0x0000000212107825 */ /* 0x040fe200078e0206 */
[----:B------:R-:W-:Y:S01]  /*4dc70*/  IADD3 R18, R18, c[0x0][0x198], RZ ;  /* 0x0000660012127a10 */ /* 0x000fe20007ffe0ff */
[----:B------:R1:W-:Y:S01]  /*4dc80*/  @P6 STG.E.U16 [R10.64], R19 ;  /* 0x000000130a006986 */ /* 0x0003e2000c10150a */
[----:B------:R-:W-:-:S03]  /*4dc90*/  ISETP.LT.AND P5, PT, R25, c[0x0][0x178], !P2 ;  /* 0x00005e0019007a0c */ /* 0x000fc600057a1270 */
[----:B------:R-:W-:Y:S01]  /*4dca0*/  @P3 STG.E.U16 [R16.64], R20 ;  /* 0x0000001410003986 */ /* 0x000fe2000c10150a */
[----:B------:R-:W-:Y:S02]  /*4dcb0*/  ISETP.LT.AND P3, PT, R26, c[0x0][0x178], !P2 ;  /* 0x00005e001a007a0c */ /* 0x000fe40005761270 */
[----:B------:R-:W-:Y:S01]  /*4dcc0*/  ISETP.LT.AND P2, PT, R27, c[0x0][0x178], !P2 ;  /* 0x00005e001b007a0c */ /* 0x000fe20005741270 */
[C---:B0-----:R-:W-:Y:S01]  /*4dcd0*/  IMAD.WIDE R8, R18.reuse, 0x2, R4 ;  /* 0x0000000212087825 */ /* 0x041fe200078e0204 */
[----:B------:R-:W-:-:S03]  /*4dce0*/  IADD3 R0, R18, c[0x0][0x198], RZ ;  /* 0x0000660012007a10 */ /* 0x000fc60007ffe0ff */
[----:B-1----:R-:W-:Y:S01]  /*4dcf0*/  IMAD.WIDE R10, R18, 0x2, R14 ;  /* 0x00000002120a7825 */ /* 0x002fe200078e020e */
[----:B------:R-:W-:Y:S01]  /*4dd00*/  ISETP.LT.AND P6, PT, R28, c[0x0][0x178], !P0 ;  /* 0x00005e001c007a0c */ /* 0x000fe200047c1270 */
[----:B---3--:R0:W-:Y:S04]  /*4dd10*/  @P4 STG.E.U16 [R8.64], R2 ;  /* 0x0000000208004986 */ /* 0x0081e8000c10150a */
[----:B------:R-:W-:Y:S01]  /*4dd20*/  @P3 STG.E.U16 [R10.64], R22 ;  /* 0x000000160a003986 */ /* 0x000fe2000c10150a */
[----:B0-----:R-:W-:-:S04]  /*4dd30*/  IMAD.WIDE R8, R18, 0x2, R12 ;  /* 0x0000000212087825 */ /* 0x001fc800078e020c */
[----:B------:R-:W-:Y:S01]  /*4dd40*/  IMAD.WIDE R18, R18, 0x2, R6 ;  /* 0x0000000212127825 */ /* 0x000fe200078e0206 */
[----:B------:R0:W-:Y:S01]  /*4dd50*/  @P5 STG.E.U16 [R8.64], R24 ;  /* 0x0000001808005986 */ /* 0x0001e2000c10150a */
[----:B------:R-:W-:Y:S02]  /*4dd60*/  IADD3 R21, R3, 0x42, RZ ;  /* 0x0000004203157810 */ /* 0x000fe40007ffe0ff */
[----:B------:R-:W-:Y:S01]  /*4dd70*/  PRMT R20, R2, 0x7632, R20 ;  /* 0x0000763202147816 */ /* 0x000fe20000000014 */
[----:B------:R-:W-:Y:S01]  /*4dd80*/  IMAD.WIDE R16, R0, 0x2, R4 ;  /* 0x0000000200107825 */ /* 0x000fe200078e0204 */
[----:B----4-:R1:W-:Y:S01]  /*4dd90*/  @P2 STG.E.U16 [R18.64], R29 ;  /* 0x0000001d12002986 */ /* 0x0103e2000c10150a */
[----:B------:R-:W-:Y:S02]  /*4dda0*/  ISETP.LT.AND P2, PT, R26, c[0x0][0x178], !P0 ;  /* 0x00005e001a007a0c */ /* 0x000fe40004741270 */
[----:B0-----:R-:W-:Y:S01]  /*4ddb0*/  IMAD.WIDE R8, R0, 0x2, R14 ;  /* 0x0000000200087825 */ /* 0x001fe200078e020e */
[----:B------:R-:W-:Y:S01]  /*4ddc0*/  ISETP.GE.AND P1, PT, R21, c[0x0][0x17c], PT ;  /* 0x00005f0015007a0c */ /* 0x000fe20003f26270 */
[----:B------:R-:W2:Y:S04]  /*4ddd0*/  LDL.LU R2, [R1+0x210] ;  /* 0x0002100001027983 */ /* 0x000ea80000300800 */
[----:B------:R-:W-:Y:S01]  /*4dde0*/  @P6 STG.E.U16 [R16.64], R20 ;  /* 0x0000001410006986 */ /* 0x000fe2000c10150a */
[----:B-1----:R-:W-:-:S03]  /*4ddf0*/  PRMT R18, R22, 0x7632, R18 ;  /* 0x0000763216127816 */ /* 0x002fc60000000012 */
[----:B------:R0:W-:Y:S04]  /*4de00*/  STL [R1+0x18e8], R26 ;  /* 0x0018e81a01007387 */ /* 0x0001e80000100800 */
[----:B------:R1:W-:Y:S01]  /*4de10*/  @P2 STG.E.U16 [R8.64], R18 ;  /* 0x0000001208002986 */ /* 0x0003e2000c10150a */
[----:B------:R-:W-:-:S03]  /*4de20*/  ISETP.LT.AND P2, PT, R26, c[0x0][0x178], !P1 ;  /* 0x00005e001a007a0c */ /* 0x000fc60004f41270 */
[----:B0-----:R-:W3:Y:S01]  /*4de30*/  LDL R26, [R1+0x1f0] ;  /* 0x0001f000011a7983 */ /* 0x001ee20000100800 */
[----:B------:R-:W-:Y:S02]  /*4de40*/  ISETP.LT.AND P3, PT, R25, c[0x0][0x178], !P0 ;  /* 0x00005e0019007a0c */ /* 0x000fe40004761270 */
[----:B------:R-:W-:Y:S02]  /*4de50*/  ISETP.LT.AND P6, PT, R27, c[0x0][0x178], !P0 ;  /* 0x00005e001b007a0c */ /* 0x000fe400047c1270 */
[----:B------:R-:W-:Y:S01]  /*4de60*/  ISETP.LT.AND P5, PT, R28, c[0x0][0x178], !P1 ;  /* 0x00005e001c007a0c */ /* 0x000fe20004fa1270 */
[----:B------:R-:W-:Y:S01]  /*4de70*/  IMAD.WIDE R10, R0, 0x2, R12 ;  /* 0x00000002000a7825 */ /* 0x000fe200078e020c */
[----:B------:R-:W-:-:S03]  /*4de80*/  IADD3 R21, R3, 0x43, RZ ;  /* 0x0000004303157810 */ /* 0x000fc60007ffe0ff */
[C---:B------:R-:W-:Y:S01]  /*4de90*/  IMAD.WIDE R16, R0.reuse, 0x2, R6 ;  /* 0x0000000200107825 */ /* 0x040fe200078e0206 */
[----:B------:R-:W-:Y:S02]  /*4dea0*/  IADD3 R0, R0, c[0x0][0x198], RZ ;  /* 0x0000660000007a10 */ /* 0x000fe40007ffe0ff */
[----:B------:R-:W-:Y:S02]  /*4deb0*/  PRMT R19, R24, 0x7632, R19 ;  /* 0x0000763218137816 */ /* 0x000fe40000000013 */
[----:B------:R-:W-:Y:S01]  /*4dec0*/  ISETP.GE.AND P4, PT, R21, c[0x0][0x17c], PT ;  /* 0x00005f0015007a0c */ /* 0x000fe20003f86270 */
[----:B-1----:R-:W-:Y:S01]  /*4ded0*/  IMAD.WIDE R8, R0, 0x2, R4 ;  /* 0x0000000200087825 */ /* 0x002fe200078e0204 */
[----:B------:R-:W-:Y:S02]  /*4dee0*/  PRMT R20, R29, 0x7632, R20 ;  /* 0x000076321d147816 */ /* 0x000fe40000000014 */
[C---:B------:R-:W-:Y:S01]  /*4def0*/  IADD3 R21, R3.reuse, 0x44, RZ ;  /* 0x0000004403157810 */ /* 0x040fe20007ffe0ff */
[----:B------:R0:W-:Y:S01]  /*4df00*/  @P3 STG.E.U16 [R10.64], R19 ;  /* 0x000000130a003986 */ /* 0x0001e2000c10150a */
[----:B------:R-:W-:-:S02]  /*4df10*/  IADD3 R22, R3, 0x45, RZ ;  /* 0x0000004503167810 */ /* 0x000fc40007ffe0ff */
[----:B------:R-:W-:Y:S01]  /*4df20*/  ISETP.GE.AND P0, PT, R21, c[0x0][0x17c], PT ;  /* 0x00005f0015007a0c */ /* 0x000fe20003f06270 */
[----:B------:R-:W-:Y:S01]  /*4df30*/  @P6 STG.E.U16 [R16.64], R20 ;  /* 0x0000001410006986 */ /* 0x000fe2000c10150a */
[----:B0-----:R-:W-:-:S03]  /*4df40*/  IMAD.WIDE R10, R0, 0x2, R14 ;  /* 0x00000002000a7825 */ /* 0x001fc600078e020e */
[----:B--2---:R0:W-:Y:S01]  /*4df50*/  @P5 STG.E.U16 [R8.64], R2 ;  /* 0x0000000208005986 */ /* 0x0041e2000c10150a */
[----:B------:R-:W-:Y:S02]  /*4df60*/  PRMT R21, R2, 0x7632, R21 ;  /* 0x0000763202157816 */ /* 0x000fe40000000015 */
[----:B------:R-:W-:Y:S01]  /*4df70*/  ISETP.GE.AND P5, PT, R22, c[0x0][0x17c], PT ;  /* 0x00005f0016007a0c */ /* 0x000fe20003fa6270 */
[----:B0-----:R-:W2:Y:S04]  /*4df80*/  LDL.LU R2, [R1+0x250] ;  /* 0x0002500001027983 */ /* 0x001ea80000300800 */
[----:B------:R-:W4:Y:S04]  /*4df90*/  LDL.LU R23, [R1+0x230] ;  /* 0x0002300001177983 */ /* 0x000f280000300800 */
[----:B------:R-:W2:Y:S04]  /*4dfa0*/  LDL.LU R24, [R1+0x200] ;  /* 0x0002000001187983 */ /* 0x000ea80000300800 */
[----:B------:R-:W2:Y:S04]  /*4dfb0*/  LDL.LU R29, [R1+0x160] ;  /* 0x00016000011d7983 */ /* 0x000ea80000300800 */
[----:B------:R-:W2:Y:S04]  /*4dfc0*/  LDL.LU R22, [R1+0x140] ;  /* 0x0001400001167983 */ /* 0x000ea80000300800 */
[----:B---3--:R0:W-:Y:S04]  /*4dfd0*/  @P2 STG.E.U16 [R10.64], R26 ;  /* 0x0000001a0a002986 */ /* 0x0081e8000c10150a */
[----:B0-----:R-:W3:Y:S04]  /*4dfe0*/  LDL.LU R26, [R1+0x18e8] ;  /* 0x0018e800011a7983 */ /* 0x001ee80000300800 */
[----:B------:R-:W2:Y:S04]  /*4dff0*/  LDL.LU R10, [R1+0x1f0] ;  /* 0x0001f000010a7983 */ /* 0x000ea80000300800 */
[----:B------:R-:W4:Y:S01]  /*4e000*/  LDL.LU R11, [R1+0x180] ;  /* 0x00018000010b7983 */ /* 0x000f220000300800 */
[----:B------:R-:W-:-:S02]  /*4e010*/  ISETP.LT.AND P3, PT, R25, c[0x0][0x178], !P1 ;  /* 0x00005e0019007a0c */ /* 0x000fc40004f61270 */
[----:B------:R-:W-:Y:S02]  /*4e020*/  ISETP.LT.AND P1, PT, R27, c[0x0][0x178], !P1 ;  /* 0x00005e001b007a0c */ /* 0x000fe40004f21270 */
[----:B------:R-:W-:Y:S02]  /*4e030*/  ISETP.LT.AND P6, PT, R28, c[0x0][0x178], !P4 ;  /* 0x00005e001c007a0c */ /* 0x000fe400067c1270 */
[C---:B------:R-:W-:Y:S01]  /*4e040*/  IADD3 R20, R0.reuse, c[0x0][0x198], RZ ;  /* 0x0000660000147a10 */ /* 0x040fe20007ffe0ff */
[----:B------:R-:W-:-:S04]  /*4e050*/  IMAD.WIDE R8, R0, 0x2, R12 ;  /* 0x0000000200087825 */ /* 0x000fc800078e020c */
[----:B------:R-:W-:-:S04]  /*4e060*/  IMAD.WIDE R16, R0, 0x2, R6 ;  /* 0x0000000200107825 */ /* 0x000fc800078e0206 */
[----:B------:R-:W-:Y:S01]  /*4e070*/  IMAD.WIDE R18, R20, 0x2, R4 ;  /* 0x0000000214127825 */ /* 0x000fe200078e0204 */
[----:B---3--:R-:W-:Y:S02]  /*4e080*/  ISETP.LT.AND P2, PT, R26, c[0x0][0x178], !P4 ;  /* 0x00005e001a007a0c */ /* 0x008fe40006741270 */
[----:B--2---:R-:W-:Y:S01]  /*4e090*/  PRMT R0, R10, 0x7632, R0 ;  /* 0x000076320a007816 */ /* 0x004fe20000000000 */
[----:B----4-:R0:W-:Y:S01]  /*4e0a0*/  @P3 STG.E.U16 [R8.64], R11 ;  /* 0x0000000b08003986 */ /* 0x0101e2000c10150a */
[----:B------:R-:W-:-:S03]  /*4e0b0*/  ISETP.LT.AND P3, PT, R25, c[0x0][0x178], !P4 ;  /* 0x00005e0019007a0c */ /* 0x000fc60006761270 */
[----:B------:R-:W-:Y:S04]  /*4e0c0*/  @P1 STG.E.U16 [R16.64], R22 ;  /* 0x0000001610001986 */ /* 0x000fe8000c10150a */
[----:B------:R1:W-:Y:S01]  /*4e0d0*/  @P6 STG.E.U16 [R18.64], R21 ;  /* 0x0000001512006986 */ /* 0x0003e2000c10150a */
[----:B------:R-:W-:Y:S01]  /*4e0e0*/  ISETP.LT.AND P6, PT, R27, c[0x0][0x178], !P4 ;  /* 0x00005e001b007a0c */ /* 0x000fe200067c1270 */
[----:B0-----:R-:W-:Y:S01]  /*4e0f0*/  IMAD.WIDE R8, R20, 0x2, R14 ;  /* 0x0000000214087825 */ /* 0x001fe200078e020e */
[----:B------:R-:W-:-:S04]  /*4e100*/  ISETP.LT.AND P4, PT, R28, c[0x0][0x178], !P0 ;  /* 0x00005e001c007a0c */ /* 0x000fc80004781270 */
[----:B------:R0:W-:Y:S01]  /*4e110*/  @P2 STG.E.U16 [R8.64], R0 ;  /* 0x0000000008002986 */ /* 0x0001e2000c10150a */
[----:B------:R-:W-:Y:S02]  /*4e120*/  ISETP.LT.AND P2, PT, R26, c[0x0][0x178], !P0 ;  /* 0x00005e001a007a0c */ /* 0x000fe40004741270 */
[----:B-1----:R-:W-:Y:S01]  /*4e130*/  PRMT R18, R11, 0x7632, R18 ;  /* 0x000076320b127816 */ /* 0x002fe20000000012 */
[----:B------:R-:W-:Y:S01]  /*4e140*/  IMAD.WIDE R10, R20, 0x2, R12 ;  /* 0x00000002140a7825 */ /* 0x000fe200078e020c */
[----:B------:R-:W-:-:S03]  /*4e150*/  PRMT R19, R22, 0x7632, R19 ;  /* 0x0000763216137816 */ /* 0x000fc60000000013 */
[C---:B------:R-:W-:Y:S01]  /*4e160*/  IMAD.WIDE R16, R20.reuse, 0x2, R6 ;  /* 0x0000000214107825 */ /* 0x040fe200078e0206 */
[----:B------:R-:W-:Y:S01]  /*4e170*/  IADD3 R20, R20, c[0x0][0x198], RZ ;  /* 0x0000660014147a10 */ /* 0x000fe20007ffe0ff */
[----:B------:R1:W-:Y:S01]  /*4e180*/  @P3 STG.E.U16 [R10.64], R18 ;  /* 0x000000120a003986 */ /* 0x0003e2000c10150a */
[----:B------:R-:W-:Y:S02]  /*4e190*/  ISETP.LT.AND P3, PT, R25, c[0x0][0x178], !P0 ;  /* 0x00005e0019007a0c */ /* 0x000fe40004761270 */
[----:B------:R-:W-:Y:S01]  /*4e1a0*/  ISETP.LT.AND P0, PT, R27, c[0x0][0x178], !P0 ;  /* 0x00005e001b007a0c */ /* 0x000fe20004701270 */
[----:B------:R2:W-:Y:S01]  /*4e1b0*/  @P6 STG.E.U16 [R16.64], R19 ;  /* 0x0000001310006986 */ /* 0x0005e2000c10150a */
[----:B0-----:R-:W-:Y:S01]  /*4e1c0*/  IMAD.WIDE R8, R20, 0x2, R4 ;  /* 0x0000000214087825 */ /* 0x001fe200078e0204 */
[----:B------:R-:W-:Y:S02]  /*4e1d0*/  ISETP.LT.AND P6, PT, R28, c[0x0][0x178], !P5 ;  /* 0x00005e001c007a0c */ /* 0x000fe40006fc1270 */
[----:B------:R-:W-:Y:S01]  /*4e1e0*/  IADD3 R21, R3, 0x46, RZ ;  /* 0x0000004603157810 */ /* 0x000fe20007ffe0ff */
[C---:B-1----:R-:W-:Y:S01]  /*4e1f0*/  IMAD.WIDE R10, R20.reuse, 0x2, R14 ;  /* 0x00000002140a7825 */ /* 0x042fe200078e020e */
[C---:B------:R-:W-:Y:S01]  /*4e200*/  IADD3 R0, R20.reuse, c[0x0][0x198], RZ ;  /* 0x0000660014007a10 */ /* 0x040fe20007ffe0ff */
[----:B------:R0:W-:Y:S01]  /*4e210*/  @P4 STG.E.U16 [R8.64], R2 ;  /* 0x0000000208004986 */ /* 0x0001e2000c10150a */
[----:B------:R-:W-:Y:S01]  /*4e220*/  ISETP.GE.AND P1, PT, R21, c[0x0][0x17c], PT ;  /* 0x00005f0015007a0c */ /* 0x000fe20003f26270 */
[----:B--2---:R-:W-:-:S02]  /*4e230*/  IMAD.WIDE R16, R20, 0x2, R6 ;  /* 0x0000000214107825 */ /* 0x004fc400078e0206 */
[----:B------:R-:W-:Y:S01]  /*4e240*/  @P2 STG.E.U16 [R10.64], R23 ;  /* 0x000000170a002986 */ /* 0x000fe2000c10150a */
[----:B------:R-:W-:Y:S01]  /*4e250*/  ISETP.LT.AND P2, PT, R26, c[0x0][0x178], !P5 ;  /* 0x00005e001a007a0c */ /* 0x000fe20006f41270 */
[----:B------:R-:W-:Y:S01]  /*4e260*/  IMAD.WIDE R18, R0, 0x2, R4 ;  /* 0x0000000200127825 */ /* 0x000fe200078e0204 */
[----:B------:R-:W-:-:S03]  /*4e270*/  PRMT R21, R2, 0x7632, R21 ;  /* 0x0000763202157816 */ /* 0x000fc60000000015 */
[----:B0-----:R-:W-:Y:S01]  /*4e280*/  IMAD.WIDE R8, R20, 0x2, R12 ;  /* 0x0000000214087825 */ /* 0x001fe200078e020c */
[----:B------:R-:W2:Y:S04]  /*4e290*/  LDL.LU R2, [R1+0x3e0] ;  /* 0x0003e00001027983 */ /* 0x000ea80000300800 */
[----:B------:R0:W-:Y:S04]  /*4e2a0*/  @P3 STG.E.U16 [R8.64], R24 ;  /* 0x0000001808003986 */ /* 0x0001e8000c10150a */
[----:B------:R-:W-:Y:S04]  /*4e2b0*/  @P0 STG.E.U16 [R16.64], R29 ;  /* 0x0000001d10000986 */ /* 0x000fe8000c10150a */
[----:B------:R1:W-:Y:S01]  /*4e2c0*/  @P6 STG.E.U16 [R18.64], R21 ;  /* 0x0000001512006986 */ /* 0x0003e2000c10150a */
[----:B0-----:R-:W-:-:S03]  /*4e2d0*/  IMAD.WIDE R8, R0, 0x2, R14 ;  /* 0x0000000200087825 */ /* 0x001fc600078e020e */
[----:B------:R0:W-:Y:S01]  /*4e2e0*/  STL [R1+0x18e4], R26 ;  /* 0x0018e41a01007387 */ /* 0x0001e20000100800 */
[----:B-1----:R-:W-:-:S05]  /*4e2f0*/  PRMT R18, R23, 0x7632, R18 ;  /* 0x0000763217127816 */ /* 0x002fca0000000012 */
[----:B------:R1:W-:Y:S01]  /*4e300*/  @P2 STG.E.U16 [R8.64], R18 ;  /* 0x0000001208002986 */ /* 0x0003e2000c10150a */
[----:B------:R-:W-:-:S03]  /*4e310*/  ISETP.LT.AND P2, PT, R26, c[0x0][0x178], !P1 ;  /* 0x00005e001a007a0c */ /* 0x000fc60004f41270 */
[----:B0-----:R-:W3:Y:S01]  /*4e320*/  LDL R26, [R1+0x270] ;  /* 0x00027000011a7983 */ /* 0x001ee20000100800 */
[----:B------:R-:W-:Y:S02]  /*4e330*/  ISETP.LT.AND P3, PT, R25, c[0x0][0x178], !P5 ;  /* 0x00005e0019007a0c */ /* 0x000fe40006f61270 */
[----:B------:R-:W-:Y:S02]  /*4e340*/  ISETP.LT.AND P6, PT, R27, c[0x0][0x178], !P5 ;  /* 0x00005e001b007a0c */ /* 0x000fe40006fc1270 */
[----:B------:R-:W-:Y:S01]  /*4e350*/  ISETP.LT.AND P5, PT, R28, c[0x0][0x178], !P1 ;  /* 0x00005e001c007a0c */ /* 0x000fe20004fa1270 */
[----:B------:R-:W-:-:S04]  /*4e360*/  IMAD.WIDE R10, R0, 0x2, R12 ;  /* 0x00000002000a7825 */ /* 0x000fc800078e020c */
[C---:B------:R-:W-:Y:S01]  /*4e370*/  IMAD.WIDE R16, R0.reuse, 0x2, R6 ;  /* 0x0000000200107825 */ /* 0x040fe200078e0206 */
[----:B------:R-:W-:Y:S02]  /*4e380*/  IADD3 R0, R0, c[0x0][0x198], RZ ;  /* 0x0000660000007a10 */ /* 0x000fe40007ffe0ff */
[----:B------:R-:W-:Y:S02]  /*4e390*/  PRMT R19, R24, 0x7632, R19 ;  /* 0x0000763218137816 */ /* 0x000fe40000000013 */
[----:B------:R-:W-:Y:S01]  /*4e3a0*/  IADD3 R22, R3, 0x47, RZ ;  /* 0x0000004703167810 */ /* 0x000fe20007ffe0ff */
[----:B-1----:R-:W-:Y:S01]  /*4e3b0*/  IMAD.WIDE R8, R0, 0x2, R4 ;  /* 0x0000000200087825 */ /* 0x002fe200078e0204 */
[----:B------:R-:W-:Y:S02]  /*4e3c0*/  PRMT R20, R29, 0x7632, R20 ;  /* 0x000076321d147816 */ /* 0x000fe40000000014 */
[----:B------:R-:W-:Y:S01]  /*4e3d0*/  IADD3 R21, R3, 0x48, RZ ;  /* 0x0000004803157810 */ /* 0x000fe20007ffe0ff */
[----:B------:R0:W-:Y:S01]  /*4e3e0*/  @P3 STG.E.U16 [R10.64], R19 ;  /* 0x000000130a003986 */ /* 0x0001e2000c10150a */
[----:B------:R-:W-:-:S02]  /*4e3f0*/  ISETP.GE.AND P4, PT, R22, c[0x0][0x17c], PT ;  /* 0x00005f0016007a0c */ /* 0x000fc40003f86270 */
[----:B------:R-:W-:Y:S01]  /*4e400*/  ISETP.GE.AND P0, PT, R21, c[0x0][0x17c], PT ;  /* 0x00005f0015007a0c */ /* 0x000fe20003f06270 */
[----:B------:R-:W-:Y:S01]  /*4e410*/  @P6 STG.E.U16 [R16.64], R20 ;  /* 0x0000001410006986 */ /* 0x000fe2000c10150a */
[----:B------:R-:W-:Y:S01]  /*4e420*/  IADD3 R22, R3, 0x49, RZ ;  /* 0x0000004903167810 */ /* 0x000fe20007ffe0ff */
[----:B0-----:R-:W-:Y:S02]  /*4e430*/  IMAD.WIDE R10, R0, 0x2, R14 ;  /* 0x00000002000a7825 */ /* 0x001fe400078e020e */
        /* <DEDUP_REMOVED lines=14> */
[----:B------:R-:W-:Y:S01]  /*4e520*/  ISETP.LT.AND P6, PT, R28, c[0x0][0x178], !P4 ;  /* 0x00005e001c007a0c */ /* 0x000fe200067c1270 */
[C---:B------:R-:W-:Y:S01]  /*4e530*/  IMAD.WIDE R8, R0.reuse, 0x2, R12 ;  /* 0x0000000200087825 */ /* 0x040fe200078e020c */
[----:B------:R-:W-:-:S03]  /*4e540*/  IADD3 R20, R0, c[0x0][0x198], RZ ;  /* 0x0000660000147a10 */ /* 0x000fc60007ffe0ff */
[----:B------:R-:W-:-:S04]  /*4e550*/  IMAD.WIDE R16, R0, 0x2, R6 ;  /* 0x0000000200107825 */ /* 0x000fc800078e0206 */
[----:B------:R-:W-:Y:S01]  /*4e560*/  IMAD.WIDE R18, R20, 0x2, R4 ;  /* 0x0000000214127825 */ /* 0x000fe200078e0204 */
[----:B---3--:R-:W-:Y:S01]  /*4e570*/  ISETP.LT.AND P2, PT, R26, c[0x0][0x178], !P4 ;  /* 0x00005e001a007a0c */ /* 0x008fe20006741270 */
[----:B--2---:R0:W-:Y:S01]  /*4e580*/  @P3 STG.E.U16 [R8.64], R11 ;  /* 0x0000000b08003986 */ /* 0x0041e2000c10150a */
[----:B------:R-:W-:-:S03]  /*4e590*/  ISETP.LT.AND P3, PT, R25, c[0x0][0x178], !P4 ;  /* 0x00005e0019007a0c */ /* 0x000fc60006761270 */
[----:B------:R-:W-:Y:S01]  /*4e5a0*/  @P1 STG.E.U16 [R16.64], R22 ;  /* 0x0000001610001986 */ /* 0x000fe2000c10150a */
[----:B------:R-:W-:-:S03]  /*4e5b0*/  PRMT R0, R10, 0x7632, R0 ;  /* 0x000076320a007816 */ /* 0x000fc60000000000 */
[----:B------:R1:W-:Y:S01]  /*4e5c0*/  @P6 STG.E.U16 [R18.64], R21 ;  /* 0x0000001512006986 */ /* 0x0003e2000c10150a */
[----:B------:R-:W-:Y:S02]  /*4e5d0*/  ISETP.LT.AND P6, PT, R27, c[0x0][0x178], !P4 ;  /* 0x00005e001b007a0c */ /* 0x000fe400067c1270 */
[----:B------:R-:W-:Y:S01]  /*4e5e0*/  ISETP.LT.AND P4, PT, R28, c[0x0][0x178], !P0 ;  /* 0x00005e001c007a0c */ /* 0x000fe20004781270 */
[----:B0-----:R-:W-:Y:S01]  /*4e5f0*/  IMAD.WIDE R8, R20, 0x2, R14 ;  /* 0x0000000214087825 */ /* 0x001fe200078e020e */
[----:B-1----:R-:W-:-:S03]  /*4e600*/  PRMT R19, R11, 0x7632, R19 ;  /* 0x000076320b137816 */ /* 0x002fc60000000013 */
[C---:B------:R-:W-:Y:S01]  /*4e610*/  IMAD.WIDE R10, R20.reuse, 0x2, R12 ;  /* 0x00000002140a7825 */ /* 0x040fe200078e020c */
[----:B------:R-:W-:Y:S01]  /*4e620*/  IADD3 R18, R20, c[0x0][0x198], RZ ;  /* 0x0000660014127a10 */ /* 0x000fe20007ffe0ff */
[----:B------:R0:W-:Y:S01]  /*4e630*/  @P2 STG.E.U16 [R8.64], R0 ;  /* 0x0000000008002986 */ /* 0x0001e2000c10150a */
[----:B------:R-:W-:Y:S01]  /*4e640*/  ISETP.LT.AND P2, PT, R26, c[0x0][0x178], !P0 ;  /* 0x00005e001a007a0c */ /* 0x000fe20004741270 */
[----:B------:R-:W-:Y:S01]  /*4e650*/  IMAD.WIDE R16, R20, 0x2, R6 ;  /* 0x0000000214107825 */ /* 0x000fe200078e0206 */
[----:B------:R-:W-:Y:S01]  /*4e660*/  PRMT R21, R22, 0x7632, R21 ;  /* 0x0000763216157816 */ /* 0x000fe20000000015 */
[----:B------:R1:W-:Y:S01]  /*4e670*/  @P3 STG.E.U16 [R10.64], R19 ;  /* 0x000000130a003986 */ /* 0x0003e2000c10150a */
[----:B------:R-:W-:Y:S02]  /*4e680*/  ISETP.LT.AND P3, PT, R25, c[0x0][0x178], !P0 ;  /* 0x00005e0019007a0c */ /* 0x000fe40004761270 */
[----:B------:R-:W-:Y:S01]  /*4e690*/  ISETP.LT.AND P0, PT, R27, c[0x0][0x178], !P0 ;  /* 0x00005e001b007a0c */ /* 0x000fe20004701270 */
[----:B------:R2:W-:Y:S01]  /*4e6a0*/  @P6 STG.E.U16 [R16.64], R21 ;  /* 0x0000001510006986 */ /* 0x0005e2000c10150a */
[----:B0-----:R-:W-:Y:S01]  /*4e6b0*/  IMAD.WIDE R8, R18, 0x2, R4 ;  /* 0x0000000212087825 */ /* 0x001fe200078e0204 */
[----:B------:R-:W-:-:S04]  /*4e6c0*/  IADD3 R22, R3, 0x4a, RZ ;  /* 0x0000004a03167810 */ /* 0x000fc80007ffe0ff */
[----:B------:R0:W-:Y:S01]  /*4e6d0*/  @P4 STG.E.U16 [R8.64], R2 ;  /* 0x0000000208004986 */ /* 0x0001e2000c10150a */
[----:B-1----:R-:W-:Y:S01]  /*4e6e0*/  IMAD.WIDE R10, R18, 0x2, R12 ;  /* 0x00000002120a7825 */ /* 0x002fe200078e020c */
[----:B------:R-:W-:Y:S02]  /*4e6f0*/  ISETP.GE.AND P1, PT, R22, c[0x0][0x17c], PT ;  /* 0x00005f0016007a0c */ /* 0x000fe40003f26270 */
[----:B------:R-:W-:Y:S01]  /*4e700*/  IADD3 R22, R3, 0x4c, RZ ;  /* 0x0000004c03167810 */ /* 0x000fe20007ffe0ff */
[----:B--2---:R-:W-:-:S04]  /*4e710*/  IMAD.WIDE R16, R18, 0x2, R6 ;  /* 0x0000000212107825 */ /* 0x004fc800078e0206 */
[----:B0-----:R-:W-:Y:S01]  /*4e720*/  IMAD.WIDE R8, R18, 0x2, R14 ;  /* 0x0000000212087825 */ /* 0x001fe200078e020e */
[----:B------:R-:W-:Y:S02]  /*4e730*/  PRMT R20, R2, 0x7632, R20 ;  /* 0x0000763202147816 */ /* 0x000fe40000000014 */
[----:B------:R-:W2:Y:S04]  /*4e740*/  LDL.LU R2, [R1+0x470] ;  /* 0x0004700001027983 */ /* 0x000ea80000300800 */
[----:B----4-:R0:W-:Y:S04]  /*4e750*/  @P2 STG.E.U16 [R8.64], R23 ;  /* 0x0000001708002986 */ /* 0x0101e8000c10150a */
[----:B------:R-:W-:Y:S04]  /*4e760*/  @P3 STG.E.U16 [R10.64], R24 ;  /* 0x000000180a003986 */ /* 0x000fe8000c10150a */
[----:B------:R-:W-:Y:S01]  /*4e770*/  @P0 STG.E.U16 [R16.64], R29 ;  /* 0x0000001d10000986 */ /* 0x000fe2000c10150a */
        /* <DEDUP_REMOVED lines=41> */
[----:B------:R-:W-:Y:S02]  /*4ea10*/  IADD3 R0, R18, c[0x0][0x198], RZ ;  /* 0x0000660012007a10 */ /* 0x000fe40007ffe0ff */
[----:B------:R-:W-:Y:S01]  /*4ea20*/  ISETP.LT.AND P2, PT, R26, c[0x0][0x178], !P4 ;  /* 0x00005e001a007a0c */ /* 0x000fe20006741270 */
[----:B------:R-:W-:-:S04]  /*4ea30*/  IMAD.WIDE R16, R18, 0x2, R6 ;  /* 0x0000000212107825 */ /* 0x000fc800078e0206 */
[----:B------:R-:W-:Y:S01]  /*4ea40*/  IMAD.WIDE R18, R0, 0x2, R4 ;  /* 0x0000000200127825 */ /* 0x000fe200078e0204 */
[----:B------:R-:W-:-:S04]  /*4ea50*/  IADD3 R21, R3, 0x4d, RZ ;  /* 0x0000004d03157810 */ /* 0x000fc80007ffe0ff */
[----:B------:R-:W-:Y:S01]  /*4ea60*/  ISETP.GE.AND P5, PT, R21, c[0x0][0x17c], PT ;  /* 0x00005f0015007a0c */ /* 0x000fe20003fa6270 */
[----:B--2---:R0:W-:Y:S01]  /*4ea70*/  @P3 STG.E.U16 [R10.64], R9 ;  /* 0x000000090a003986 */ /* 0x0041e2000c10150a */
[----:B------:R-:W-:-:S03]  /*4ea80*/  ISETP.LT.AND P3, PT, R25, c[0x0][0x178], !P4 ;  /* 0x00005e0019007a0c */ /* 0x000fc60006761270 */
[----:B---3--:R-:W-:Y:S04]  /*4ea90*/  @P1 STG.E.U16 [R16.64], R22 ;  /* 0x0000001610001986 */ /* 0x008fe8000c10150a */
[----:B------:R1:W-:Y:S01]  /*4eaa0*/  @P6 STG.E.U16 [R18.64], R20 ;  /* 0x0000001412006986 */ /* 0x0003e2000c10150a */
[----:B------:R-:W-:Y:S02]  /*4eab0*/  ISETP.LT.AND P6, PT, R27, c[0x0][0x178], !P4 ;  /* 0x00005e001b007a0c */ /* 0x000fe400067c1270 */
[----:B------:R-:W-:Y:S01]  /*4eac0*/  ISETP.LT.AND P4, PT, R28, c[0x0][0x178], !P0 ;  /* 0x00005e001c007a0c */ /* 0x000fe20004781270 */
[----:B0-----:R-:W-:Y:S01]  /*4ead0*/  IMAD.WIDE R10, R0, 0x2, R12 ;  /* 0x00000002000a7825 */ /* 0x001fe200078e020c */
[----:B-1----:R-:W-:Y:S02]  /*4eae0*/  PRMT R19, R8, 0x7632, R19 ;  /* 0x0000763208137816 */ /* 0x002fe40000000013 */
[----:B------:R-:W-:Y:S01]  /*4eaf0*/  PRMT R20, R9, 0x7632, R20 ;  /* 0x0000763209147816 */ /* 0x000fe20000000014 */
[C---:B------:R-:W-:Y:S01]  /*4eb00*/  IMAD.WIDE R8, R0.reuse, 0x2, R14 ;  /* 0x0000000200087825 */ /* 0x040fe200078e020e */
[----:B------:R-:W-:-:S02]  /*4eb10*/  IADD3 R18, R0, c[0x0][0x198], RZ ;  /* 0x0000660000127a10 */ /* 0x000fc40007ffe0ff */
[----:B------:R-:W-:Y:S02]  /*4eb20*/  PRMT R21, R22, 0x7632, R21 ;  /* 0x0000763216157816 */ /* 0x000fe40000000015 */
[----:B------:R0:W-:Y:S01]  /*4eb30*/  @P2 STG.E.U16 [R8.64], R19 ;  /* 0x0000001308002986 */ /* 0x0001e2000c10150a */
[----:B------:R-:W-:Y:S01]  /*4eb40*/  ISETP.LT.AND P2, PT, R26, c[0x0][0x178], !P0 ;  /* 0x00005e001a007a0c */ /* 0x000fe20004741270 */
[----:B------:R-:W-:Y:S02]  /*4eb50*/  IMAD.WIDE R16, R0, 0x2, R6 ;  /* 0x0000000200107825 */ /* 0x000fe400078e0206 */
        /* <DEDUP_REMOVED lines=517> */
[----:B--2---:R0:W-:Y:S04]  /*50bb0*/  @P5 STG.E.U16 [R8.64], R2 ;  /* 0x0000000208005986 */ /* 0x0041e8000c10150a */
[----:B------:R-:W2:Y:S01]  /*50bc0*/  LDL.LU R24, [R1+0x468] ;  /* 0x0004680001187983 */ /* 0x000ea20000300800 */
[----:B-1----:R-:W-:-:S03]  /*50bd0*/  PRMT R20, R2, 0x7632, R20 ;  /* 0x0000763202147816 */ /* 0x002fc60000000014 */
[----:B------:R-:W4:Y:S01]  /*50be0*/  LDL.LU R23, [R1+0x298] ;  /* 0x0002980001177983 */ /* 0x000f220000300800 */
[----:B0-----:R-:W-:-:S03]  /*50bf0*/  IMAD.WIDE R8, R18, 0x2, R14 ;  /* 0x0000000212087825 */ /* 0x001fc600078e020e */
        /* <DEDUP_REMOVED lines=36> */
[----:B------:R-:W-:-:S04]  /*50e40*/  ISETP.LT.AND P6, PT, R28, c[0x0][0x178], !P5 ;  /* 0x00005e001c007a0c */ /* 0x000fc80006fc1270 */
[----:B------:R0:W-:Y:S01]  /*50e50*/  @P4 STG.E.U16 [R8.64], R24 ;  /* 0x0000001808004986 */ /* 0x0001e2000c10150a */
[C---:B-1----:R-:W-:Y:S01]  /*50e60*/  IMAD.WIDE R10, R18.reuse, 0x2, R12 ;  /* 0x00000002120a7825 */ /* 0x042fe200078e020c */
[----:B------:R-:W-:-:S03]  /*50e70*/  IADD3 R0, R18, c[0x0][0x198], RZ ;  /* 0x0000660012007a10 */ /* 0x000fc60007ffe0ff */
[----:B--2---:R-:W-:-:S04]  /*50e80*/  IMAD.WIDE R16, R18, 0x2, R6 ;  /* 0x0000000212107825 */ /* 0x004fc800078e0206 */
[----:B0-----:R-:W-:-:S05]  /*50e90*/  IMAD.WIDE R8, R18, 0x2, R14 ;  /* 0x0000000212087825 */ /* 0x001fca00078e020e */
[----:B----4-:R0:W-:Y:S01]  /*50ea0*/  @P2 STG.E.U16 [R8.64], R23 ;  /* 0x0000001708002986 */ /* 0x0101e2000c10150a */
[----:B------:R-:W-:-:S03]  /*50eb0*/  ISETP.LT.AND P2, PT, R26, c[0x0][0x178], !P5 ;  /* 0x00005e001a007a0c */ /* 0x000fc60006f41270 */
[----:B------:R1:W-:Y:S01]  /*50ec0*/  @P3 STG.E.U16 [R10.64], R29 ;  /* 0x0000001d0a003986 */ /* 0x0003e2000c10150a */
[----:B------:R-:W-:-:S03]  /*50ed0*/  IADD3 R22, R3, 0x6a, RZ ;  /* 0x0000006a03167810 */ /* 0x000fc60007ffe0ff */
[----:B------:R-:W-:Y:S01]  /*50ee0*/  @P0 STG.E.U16 [R16.64], R2 ;  /* 0x0000000210000986 */ /* 0x000fe2000c10150a */
[----:B------:R-:W-:Y:S01]  /*50ef0*/  ISETP.LT.AND P0, PT, R25, c[0x0][0x178], !P5 ;  /* 0x00005e0019007a0c */ /* 0x000fe20006f01270 */
[----:B------:R-:W-:Y:S01]  /*50f00*/  IMAD.WIDE R18, R0, 0x2, R4 ;  /* 0x0000000200127825 */ /* 0x000fe200078e0204 */
[----:B------:R-:W-:Y:S02]  /*50f10*/  PRMT R20, R24, 0x7632, R20 ;  /* 0x0000763218147816 */ /* 0x000fe40000000014 */
[----:B------:R-:W-:Y:S01]  /*50f20*/  ISETP.GE.AND P1, PT, R22, c[0x0][0x17c], PT ;  /* 0x00005f0016007a0c */ /* 0x000fe20003f26270 */
[C---:B0-----:R-:W-:Y:S01]  /*50f30*/  IMAD.WIDE R8, R0.reuse, 0x2, R12 ;  /* 0x0000000200087825 */ /* 0x041fe200078e020c */
[----:B------:R-:W-:Y:S01]  /*50f40*/  PRMT R22, R23, 0x7632, R22 ;  /* 0x0000763217167816 */ /* 0x000fe20000000016 */
[----:B------:R0:W-:Y:S02]  /*50f50*/  @P6 STG.E.U16 [R18.64], R20 ;  /* 0x0000001412006986 */ /* 0x0001e4000c10150a */
[----:B-1----:R-:W-:-:S02]  /*50f60*/  IMAD.WIDE R10, R0, 0x2, R14 ;  /* 0x00000002000a7825 */ /* 0x002fc400078e020e */
[----:B------:R-:W2:Y:S04]  /*50f70*/  LDL.LU R24, [R1+0x308] ;  /* 0x0003080001187983 */ /* 0x000ea80000300800 */
[----:B------:R-:W-:Y:S01]  /*50f80*/  @P2 STG.E.U16 [R10.64], R22 ;  /* 0x000000160a002986 */ /* 0x000fe2000c10150a */
[----:B0-----:R-:W-:Y:S02]  /*50f90*/  PRMT R19, R29, 0x7632, R19 ;  /* 0x000076321d137816 */ /* 0x001fe40000000013 */
[----:B------:R-:W-:Y:S01]  /*50fa0*/  PRMT R20, R2, 0x7632, R20 ;  /* 0x0000763202147816 */ /* 0x000fe20000000014 */
[----:B------:R-:W3:Y:S04]  /*50fb0*/  LDL.LU R29, [R1+0x2e8] ;  /* 0x0002e800011d7983 */ /* 0x000ee80000300800 */
[----:B------:R-:W4:Y:S04]  /*50fc0*/  LDL.LU R2, [R1+0x268] ;  /* 0x0002680001027983 */ /* 0x000f280000300800 */
[----:B------:R-:W3:Y:S04]  /*50fd0*/  LDL.LU R23, [R1+0x498] ;  /* 0x0004980001177983 */ /* 0x000ee80000300800 */
[----:B------:R0:W-:Y:S04]  /*50fe0*/  @P0 STG.E.U16 [R8.64], R19 ;  /* 0x0000001308000986 */ /* 0x0001e8000c10150a */
[----:B0-----:R-:W3:Y:S01]  /*50ff0*/  LDL.LU R19, [R1+0x478] ;  /* 0x0004780001137983 */ /* 0x001ee20000300800 */
[----:B------:R-:W-:-:S02]  /*51000*/  ISETP.LT.AND P5, PT, R27, c[0x0][0x178], !P5 ;  /* 0x00005e001b007a0c */ /* 0x000fc40006fa1270 */
[----:B------:R-:W-:Y:S02]  /*51010*/  ISETP.LT.AND P6, PT, R28, c[0x0][0x178], !P1 ;  /* 0x00005e001c007a0c */ /* 0x000fe40004fc1270 */
[----:B------:R-:W-:Y:S01]  /*51020*/  ISETP.LT.AND P3, PT, R26, c[0x0][0x178], !P1 ;  /* 0x00005e001a007a0c */ /* 0x000fe20004f61270 */
[C---:B------:R-:W-:Y:S01]  /*51030*/  IMAD.WIDE R16, R0.reuse, 0x2, R6 ;  /* 0x0000000200107825 */ /* 0x040fe200078e0206 */
[----:B------:R-:W-:Y:S02]  /*51040*/  IADD3 R18, R0, c[0x0][0x198], RZ ;  /* 0x0000660000127a10 */ /* 0x000fe40007ffe0ff */
[----:B------:R-:W-:-:S03]  /*51050*/  IADD3 R21, R3, 0x6b, RZ ;  /* 0x0000006b03157810 */ /* 0x000fc60007ffe0ff */
[C---:B------:R-:W-:Y:S02]  /*51060*/  IMAD.WIDE R10, R18.reuse, 0x2, R4 ;  /* 0x00000002120a7825 */ /* 0x040fe400078e0204 */
[----:B------:R0:W-:Y:S01]  /*51070*/  @P5 STG.E.U16 [R16.64], R20 ;  /* 0x0000001410005986 */ /* 0x0001e2000c10150a */
[----:B------:R-:W-:Y:S01]  /*51080*/  ISETP.LT.AND P5, PT, R25, c[0x0][0x178], !P1 ;  /* 0x00005e0019007a0c */ /* 0x000fe20004fa1270 */
[----:B------:R-:W-:Y:S01]  /*51090*/  IMAD.WIDE R8, R18, 0x2, R14 ;  /* 0x0000000212087825 */ /* 0x000fe200078e020e */
[----:B------:R-:W-:Y:S02]  /*510a0*/  ISETP.GE.AND P4, PT, R21, c[0x0][0x17c], PT ;  /* 0x00005f0015007a0c */ /* 0x000fe40003f86270 */
[----:B------:R-:W-:Y:S02]  /*510b0*/  ISETP.LT.AND P1, PT, R27, c[0x0][0x178], !P1 ;  /* 0x00005e001b007a0c */ /* 0x000fe40004f21270 */
[C---:B------:R-:W-:Y:S02]  /*510c0*/  IADD3 R0, R3.reuse, 0x6d, RZ ;  /* 0x0000006d03007810 */ /* 0x040fe40007ffe0ff */
[----:B------:R-:W-:-:S02]  /*510d0*/  IADD3 R21, R3, 0x6c, RZ ;  /* 0x0000006c03157810 */ /* 0x000fc40007ffe0ff */
[----:B------:R-:W-:Y:S02]  /*510e0*/  ISETP.GE.AND P0, PT, R0, c[0x0][0x17c], PT ;  /* 0x00005f0000007a0c */ /* 0x000fe40003f06270 */
[----:B------:R-:W-:Y:S02]  /*510f0*/  IADD3 R0, R18, c[0x0][0x198], RZ ;  /* 0x0000660012007a10 */ /* 0x000fe40007ffe0ff */
[----:B------:R-:W-:-:S03]  /*51100*/  ISETP.GE.AND P2, PT, R21, c[0x0][0x17c], PT ;  /* 0x00005f0015007a0c */ /* 0x000fc60003f46270 */
[----:B0-----:R-:W-:Y:S01]  /*51110*/  IMAD.WIDE R16, R0, 0x2, R4 ;  /* 0x0000000200107825 */ /* 0x001fe200078e0204 */
[----:B--2---:R-:W-:Y:S01]  /*51120*/  PRMT R21, R24, 0x7632, R21 ;  /* 0x0000763218157816 */ /* 0x004fe20000000015 */
[----:B---3--:R0:W-:Y:S01]  /*51130*/  @P6 STG.E.U16 [R10.64], R19 ;  /* 0x000000130a006986 */ /* 0x0081e2000c10150a */
[----:B------:R-:W-:-:S03]  /*51140*/  ISETP.LT.AND P6, PT, R28, c[0x0][0x178], !P4 ;  /* 0x00005e001c007a0c */ /* 0x000fc600067c1270 */
[----:B------:R1:W-:Y:S01]  /*51150*/  @P3 STG.E.U16 [R8.64], R24 ;  /* 0x0000001808003986 */ /* 0x0003e2000c10150a */
[----:B------:R-:W-:Y:S02]  /*51160*/  ISETP.LT.AND P3, PT, R26, c[0x0][0x178], !P4 ;  /* 0x00005e001a007a0c */ /* 0x000fe40006761270 */
[----:B------:R-:W-:Y:S01]  /*51170*/  PRMT R20, R19, 0x7632, R20 ;  /* 0x0000763213147816 */ /* 0x000fe20000000014 */
[----:B0-----:R-:W-:-:S04]  /*51180*/  IMAD.WIDE R10, R18, 0x2, R6 ;  /* 0x00000002120a7825 */ /* 0x001fc800078e0206 */
[----:B-1----:R-:W-:Y:S01]  /*51190*/  IMAD.WIDE R8, R18, 0x2, R12 ;  /* 0x0000000212087825 */ /* 0x002fe200078e020c */
[----:B------:R-:W2:Y:S03]  /*511a0*/  LDL.LU R24, [R1+0x1a8] ;  /* 0x0001a80001187983 */ /* 0x000ea60000300800 */
[----:B------:R-:W-:Y:S01]  /*511b0*/  IMAD.WIDE R18, R0, 0x2, R14 ;  /* 0x0000000200127825 */ /* 0x000fe200078e020e */
[----:B------:R0:W-:Y:S01]  /*511c0*/  @P5 STG.E.U16 [R8.64], R29 ;  /* 0x0000001d08005986 */ /* 0x0001e2000c10150a */
[----:B------:R-:W-:-:S03]  /*511d0*/  ISETP.LT.AND P5, PT, R28, c[0x0][0x178], !P2 ;  /* 0x00005e001c007a0c */ /* 0x000fc600057a1270 */
[----:B----4-:R1:W-:Y:S01]  /*511e0*/  @P1 STG.E.U16 [R10.64], R2 ;  /* 0x000000020a001986 */ /* 0x0103e2000c10150a */
[----:B------:R-:W-:Y:S02]  /*511f0*/  ISETP.LT.AND P1, PT, R25, c[0x0][0x178], !P4 ;  /* 0x00005e0019007a0c */ /* 0x000fe40006721270 */
[----:B------:R-:W-:Y:S01]  /*51200*/  ISETP.LT.AND P4, PT, R27, c[0x0][0x178], !P4 ;  /* 0x00005e001b007a0c */ /* 0x000fe20006781270 */
[----:B------:R3:W-:Y:S04]  /*51210*/  @P6 STG.E.U16 [R16.64], R20 ;  /* 0x0000001410006986 */ /* 0x0007e8000c10150a */
[----:B------:R4:W-:Y:S01]  /*51220*/  @P3 STG.E.U16 [R18.64], R21 ;  /* 0x0000001512003986 */ /* 0x0009e2000c10150a */
[----:B0-----:R-:W-:-:S04]  /*51230*/  IMAD.WIDE R8, R0, 0x2, R12 ;  /* 0x0000000200087825 */ /* 0x001fc800078e020c */
[----:B-1----:R-:W-:Y:S01]  /*51240*/  IMAD.WIDE R10, R0, 0x2, R6 ;  /* 0x00000002000a7825 */ /* 0x002fe200078e0206 */
[----:B---3--:R-:W-:Y:S02]  /*51250*/  PRMT R20, R2, 0x7632, R20 ;  /* 0x0000763202147816 */ /* 0x008fe40000000014 */
[----:B----4-:R-:W-:Y:S02]  /*51260*/  IADD3 R18, R0, c[0x0][0x198], RZ ;  /* 0x0000660000127a10 */ /* 0x010fe40007ffe0ff */
[----:B------:R-:W-:Y:S02]  /*51270*/  PRMT R19, R29, 0x7632, R19 ;  /* 0x000076321d137816 */ /* 0x000fe40000000013 */
[----:B------:R-:W-:Y:S01]  /*51280*/  IADD3 R21, R3, 0x6e, RZ ;  /* 0x0000006e03157810 */ /* 0x000fe20007ffe0ff */
[----:B------:R-:W-:Y:S01]  /*51290*/  IMAD.WIDE R16, R18, 0x2, R4 ;  /* 0x0000000212107825 */ /* 0x000fe200078e0204 */
[----:B------:R-:W3:Y:S04]  /*512a0*/  LDL.LU R29, [R1+0x4b8] ;  /* 0x0004b800011d7983 */ /* 0x000ee80000300800 */
[----:B------:R-:W-:Y:S01]  /*512b0*/  @P1 STG.E.U16 [R8.64], R19 ;  /* 0x0000001308001986 */ /* 0x000fe2000c10150a */
[----:B------:R-:W-:-:S03]  /*512c0*/  ISETP.GE.AND P1, PT, R21, c[0x0][0x17c], PT ;  /* 0x00005f0015007a0c */ /* 0x000fc60003f26270 */
[----:B------:R-:W4:Y:S04]  /*512d0*/  LDL.LU R2, [R1+0x4a8] ;  /* 0x0004a80001027983 */ /* 0x000f280000300800 */
[----:B------:R-:W-:Y:S04]  /*512e0*/  @P4 STG.E.U16 [R10.64], R20 ;  /* 0x000000140a004986 */ /* 0x000fe8000c10150a */
[----:B------:R-:W2:Y:S04]  /*512f0*/  LDL.LU R21, [R1+0x2f8] ;  /* 0x0002f80001157983 */ /* 0x000ea80000300800 */
[----:B------:R0:W-:Y:S04]  /*51300*/  @P5 STG.E.U16 [R16.64], R23 ;  /* 0x0000001710005986 */ /* 0x0001e8000c10150a */
[----:B0-----:R-:W2:Y:S01]  /*51310*/  LDL.LU R17, [R1+0x488] ;  /* 0x0004880001117983 */ /* 0x001ea20000300800 */
[----:B------:R-:W-:-:S02]  /*51320*/  ISETP.LT.AND P3, PT, R26, c[0x0][0x178], !P2 ;  /* 0x00005e001a007a0c */ /* 0x000fc40005761270 */
[----:B------:R-:W-:Y:S01]  /*51330*/  ISETP.LT.AND P6, PT, R25, c[0x0][0x178], !P2 ;  /* 0x00005e0019007a0c */ /* 0x000fe200057c1270 */
[----:B------:R-:W-:-:S04]  /*51340*/  IMAD.WIDE R10, R18, 0x2, R14 ;  /* 0x00000002120a7825 */ /* 0x000fc800078e020e */
[C---:B------:R-:W-:Y:S01]  /*51350*/  IMAD.WIDE R8, R18.reuse, 0x2, R12 ;  /* 0x0000000212087825 */ /* 0x040fe200078e020c */
[----:B------:R-:W-:Y:S02]  /*51360*/  IADD3 R0, R18, c[0x0][0x198], RZ ;  /* 0x0000660012007a10 */ /* 0x000fe40007ffe0ff */
[----:B------:R-:W-:Y:S02]  /*51370*/  ISETP.LT.AND P2, PT, R27, c[0x0][0x178], !P2 ;  /* 0x00005e001b007a0c */ /* 0x000fe40005741270 */
[----:B------:R-:W-:Y:S02]  /*51380*/  ISETP.LT.AND P4, PT, R28, c[0x0][0x178], !P0 ;  /* 0x00005e001c007a0c */ /* 0x000fe40004781270 */
[----:B------:R-:W-:Y:S02]  /*51390*/  ISETP.LT.AND P5, PT, R26, c[0x0][0x178], !P0 ;  /* 0x00005e001a007a0c */ /* 0x000fe400047a1270 */
[----:B------:R-:W-:Y:S01]  /*513a0*/  IADD3 R16, R3, 0x6f, RZ ;  /* 0x0000006f03107810 */ /* 0x000fe20007ffe0ff */
[----:B--2---:R-:W-:Y:S04]  /*513b0*/  @P3 STG.E.U16 [R10.64], R17 ;  /* 0x000000110a003986 */ /* 0x004fe8000c10150a */
[----:B------:R0:W-:Y:S02]  /*513c0*/  @P6 STG.E.U16 [R8.64], R21 ;  /* 0x0000001508006986 */ /* 0x0001e4000c10150a */
[----:B0-----:R-:W-:Y:S01]  /*513d0*/  IMAD.WIDE R8, R18, 0x2, R6 ;  /* 0x0000000212087825 */ /* 0x001fe200078e0206 */
[----:B------:R-:W-:-:S02]  /*513e0*/  PRMT R18, R23, 0x7632, R18 ;  /* 0x0000763217127816 */ /* 0x000fc40000000012 */
[----:B------:R-:W2:Y:S01]  /*513f0*/  LDL R23, [R1+0x328] ;  /* 0x0003280001177983 */ /* 0x000ea20000100800 */
[----:B------:R-:W-:Y:S01]  /*51400*/  ISETP.GE.AND P3, PT, R16, c[0x0][0x17c], PT ;  /* 0x00005f0010007a0c */ /* 0x000fe20003f66270 */
[----:B------:R-:W-:Y:S01]  /*51410*/  IMAD.WIDE R10, R0, 0x2, R4 ;  /* 0x00000002000a7825 */ /* 0x000fe200078e0204 */
[----:B------:R-:W-:-:S03]  /*51420*/  PRMT R19, R17, 0x7632, R19 ;  /* 0x0000763211137816 */ /* 0x000fc60000000013 */
[----:B------:R-:W-:Y:S01]  /*51430*/  IMAD.WIDE R16, R0, 0x2, R14 ;  /* 0x0000000200107825 */ /* 0x000fe200078e020e */
[----:B------:R-:W-:Y:S04]  /*51440*/  @P2 STG.E.U16 [R8.64], R24 ;  /* 0x0000001808002986 */ /* 0x000fe8000c10150a */
[----:B------:R-:W-:Y:S04]  /*51450*/  @P4 STG.E.U16 [R10.64], R18 ;  /* 0x000000120a004986 */ /* 0x000fe8000c10150a */
[----:B------:R0:W-:Y:S02]  /*51460*/  @P5 STG.E.U16 [R16.64], R19 ;  /* 0x0000001310005986 */ /* 0x0001e4000c10150a */
[----:B0-----:R-:W-:-:S02]  /*51470*/  PRMT R17, R24, 0x7632, R17 ;  /* 0x0000763218117816 */ /* 0x001fc40000000011 */
[----:B------:R-:W2:Y:S01]  /*51480*/  LDL.LU R24, [R1+0x318] ;  /* 0x0003180001187983 */ /* 0x000ea20000300800 */
[----:B------:R-:W-:Y:S02]  /*51490*/  ISETP.LT.AND P2, PT, R25, c[0x0][0x178], !P0 ;  /* 0x00005e0019007a0c */ /* 0x000fe40004741270 */
[----:B------:R-:W-:Y:S02]  /*514a0*/  ISETP.LT.AND P0, PT, R27, c[0x0][0x178], !P0 ;  /* 0x00005e001b007a0c */ /* 0x000fe40004701270 */
[----:B------:R-:W-:Y:S01]  /*514b0*/  ISETP.LT.AND P5, PT, R28, c[0x0][0x178], !P1 ;  /* 0x00005e001c007a0c */ /* 0x000fe20004fa1270 */
[----:B------:R-:W-:Y:S01]  /*514c0*/  IMAD.WIDE R8, R0, 0x2, R12 ;  /* 0x0000000200087825 */ /* 0x000fe200078e020c */
[----:B------:R-:W-:Y:S02]  /*514d0*/  ISETP.LT.AND P4, PT, R26, c[0x0][0x178], !P1 ;  /* 0x00005e001a007a0c */ /* 0x000fe40004f81270 */
[----:B------:R-:W-:Y:S01]  /*514e0*/  PRMT R16, R21, 0x7632, R16 ;  /* 0x0000763215107816 */ /* 0x000fe20000000010 */
[----:B------:R-:W-:Y:S01]  /*514f0*/  IMAD.WIDE R10, R0, 0x2, R6 ;  /* 0x00000002000a7825 */ /* 0x000fe200078e0206 */
[----:B------:R-:W-:-:S02]  /*51500*/  ISETP.LT.AND P6, PT, R25, c[0x0][0x178], !P1 ;  /* 0x00005e0019007a0c */ /* 0x000fc40004fc1270 */
[----:B------:R-:W-:Y:S01]  /*51510*/  IADD3 R0, R0, c[0x0][0x198], RZ ;  /* 0x0000660000007a10 */ /* 0x000fe20007ffe0ff */
[----:B------:R0:W-:Y:S04]  /*51520*/  @P2 STG.E.U16 [R8.64], R16 ;  /* 0x0000001008002986 */ /* 0x0001e8000c10150a */
[----:B------:R1:W-:Y:S01]  /*51530*/  @P0 STG.E.U16 [R10.64], R17 ;  /* 0x000000110a000986 */ /* 0x0003e2000c10150a */
[----:B------:R-:W-:Y:S01]  /*51540*/  IADD3 R18, R3, 0x70, RZ ;  /* 0x0000007003127810 */ /* 0x000fe20007ffe0ff */
[----:B0-----:R-:W-:-:S04]  /*51550*/  IMAD.WIDE R8, R0, 0x2, R4 ;  /* 0x0000000200087825 */ /* 0x001fc800078e0204 */
[C---:B-1----:R-:W-:Y:S01]  /*51560*/  IMAD.WIDE R10, R0.reuse, 0x2, R14 ;  /* 0x00000002000a7825 */ /* 0x042fe200078e020e */
[----:B---3--:R0:W-:Y:S03]  /*51570*/  @P5 STG.E.U16 [R8.64], R29 ;  /* 0x0000001d08005986 */ /* 0x0081e6000c10150a */
[----:B------:R-:W-:Y:S01]  /*51580*/  IMAD.WIDE R16, R0, 0x2, R12 ;  /* 0x0000000200107825 */ /* 0x000fe200078e020c */
[----:B----4-:R1:W-:Y:S01]  /*51590*/  @P4 STG.E.U16 [R10.64], R2 ;  /* 0x000000020a004986 */ /* 0x0103e2000c10150a */
[----:B------:R-:W-:Y:S02]  /*515a0*/  ISETP.GE.AND P2, PT, R18, c[0x0][0x17c], PT ;  /* 0x00005f0012007a0c */ /* 0x000fe40003f46270 */
[----:B------:R-:W-:Y:S02]  /*515b0*/  IADD3 R18, R3, 0x71, RZ ;  /* 0x0000007103127810 */ /* 0x000fe40007ffe0ff */
[----:B------:R-:W-:-:S02]  /*515c0*/  ISETP.LT.AND P1, PT, R27, c[0x0][0x178], !P1 ;  /* 0x00005e001b007a0c */ /* 0x000fc40004f21270 */
[----:B------:R-:W-:Y:S02]  /*515d0*/  ISETP.LT.AND P5, PT, R28, c[0x0][0x178], !P3 ;  /* 0x00005e001c007a0c */ /* 0x000fe40005fa1270 */
[----:B------:R-:W-:Y:S02]  /*515e0*/  ISETP.GE.AND P0, PT, R18, c[0x0][0x17c], PT ;  /* 0x00005f0012007a0c */ /* 0x000fe40003f06270 */
[C---:B------:R-:W-:Y:S01]  /*515f0*/  IADD3 R18, R0.reuse, c[0x0][0x198], RZ ;  /* 0x0000660000127a10 */ /* 0x040fe20007ffe0ff */
[----:B0-----:R-:W-:Y:S01]  /*51600*/  IMAD.WIDE R8, R0, 0x2, R6 ;  /* 0x0000000200087825 */ /* 0x001fe200078e0206 */
[----:B------:R-:W-:-:S03]  /*51610*/  PRMT R0, R29, 0x7632, R0 ;  /* 0x000076321d007816 */ /* 0x000fc60000000000 */
[----:B-1----:R-:W-:Y:S01]  /*51620*/  IMAD.WIDE R10, R18, 0x2, R4 ;  /* 0x00000002120a7825 */ /* 0x002fe200078e0204 */
[----:B--2---:R0:W-:Y:S04]  /*51630*/  @P6 STG.E.U16 [R16.64], R23 ;  /* 0x0000001710006986 */ /* 0x0041e8000c10150a */
[----:B0-----:R-:W2:Y:S04]  /*51640*/  LDL.LU R17, [R1+0x328] ;  /* 0x0003280001117983 */ /* 0x001ea80000300800 */
[----:B------:R-:W3:Y:S04]  /*51650*/  LDL.LU R29, [R1+0x19c] ;  /* 0x00019c00011d7983 */ /* 0x000ee80000300800 */
[----:B------:R-:W4:Y:S04]  /*51660*/  LDL.LU R21, [R1+0x17c] ;  /* 0x00017c0001157983 */ /* 0x000f280000300800 */
[----:B------:R-:W3:Y:S04]  /*51670*/  LDL.LU R23, [R1+0x15c] ;  /* 0x00015c0001177983 */ /* 0x000ee80000300800 */
[----:B------:R-:W-:Y:S04]  /*51680*/  @P1 STG.E.U16 [R8.64], R24 ;  /* 0x0000001808001986 */ /* 0x000fe8000c10150a */
[----:B------:R0:W-:Y:S02]  /*51690*/  @P5 STG.E.U16 [R10.64], R0 ;  /* 0x000000000a005986 */ /* 0x0001e4000c10150a */
[----:B0-----:R-:W-:-:S02]  /*516a0*/  PRMT R0, R2, 0x7632, R0 ;  /* 0x0000763202007816 */ /* 0x001fc40000000000 */
[----:B------:R-:W4:Y:S01]  /*516b0*/  LDL.LU R2, [R1+0x13c] ;  /* 0x00013c0001027983 */ /* 0x000f220000300800 */
[----:B------:R-:W-:-:S03]  /*516c0*/  PRMT R20, R24, 0x7632, R20 ;  /* 0x0000763218147816 */ /* 0x000fc60000000014 */
[----:B------:R-:W4:Y:S01]  /*516d0*/  LDL.LU R24, [R1+0x21c] ;  /* 0x00021c0001187983 */ /* 0x000f220000300800 */
[----:B------:R-:W-:Y:S02]  /*516e0*/  ISETP.LT.AND P6, PT, R26, c[0x0][0x178], !P3 ;  /* 0x00005e001a007a0c */ /* 0x000fe40005fc1270 */
[----:B------:R-:W-:Y:S02]  /*516f0*/  ISETP.LT.AND P1, PT, R25, c[0x0][0x178], !P3 ;  /* 0x00005e0019007a0c */ /* 0x000fe40005f21270 */
[----:B------:R-:W-:Y:S01]  /*51700*/  ISETP.LT.AND P3, PT, R27, c[0x0][0x178], !P3 ;  /* 0x00005e001b007a0c */ /* 0x000fe20005f61270 */
[----:B------:R-:W-:Y:S01]  /*51710*/  IMAD.WIDE R8, R18, 0x2, R14 ;  /* 0x0000000212087825 */ /* 0x000fe200078e020e */
[----:B------:R-:W-:Y:S02]  /*51720*/  IADD3 R16, R3, 0x72, RZ ;  /* 0x0000007203107810 */ /* 0x000fe40007ffe0ff */
[----:B------:R-:W-:Y:S01]  /*51730*/  ISETP.LT.AND P5, PT, R28, c[0x0][0x178], !P2 ;  /* 0x00005e001c007a0c */ /* 0x000fe200057a1270 */
[----:B------:R-:W-:Y:S01]  /*51740*/  IMAD.WIDE R10, R18, 0x2, R12 ;  /* 0x00000002120a7825 */ /* 0x000fe200078e020c */
[----:B------:R-:W-:-:S03]  /*51750*/  ISETP.GE.AND P4, PT, R16, c[0x0][0x17c], PT ;  /* 0x00005f0010007a0c */ /* 0x000fc60003f86270 */
[----:B------:R0:W-:Y:S01]  /*51760*/  @P6 STG.E.U16 [R8.64], R0 ;  /* 0x0000000008006986 */ /* 0x0001e2000c10150a */
[----:B------:R-:W-:Y:S02]  /*51770*/  ISETP.LT.AND P6, PT, R26, c[0x0][0x178], !P2 ;  /* 0x00005e001a007a0c */ /* 0x000fe400057c1270 */
[----:B0-----:R-:W-:-:S05]  /*51780*/  IADD3 R0, R18, c[0x0][0x198], RZ ;  /* 0x0000660012007a10 */ /* 0x001fca0007ffe0ff */
[----:B------:R-:W-:Y:S01]  /*51790*/  IMAD.WIDE R8, R0, 0x2, R14 ;  /* 0x0000000200087825 */ /* 0x000fe200078e020e */
[----:B--2---:R-:W-:-:S03]  /*517a0*/  PRMT R19, R17, 0x7632, R19 ;  /* 0x0000763211137816 */ /* 0x004fc60000000013 */
[----:B------:R-:W-:Y:S02]  /*517b0*/  IMAD.WIDE R16, R18, 0x2, R6 ;  /* 0x0000000212107825 */ /* 0x000fe400078e0206 */
[----:B------:R0:W-:Y:S04]  /*517c0*/  @P1 STG.E.U16 [R10.64], R19 ;  /* 0x000000130a001986 */ /* 0x0001e8000c10150a */
[----:B------:R1:W-:Y:S01]  /*517d0*/  @P3 STG.E.U16 [R16.64], R20 ;  /* 0x0000001410003986 */ /* 0x0003e2000c10150a */
[----:B------:R-:W-:Y:S02]  /*517e0*/  ISETP.LT.AND P3, PT, R25, c[0x0][0x178], !P2 ;  /* 0x00005e0019007a0c */ /* 0x000fe40005761270 */
[----:B------:R-:W-:Y:S01]  /*517f0*/  ISETP.LT.AND P2, PT, R27, c[0x0][0x178], !P2 ;  /* 0x00005e001b007a0c */ /* 0x000fe20005741270 */
[----:B0-----:R-:W-:-:S05]  /*51800*/  IMAD.WIDE R10, R0, 0x2, R4 ;  /* 0x00000002000a7825 */ /* 0x001fca00078e0204 */
[----:B---3--:R0:W-:Y:S04]  /*51810*/  @P5 STG.E.U16 [R10.64], R29 ;  /* 0x0000001d0a005986 */ /* 0x0081e8000c10150a */
[----:B----4-:R2:W-:Y:S01]  /*51820*/  @P6 STG.E.U16 [R8.64], R21 ;  /* 0x0000001508006986 */ /* 0x0105e2000c10150a */
[----:B------:R-:W-:Y:S02]  /*51830*/  ISETP.LT.AND P6, PT, R28, c[0x0][0x178], !P0 ;  /* 0x00005e001c007a0c */ /* 0x000fe400047c1270 */
[----:B-1----:R-:W-:Y:S01]  /*51840*/  IADD3 R16, R3, 0x73, RZ ;  /* 0x0000007303107810 */ /* 0x002fe20007ffe0ff */
[----:B0-----:R-:W-:-:S04]  /*51850*/  IMAD.WIDE R10, R0, 0x2, R12 ;  /* 0x00000002000a7825 */ /* 0x001fc800078e020c */
[C---:B--2---:R-:W-:Y:S01]  /*51860*/  IMAD.WIDE R8, R0.reuse, 0x2, R6 ;  /* 0x0000000200087825 */ /* 0x044fe200078e0206 */
[----:B------:R-:W-:Y:S01]  /*51870*/  IADD3 R0, R0, c[0x0][0x198], RZ ;  /* 0x0000660000007a10 */ /* 0x000fe20007ffe0ff */
[----:B------:R-:W-:Y:S01]  /*51880*/  @P3 STG.E.U16 [R10.64], R23 ;  /* 0x000000170a003986 */ /* 0x000fe2000c10150a */
[----:B------:R-:W-:Y:S02]  /*51890*/  ISETP.GE.AND P1, PT, R16, c[0x0][0x17c], PT ;  /* 0x00005f0010007a0c */ /* 0x000fe40003f26270 */
[----:B------:R-:W-:Y:S01]  /*518a0*/  ISETP.LT.AND P3, PT, R26, c[0x0][0x178], !P0 ;  /* 0x00005e001a007a0c */ /* 0x000fe20004761270 */
[----:B------:R0:W-:Y:S01]  /*518b0*/  @P2 STG.E.U16 [R8.64], R2 ;  /* 0x0000000208002986 */ /* 0x0001e2000c10150a */
[----:B------:R-:W-:Y:S02]  /*518c0*/  ISETP.LT.AND P2, PT, R27, c[0x0][0x178], !P0 ;  /* 0x00005e001b007a0c */ /* 0x000fe40004741270 */
[----:B------:R-:W-:Y:S02]  /*518d0*/  PRMT R16, R29, 0x7632, R16 ;  /* 0x000076321d107816 */ /* 0x000fe40000000010 */
[----:B------:R-:W-:Y:S01]  /*518e0*/  ISETP.LT.AND P0, PT, R25, c[0x0][0x178], !P0 ;  /* 0x00005e0019007a0c */ /* 0x000fe20004701270 */
[----:B------:R-:W2:Y:S01]  /*518f0*/  LDL.LU R29, [R1+0x1fc] ;  /* 0x0001fc00011d7983 */ /* 0x000ea20000300800 */
[----:B------:R-:W-:Y:S01]  /*51900*/  IADD3 R17, R3, 0x74, RZ ;  /* 0x0000007403117810 */ /* 0x000fe20007ffe0ff */
[----:B0-----:R-:W-:-:S03]  /*51910*/  IMAD.WIDE R8, R0, 0x2, R4 ;  /* 0x0000000200087825 */ /* 0x001fc600078e0204 */
[----:B------:R-:W-:Y:S02]  /*51920*/  ISETP.GE.AND P5, PT, R17, c[0x0][0x17c], PT ;  /* 0x00005f0011007a0c */ /* 0x000fe40003fa6270 */
[----:B------:R-:W-:Y:S01]  /*51930*/  PRMT R20, R21, 0x7632, R20 ;  /* 0x0000763215147816 */ /* 0x000fe20000000014 */
[----:B------:R0:W-:Y:S01]  /*51940*/  @P6 STG.E.U16 [R8.64], R16 ;  /* 0x0000001008006986 */ /* 0x0001e2000c10150a */
[----:B------:R-:W-:Y:S01]  /*51950*/  ISETP.LT.AND P6, PT, R28, c[0x0][0x178], !P4 ;  /* 0x00005e001c007a0c */ /* 0x000fe200067c1270 */
[----:B------:R-:W-:Y:S01]  /*51960*/  IMAD.WIDE R10, R0, 0x2, R14 ;  /* 0x00000002000a7825 */ /* 0x000fe200078e020e */
[----:B------:R-:W-:Y:S02]  /*51970*/  PRMT R18, R23, 0x7632, R18 ;  /* 0x0000763217127816 */ /* 0x000fe40000000012 */
[----:B------:R-:W-:Y:S02]  /*51980*/  PRMT R19, R2, 0x7632, R19 ;  /* 0x0000763202137816 */ /* 0x000fe40000000013 */
[----:B------:R1:W-:Y:S04]  /*51990*/  @P3 STG.E.U16 [R10.64], R20 ;  /* 0x000000140a003986 */ /* 0x0003e8000c10150a */
[----:B------:R-:W3:Y:S01]  /*519a0*/  LDL.LU R2, [R1+0x14c] ;  /* 0x00014c0001027983 */ /* 0x000ee20000300800 */
[----:B0-----:R-:W-:-:S04]  /*519b0*/  IMAD.WIDE R8, R0, 0x2, R12 ;  /* 0x0000000200087825 */ /* 0x001fc800078e020c */
[C---:B------:R-:W-:Y:S01]  /*519c0*/  IMAD.WIDE R16, R0.reuse, 0x2, R6 ;  /* 0x0000000200107825 */ /* 0x040fe200078e0206 */
[----:B------:R-:W-:Y:S01]  /*519d0*/  IADD3 R0, R0, c[0x0][0x198], RZ ;  /* 0x0000660000007a10 */ /* 0x000fe20007ffe0ff */
[----:B------:R-:W-:Y:S04]  /*519e0*/  @P0 STG.E.U16 [R8.64], R18 ;  /* 0x0000001208000986 */ /* 0x000fe8000c10150a */
[----:B------:R0:W-:Y:S01]  /*519f0*/  @P2 STG.E.U16 [R16.64], R19 ;  /* 0x0000001310002986 */ /* 0x0001e2000c10150a */
[----:B-1----:R-:W-:-:S05]  /*51a00*/  IMAD.WIDE R10, R0, 0x2, R4 ;  /* 0x00000002000a7825 */ /* 0x002fca00078e0204 */
[----:B------:R1:W-:Y:S01]  /*51a10*/  @P6 STG.E.U16 [R10.64], R24 ;  /* 0x000000180a006986 */ /* 0x0003e2000c10150a */
[----:B0-----:R-:W-:-:S04]  /*51a20*/  IADD3 R17, R3, 0x76, RZ ;  /* 0x0000007603117810 */ /* 0x001fc80007ffe0ff */
[----:B------:R-:W-:Y:S02]  /*51a30*/  ISETP.GE.AND P6, PT, R17, c[0x0][0x17c], PT ;  /* 0x00005f0011007a0c */ /* 0x000fe40003fc6270 */
[----:B------:R-:W4:Y:S01]  /*51a40*/  LDL.LU R17, [R1+0x18c] ;  /* 0x00018c0001117983 */ /* 0x000f220000300800 */
[----:B------:R-:W-:Y:S02]  /*51a50*/  ISETP.LT.AND P3, PT, R26, c[0x0][0x178], !P4 ;  /* 0x00005e001a007a0c */ /* 0x000fe40006761270 */
[----:B------:R-:W-:Y:S01]  /*51a60*/  IADD3 R16, R3, 0x75, RZ ;  /* 0x0000007503107810 */ /* 0x000fe20007ffe0ff */
[----:B------:R-:W4:Y:S03]  /*51a70*/  LDL.LU R21, [R1+0x25c] ;  /* 0x00025c0001157983 */ /* 0x000f260000300800 */
[----:B------:R-:W-:Y:S02]  /*51a80*/  ISETP.GE.AND P2, PT, R16, c[0x0][0x17c], PT ;  /* 0x00005f0010007a0c */ /* 0x000fe40003f46270 */
[----:B------:R-:W-:Y:S01]  /*51a90*/  PRMT R16, R24, 0x7632, R16 ;  /* 0x0000763218107816 */ /* 0x000fe20000000010 */
[----:B------:R-:W-:Y:S01]  /*51aa0*/  IMAD.WIDE R8, R0, 0x2, R14 ;  /* 0x0000000200087825 */ /* 0x000fe200078e020e */
[----:B-1----:R-:W4:Y:S04]  /*51ab0*/  LDL.LU R24, [R1+0x23c] ;  /* 0x00023c0001187983 */ /* 0x002f280000300800 */
[----:B------:R-:W4:Y:S01]  /*51ac0*/  LDL.LU R23, [R1+0x20c] ;  /* 0x00020c0001177983 */ /* 0x000f220000300800 */
[----:B------:R-:W-:-:S02]  /*51ad0*/  ISETP.LT.AND P0, PT, R25, c[0x0][0x178], !P4 ;  /* 0x00005e0019007a0c */ /* 0x000fc40006701270 */
[----:B------:R-:W-:Y:S01]  /*51ae0*/  ISETP.LT.AND P4, PT, R27, c[0x0][0x178], !P4 ;  /* 0x00005e001b007a0c */ /* 0x000fe20006781270 */
[----:B------:R-:W-:Y:S01]  /*51af0*/  IMAD.WIDE R10, R0, 0x2, R12 ;  /* 0x00000002000a7825 */ /* 0x000fe200078e020c */
[----:B--2---:R0:W-:Y:S01]  /*51b00*/  @P3 STG.E.U16 [R8.64], R29 ;  /* 0x0000001d08003986 */ /* 0x0041e2000c10150a */
[----:B------:R-:W-:-:S03]  /*51b10*/  PRMT R20, R29, 0x7632, R20 ;  /* 0x000076321d147816 */ /* 0x000fc60000000014 */
[----:B0-----:R-:W2:Y:S01]  /*51b20*/  LDL.LU R29, [R1+0x16c] ;  /* 0x00016c00011d7983 */ /* 0x001ea20000300800 */
[----:B------:R-:W-:Y:S01]  /*51b30*/  IMAD.WIDE R8, R0, 0x2, R6 ;  /* 0x0000000200087825 */ /* 0x000fe200078e0206 */
[----:B---3--:R-:W-:-:S03]  /*51b40*/  PRMT R19, R2, 0x7632, R19 ;  /* 0x0000763202137816 */ /* 0x008fc60000000013 */
[----:B----4-:R-:W-:Y:S04]  /*51b50*/  @P0 STG.E.U16 [R10.64], R17 ;  /* 0x000000110a000986 */ /* 0x010fe8000c10150a */
[----:B------:R0:W-:Y:S04]  /*51b60*/  @P4 STG.E.U16 [R8.64], R2 ;  /* 0x0000000208004986 */ /* 0x0001e8000c10150a */
[----:B0-----:R-:W3:Y:S01]  /*51b70*/  LDL.LU R2, [R1+0x3ec] ;  /* 0x0003ec0001027983 */ /* 0x001ee20000300800 */
[----:B------:R-:W-:Y:S02]  /*51b80*/  ISETP.LT.AND P3, PT, R28, c[0x0][0x178], !P1 ;  /* 0x00005e001c007a0c */ /* 0x000fe40004f61270 */
[----:B------:R-:W-:-:S02]  /*51b90*/  ISETP.LT.AND P0, PT, R26, c[0x0][0x178], !P1 ;  /* 0x00005e001a007a0c */ /* 0x000fc40004f01270 */
[----:B------:R-:W-:Y:S02]  /*51ba0*/  IADD3 R0, R0, c[0x0][0x198], RZ ;  /* 0x0000660000007a10 */ /* 0x000fe40007ffe0ff */
[----:B------:R-:W-:Y:S02]  /*51bb0*/  ISETP.LT.AND P4, PT, R27, c[0x0][0x178], !P1 ;  /* 0x00005e001b007a0c */ /* 0x000fe40004f81270 */
[----:B------:R-:W-:Y:S01]  /*51bc0*/  ISETP.LT.AND P1, PT, R25, c[0x0][0x178], !P1 ;  /* 0x00005e0019007a0c */ /* 0x000fe20004f21270 */
[----:B------:R-:W-:-:S04]  /*51bd0*/  IMAD.WIDE R8, R0, 0x2, R4 ;  /* 0x0000000200087825 */ /* 0x000fc800078e0204 */
[----:B------:R-:W-:Y:S01]  /*51be0*/  IMAD.WIDE R10, R0, 0x2, R14 ;  /* 0x00000002000a7825 */ /* 0x000fe200078e020e */
[----:B------:R0:W-:Y:S01]  /*51bf0*/  @P3 STG.E.U16 [R8.64], R16 ;  /* 0x0000001008003986 */ /* 0x0001e2000c10150a */
[----:B------:R-:W-:Y:S02]  /*51c00*/  PRMT R18, R17, 0x7632, R18 ;  /* 0x0000763211127816 */ /* 0x000fe40000000012 */
[----:B------:R-:W-:Y:S01]  /*51c10*/  ISETP.LT.AND P3, PT, R28, c[0x0][0x178], !P5 ;  /* 0x00005e001c007a0c */ /* 0x000fe20006f61270 */
[----:B------:R1:W-:Y:S01]  /*51c20*/  @P0 STG.E.U16 [R10.64], R20 ;  /* 0x000000140a000986 */ /* 0x0003e2000c10150a */
[----:B------:R-:W-:Y:S01]  /*51c30*/  ISETP.LT.AND P0, PT, R26, c[0x0][0x178], !P5 ;  /* 0x00005e001a007a0c */ /* 0x000fe20006f01270 */
[----:B0-----:R-:W-:-:S04]  /*51c40*/  IMAD.WIDE R8, R0, 0x2, R12 ;  /* 0x0000000200087825 */ /* 0x001fc800078e020c */
[C---:B------:R-:W-:Y:S01]  /*51c50*/  IMAD.WIDE R16, R0.reuse, 0x2, R6 ;  /* 0x0000000200107825 */ /* 0x040fe200078e0206 */
[----:B------:R-:W-:Y:S01]  /*51c60*/  IADD3 R0, R0, c[0x0][0x198], RZ ;  /* 0x0000660000007a10 */ /* 0x000fe20007ffe0ff */
[----:B------:R0:W-:Y:S04]  /*51c70*/  @P1 STG.E.U16 [R8.64], R18 ;  /* 0x0000001208001986 */ /* 0x0001e8000c10150a */
[----:B------:R4:W-:Y:S01]  /*51c80*/  @P4 STG.E.U16 [R16.64], R19 ;  /* 0x0000001310004986 */ /* 0x0009e2000c10150a */
[----:B------:R-:W-:Y:S01]  /*51c90*/  ISETP.LT.AND P4, PT, R25, c[0x0][0x178], !P5 ;  /* 0x00005e0019007a0c */ /* 0x000fe20006f81270 */
[----:B-1----:R-:W-:Y:S01]  /*51ca0*/  IMAD.WIDE R10, R0, 0x2, R4 ;  /* 0x00000002000a7825 */ /* 0x002fe200078e0204 */
[----:B------:R-:W-:-:S03]  /*51cb0*/  ISETP.LT.AND P5, PT, R27, c[0x0][0x178], !P5 ;  /* 0x00005e001b007a0c */ /* 0x000fc60006fa1270 */
[----:B0-----:R-:W-:Y:S01]  /*51cc0*/  IMAD.WIDE R8, R0, 0x2, R14 ;  /* 0x0000000200087825 */ /* 0x001fe200078e020e */
[----:B------:R0:W-:Y:S04]  /*51cd0*/  @P3 STG.E.U16 [R10.64], R21 ;  /* 0x000000150a003986 */ /* 0x0001e8000c10150a */
[----:B------:R1:W-:Y:S01]  /*51ce0*/  @P0 STG.E.U16 [R8.64], R24 ;  /* 0x0000001808000986 */ /* 0x0003e2000c10150a */
[----:B------:R-:W-:Y:S02]  /*51cf0*/  ISETP.LT.AND P0, PT, R28, c[0x0][0x178], !P2 ;  /* 0x00005e001c007a0c */ /* 0x000fe40005701270 */
[----:B----4-:R-:W-:Y:S01]  /*51d00*/  IADD3 R16, R3, 0x77, RZ ;  /* 0x0000007703107810 */ /* 0x010fe20007ffe0ff */
[----:B0-----:R-:W-:-:S04]  /*51d10*/  IMAD.WIDE R10, R0, 0x2, R12 ;  /* 0x00000002000a7825 */ /* 0x001fc800078e020c */
[C---:B-1----:R-:W-:Y:S01]  /*51d20*/  IMAD.WIDE R8, R0.reuse, 0x2, R6 ;  /* 0x0000000200087825 */ /* 0x042fe200078e0206 */
[----:B------:R-:W-:Y:S01]  /*51d30*/  IADD3 R0, R0, c[0x0][0x198], RZ ;  /* 0x0000660000007a10 */ /* 0x000fe20007ffe0ff */
[----:B------:R0:W-:Y:S01]  /*51d40*/  @P4 STG.E.U16 [R10.64], R23 ;  /* 0x000000170a004986 */ /* 0x0001e2000c10150a */
[----:B------:R-:W-:Y:S02]  /*51d50*/  ISETP.GE.AND P1, PT, R16, c[0x0][0x17c], PT ;  /* 0x00005f0010007a0c */ /* 0x000fe40003f26270 */
[----:B------:R-:W-:Y:S02]  /*51d60*/  ISETP.LT.AND P4, PT, R26, c[0x0][0x178], !P2 ;  /* 0x00005e001a007a0c */ /* 0x000fe40005781270 */
[----:B------:R-:W-:Y:S02]  /*51d70*/  PRMT R16, R21, 0x7632, R16 ;  /* 0x0000763215107816 */ /* 0x000fe40000000010 */
[----:B------:R-:W-:Y:S02]  /*51d80*/  IADD3 R17, R3, 0x78, RZ ;  /* 0x0000007803117810 */ /* 0x000fe40007ffe0ff */
[----:B------:R-:W-:-:S02]  /*51d90*/  PRMT R20, R24, 0x7632, R20 ;  /* 0x0000763218147816 */ /* 0x000fc40000000014 */
[----:B------:R-:W-:Y:S01]  /*51da0*/  ISETP.GE.AND P3, PT, R17, c[0x0][0x17c], PT ;  /* 0x00005f0011007a0c */ /* 0x000fe20003f66270 */
[C---:B0-----:R-:W-:Y:S01]  /*51db0*/  IMAD.WIDE R10, R0.reuse, 0x2, R14 ;  /* 0x00000002000a7825 */ /* 0x041fe200078e020e */
[----:B------:R-:W-:Y:S01]  /*51dc0*/  PRMT R18, R23, 0x7632, R18 ;  /* 0x0000763217127816 */ /* 0x000fe20000000012 */
[----:B------:R-:W4:Y:S04]  /*51dd0*/  LDL.LU R24, [R1+0x24c] ;  /* 0x00024c0001187983 */ /* 0x000f280000300800 */
[----:B--2---:R0:W-:Y:S01]  /*51de0*/  @P5 STG.E.U16 [R8.64], R29 ;  /* 0x0000001d08005986 */ /* 0x0041e2000c10150a */
[----:B------:R-:W-:Y:S02]  /*51df0*/  ISETP.LT.AND P5, PT, R27, c[0x0][0x178], !P2 ;  /* 0x00005e001b007a0c */ /* 0x000fe400057a1270 */
[----:B------:R-:W-:Y:S01]  /*51e00*/  ISETP.LT.AND P2, PT, R25, c[0x0][0x178], !P2 ;  /* 0x00005e0019007a0c */ /* 0x000fe20005741270 */
[----:B0-----:R-:W-:Y:S01]  /*51e10*/  IMAD.WIDE R8, R0, 0x2, R4 ;  /* 0x0000000200087825 */ /* 0x001fe200078e0204 */
[----:B------:R-:W-:-:S02]  /*51e20*/  PRMT R19, R29, 0x7632, R19 ;  /* 0x000076321d137816 */ /* 0x000fc40000000013 */
[----:B------:R-:W2:Y:S04]  /*51e30*/  LDL.LU R29, [R1+0x12c] ;  /* 0x00012c00011d7983 */ /* 0x000ea80000300800 */
[----:B------:R0:W-:Y:S01]  /*51e40*/  @P0 STG.E.U16 [R8.64], R16 ;  /* 0x0000001008000986 */ /* 0x0001e2000c10150a */
[----:B------:R-:W-:-:S03]  /*51e50*/  ISETP.LT.AND P0, PT, R28, c[0x0][0x178], !P6 ;  /* 0x00005e001c007a0c */ /* 0x000fc60007701270 */
[----:B------:R1:W-:Y:S01]  /*51e60*/  @P4 STG.E.U16 [R10.64], R20 ;  /* 0x000000140a004986 */ /* 0x0003e2000c10150a */
[----:B0-----:R-:W-:-:S04]  /*51e70*/  IMAD.WIDE R8, R0, 0x2, R12 ;  /* 0x0000000200087825 */ /* 0x001fc800078e020c */
[C---:B------:R-:W-:Y:S01]  /*51e80*/  IMAD.WIDE R16, R0.reuse, 0x2, R6 ;  /* 0x0000000200107825 */ /* 0x040fe200078e0206 */
[----:B------:R-:W-:Y:S01]  /*51e90*/  IADD3 R0, R0, c[0x0][0x198], RZ ;  /* 0x0000660000007a10 */ /* 0x000fe20007ffe0ff */
[----:B------:R-:W-:Y:S04]  /*51ea0*/  @P2 STG.E.U16 [R8.64], R18 ;  /* 0x0000001208002986 */ /* 0x000fe8000c10150a */
[----:B------:R0:W-:Y:S01]  /*51eb0*/  @P5 STG.E.U16 [R16.64], R19 ;  /* 0x0000001310005986 */ /* 0x0001e2000c10150a */
[----:B-1----:R-:W-:Y:S01]  /*51ec0*/  IMAD.WIDE R10, R0, 0x2, R4 ;  /* 0x00000002000a7825 */ /* 0x002fe200078e0204 */
[----:B0-----:R-:W-:-:S04]  /*51ed0*/  IADD3 R17, R3, 0x7a, RZ ;  /* 0x0000007a03117810 */ /* 0x001fc80007ffe0ff */
[----:B---3--:R0:W-:Y:S01]  /*51ee0*/  @P0 STG.E.U16 [R10.64], R2 ;  /* 0x000000020a000986 */ /* 0x0081e2000c10150a */
[----:B------:R-:W-:-:S03]  /*51ef0*/  ISETP.GE.AND P0, PT, R17, c[0x0][0x17c], PT ;  /* 0x00005f0011007a0c */ /* 0x000fc60003f06270 */
[----:B------:R-:W3:Y:S01]  /*51f00*/  LDL.LU R17, [R1+0x27c] ;  /* 0x00027c0001117983 */ /* 0x000ee20000300800 */
[----:B------:R-:W-:-:S04]  /*51f10*/  IADD3 R16, R3, 0x79, RZ ;  /* 0x0000007903107810 */ /* 0x000fc80007ffe0ff */
[----:B------:R-:W-:Y:S02]  /*51f20*/  ISETP.GE.AND P5, PT, R16, c[0x0][0x17c], PT ;  /* 0x00005f0010007a0c */ /* 0x000fe40003fa6270 */
[----:B------:R-:W-:Y:S02]  /*51f30*/  PRMT R16, R2, 0x7632, R16 ;  /* 0x0000763202107816 */ /* 0x000fe40000000010 */
[----:B0-----:R-:W3:Y:S01]  /*51f40*/  LDL.LU R2, [R1+0x46c] ;  /* 0x00046c0001027983 */ /* 0x001ee20000300800 */
[----:B------:R-:W-:Y:S02]  /*51f50*/  ISETP.LT.AND P4, PT, R26, c[0x0][0x178], !P6 ;  /* 0x00005e001a007a0c */ /* 0x000fe40007781270 */
[----:B------:R-:W-:Y:S01]  /*51f60*/  ISETP.LT.AND P2, PT, R25, c[0x0][0x178], !P6 ;  /* 0x00005e0019007a0c */ /* 0x000fe20007741270 */
[C---:B------:R-:W-:Y:S01]  /*51f70*/  IMAD.WIDE R8, R0.reuse, 0x2, R14 ;  /* 0x0000000200087825 */ /* 0x040fe200078e020e */
[----:B------:R-:W3:Y:S03]  /*51f80*/  LDL.LU R21, [R1+0x29c] ;  /* 0x00029c0001157983 */ /* 0x000ee60000300800 */
[----:B------:R-:W-:Y:S01]  /*51f90*/  IMAD.WIDE R10, R0, 0x2, R12 ;  /* 0x00000002000a7825 */ /* 0x000fe200078e020c */
[----:B------:R-:W3:Y:S01]  /*51fa0*/  LDL.LU R23, [R1+0x28c] ;  /* 0x00028c0001177983 */ /* 0x000ee20000300800 */
[----:B------:R-:W-:-:S02]  /*51fb0*/  ISETP.LT.AND P6, PT, R27, c[0x0][0x178], !P6 ;  /* 0x00005e001b007a0c */ /* 0x000fc400077c1270 */
[----:B----4-:R-:W-:Y:S02]  /*51fc0*/  PRMT R18, R24, 0x7632, R18 ;  /* 0x0000763218127816 */ /* 0x010fe40000000012 */
[----:B--2---:R-:W-:Y:S01]  /*51fd0*/  PRMT R19, R29, 0x7632, R19 ;  /* 0x000076321d137816 */ /* 0x004fe20000000013 */
[----:B---3--:R-:W-:Y:S04]  /*51fe0*/  @P4 STG.E.U16 [R8.64], R17 ;  /* 0x0000001108004986 */ /* 0x008fe8000c10150a */
[----:B------:R0:W-:Y:S04]  /*51ff0*/  @P2 STG.E.U16 [R10.64], R24 ;  /* 0x000000180a002986 */ /* 0x0001e8000c10150a */
[----:B0-----:R-:W2:Y:S01]  /*52000*/  LDL.LU R24, [R1+0x22c] ;  /* 0x00022c0001187983 */ /* 0x001ea20000300800 */
[----:B------:R-:W-:-:S05]  /*52010*/  IMAD.WIDE R8, R0, 0x2, R6 ;  /* 0x0000000200087825 */ /* 0x000fca00078e0206 */
[----:B------:R0:W-:Y:S01]  /*52020*/  @P6 STG.E.U16 [R8.64], R29 ;  /* 0x0000001d08006986 */ /* 0x0001e2000c10150a */
[----:B------:R-:W-:-:S03]  /*52030*/  ISETP.LT.AND P4, PT, R28, c[0x0][0x178], !P1 ;  /* 0x00005e001c007a0c */ /* 0x000fc60004f81270 */
[----:B0-----:R-:W3:Y:S01]  /*52040*/  LDL.LU R29, [R1+0x47c] ;  /* 0x00047c00011d7983 */ /* 0x001ee20000300800 */
[----:B------:R-:W-:Y:S02]  /*52050*/  IADD3 R0, R0, c[0x0][0x198], RZ ;  /* 0x0000660000007a10 */ /* 0x000fe40007ffe0ff */
[----:B------:R-:W-:Y:S02]  /*52060*/  ISETP.LT.AND P2, PT, R26, c[0x0][0x178], !P1 ;  /* 0x00005e001a007a0c */ /* 0x000fe40004f41270 */
[----:B------:R-:W-:Y:S01]  /*52070*/  ISETP.LT.AND P6, PT, R27, c[0x0][0x178], !P1 ;  /* 0x00005e001b007a0c */ /* 0x000fe20004fc1270 */
[C---:B------:R-:W-:Y:S01]  /*52080*/  IMAD.WIDE R8, R0.reuse, 0x2, R4 ;  /* 0x0000000200087825 */ /* 0x040fe200078e0204 */
[----:B------:R-:W-:Y:S02]  /*52090*/  ISETP.LT.AND P1, PT, R25, c[0x0][0x178], !P1 ;  /* 0x00005e0019007a0c */ /* 0x000fe40004f21270 */
[----:B------:R-:W-:Y:S01]  /*520a0*/  PRMT R20, R17, 0x7632, R20 ;  /* 0x0000763211147816 */ /* 0x000fe20000000014 */
[----:B------:R-:W-:Y:S01]  /*520b0*/  IMAD.WIDE R10, R0, 0x2, R14 ;  /* 0x00000002000a7825 */ /* 0x000fe200078e020e */
[----:B------:R0:W-:Y:S01]  /*520c0*/  @P4 STG.E.U16 [R8.64], R16 ;  /* 0x0000001008004986 */ /* 0x0001e2000c10150a */
[----:B------:R-:W-:-:S04]  /*520d0*/  ISETP.LT.AND P4, PT, R28, c[0x0][0x178], !P3 ;  /* 0x00005e001c007a0c */ /* 0x000fc80005f81270 */
[----:B------:R1:W-:Y:S01]  /*520e0*/  @P2 STG.E.U16 [R10.64], R20 ;  /* 0x000000140a002986 */ /* 0x0003e2000c10150a */
        /* <DEDUP_REMOVED lines=9> */
[----:B------:R-:W-:Y:S02]  /*52180*/  PRMT R16, R2, 0x7632, R16 ;  /* 0x0000763202107816 */ /* 0x000fe40000000010 */
[----:B-1----:R-:W4:Y:S01]  /*52190*/  LDL.LU R2, [R1+0x30c] ;  /* 0x00030c0001027983 */ /* 0x002f220000300800 */
[----:B------:R-:W-:Y:S02]  /*521a0*/  ISETP.LT.AND P2, PT, R26, c[0x0][0x178], !P3 ;  /* 0x00005e001a007a0c */ /* 0x000fe40005f41270 */
[----:B------:R-:W-:Y:S01]  /*521b0*/  ISETP.LT.AND P6, PT, R25, c[0x0][0x178], !P3 ;  /* 0x00005e0019007a0c */ /* 0x000fe20005fc1270 */
[----:B------:R-:W-:Y:S01]  /*521c0*/  IMAD.WIDE R8, R0, 0x2, R14 ;  /* 0x0000000200087825 */ /* 0x000fe200078e020e */
[----:B------:R-:W-:-:S03]  /*521d0*/  ISETP.LT.AND P3, PT, R27, c[0x0][0x178], !P3 ;  /* 0x00005e001b007a0c */ /* 0x000fc60005f61270 */
[----:B------:R-:W-:-:S06]  /*521e0*/  IMAD.WIDE R10, R0, 0x2, R12 ;  /* 0x00000002000a7825 */ /* 0x000fcc00078e020c */
[----:B------:R0:W-:Y:S01]  /*521f0*/  @P2 STG.E.U16 [R8.64], R21 ;  /* 0x0000001508002986 */ /* 0x0001e2000c10150a */
[----:B------:R-:W-:-:S03]  /*52200*/  ISETP.LT.AND P2, PT, R28, c[0x0][0x178], !P5 ;  /* 0x00005e001c007a0c */ /* 0x000fc60006f41270 */
[----:B------:R1:W-:Y:S01]  /*52210*/  @P6 STG.E.U16 [R10.64], R23 ;  /* 0x000000170a006986 */ /* 0x0003e2000c10150a */
[----:B------:R-:W-:Y:S01]  /*52220*/  ISETP.LT.AND P6, PT, R26, c[0x0][0x178], !P5 ;  /* 0x00005e001a007a0c */ /* 0x000fe20006fc1270 */
[C---:B0-----:R-:W-:Y:S01]  /*52230*/  IMAD.WIDE R8, R0.reuse, 0x2, R6 ;  /* 0x0000000200087825 */ /* 0x041fe200078e0206 */
[----:B------:R-:W-:Y:S02]  /*52240*/  IADD3 R0, R0, c[0x0][0x198], RZ ;  /* 0x0000660000007a10 */ /* 0x000fe40007ffe0ff */
[----:B------:R-:W-:Y:S02]  /*52250*/  IADD3 R17, R3, 0x7c, RZ ;  /* 0x0000007c03117810 */ /* 0x000fe40007ffe0ff */
[----:B------:R-:W-:Y:S01]  /*52260*/  PRMT R20, R21, 0x7632, R20 ;  /* 0x0000763215147816 */ /* 0x000fe20000000014 */
[----:B-1----:R-:W-:Y:S01]  /*52270*/  IMAD.WIDE R10, R0, 0x2, R14 ;  /* 0x00000002000a7825 */ /* 0x002fe200078e020e */
[----:B------:R-:W-:Y:S01]  /*52280*/  ISETP.GE.AND P4, PT, R17, c[0x0][0x17c], PT ;  /* 0x00005f0011007a0c */ /* 0x000fe20003f86270 */
[----:B------:R-:W4:Y:S01]  /*52290*/  LDL.LU R21, [R1+0x26c] ;  /* 0x00026c0001157983 */ /* 0x000f220000300800 */
[----:B------:R-:W-:-:S03]  /*522a0*/  PRMT R18, R23, 0x7632, R18 ;  /* 0x0000763217127816 */ /* 0x000fc60000000012 */
[----:B------:R-:W4:Y:S04]  /*522b0*/  LDL.LU R23, [R1+0x49c] ;  /* 0x00049c0001177983 */ /* 0x000f280000300800 */
[----:B--2---:R0:W-:Y:S01]  /*522c0*/  @P3 STG.E.U16 [R8.64], R24 ;  /* 0x0000001808003986 */ /* 0x0041e2000c10150a */
[----:B------:R-:W-:Y:S02]  /*522d0*/  ISETP.LT.AND P3, PT, R27, c[0x0][0x178], !P5 ;  /* 0x00005e001b007a0c */ /* 0x000fe40006f61270 */
[----:B------:R-:W-:Y:S01]  /*522e0*/  ISETP.LT.AND P5, PT, R25, c[0x0][0x178], !P5 ;  /* 0x00005e0019007a0c */ /* 0x000fe20006fa1270 */
[----:B0-----:R-:W-:Y:S01]  /*522f0*/  IMAD.WIDE R8, R0, 0x2, R4 ;  /* 0x0000000200087825 */ /* 0x001fe200078e0204 */
[----:B------:R-:W-:-:S04]  /*52300*/  PRMT R19, R24, 0x7632, R19 ;  /* 0x0000763218137816 */ /* 0x000fc80000000013 */
        /* <DEDUP_REMOVED lines=8> */
[----:B-1----:R-:W-:-:S05]  /*52390*/  IMAD.WIDE R10, R0, 0x2, R4 ;  /* 0x00000002000a7825 */ /* 0x002fca00078e0204 */
[----:B---3--:R1:W-:Y:S01]  /*523a0*/  @P2 STG.E.U16 [R10.64], R29 ;  /* 0x0000001d0a002986 */ /* 0x0083e2000c10150a */
[----:B0-----:R-:W-:-:S04]  /*523b0*/  IADD3 R17, R3, 0x7e, RZ ;  /* 0x0000007e03117810 */ /* 0x001fc80007ffe0ff */
[----:B------:R-:W-:Y:S02]  /*523c0*/  ISETP.GE.AND P2, PT, R17, c[0x0][0x17c], PT ;  /* 0x00005f0011007a0c */ /* 0x000fe40003f46270 */
[----:B------:R-:W2:Y:S01]  /*523d0*/  LDL.LU R17, [R1+0x2ec] ;  /* 0x0002ec0001117983 */ /* 0x000ea20000300800 */
[----:B------:R-:W-:-:S03]  /*523e0*/  ISETP.LT.AND P6, PT, R26, c[0x0][0x178], !P0 ;  /* 0x00005e001a007a0c */ /* 0x000fc600047c1270 */
[----:B------:R-:W3:Y:S01]  /*523f0*/  LDL.LU R24, [R1+0x48c] ;  /* 0x00048c0001187983 */ /* 0x000ee20000300800 */
[----:B------:R-:W-:Y:S01]  /*52400*/  IADD3 R16, R3, 0x7d, RZ ;  /* 0x0000007d03107810 */ /* 0x000fe20007ffe0ff */
[----:B------:R-:W-:-:S03]  /*52410*/  IMAD.WIDE R8, R0, 0x2, R14 ;  /* 0x0000000200087825 */ /* 0x000fc600078e020e */
[----:B------:R-:W-:Y:S02]  /*52420*/  ISETP.GE.AND P5, PT, R16, c[0x0][0x17c], PT ;  /* 0x00005f0010007a0c */ /* 0x000fe40003fa6270 */
[----:B------:R-:W-:Y:S02]  /*52430*/  PRMT R16, R29, 0x7632, R16 ;  /* 0x000076321d107816 */ /* 0x000fe40000000010 */
[----:B-1----:R-:W3:Y:S01]  /*52440*/  LDL.LU R29, [R1+0x2fc] ;  /* 0x0002fc00011d7983 */ /* 0x002ee20000300800 */
[----:B----4-:R-:W-:-:S03]  /*52450*/  PRMT R20, R2, 0x7632, R20 ;  /* 0x0000763202147816 */ /* 0x010fc60000000014 */
[----:B------:R0:W-:Y:S04]  /*52460*/  @P6 STG.E.U16 [R8.64], R2 ;  /* 0x0000000208006986 */ /* 0x0001e8000c10150a */
[----:B0-----:R-:W4:Y:S01]  /*52470*/  LDL.LU R2, [R1+0x1ac] ;  /* 0x0001ac0001027983 */ /* 0x001f220000300800 */
[----:B------:R-:W-:Y:S02]  /*52480*/  ISETP.LT.AND P3, PT, R25, c[0x0][0x178], !P0 ;  /* 0x00005e0019007a0c */ /* 0x000fe40004761270 */
[----:B------:R-:W-:Y:S01]  /*52490*/  ISETP.LT.AND P0, PT, R27, c[0x0][0x178], !P0 ;  /* 0x00005e001b007a0c */ /* 0x000fe20004701270 */
[----:B------:R-:W-:Y:S01]  /*524a0*/  IMAD.WIDE R10, R0, 0x2, R12 ;  /* 0x00000002000a7825 */ /* 0x000fe200078e020c */
[----:B------:R-:W-:-:S03]  /*524b0*/  ISETP.LT.AND P6, PT, R28, c[0x0][0x178], !P1 ;  /* 0x00005e001c007a0c */ /* 0x000fc60004fc1270 */
[C---:B------:R-:W-:Y:S01]  /*524c0*/  IMAD.WIDE R8, R0.reuse, 0x2, R6 ;  /* 0x0000000200087825 */ /* 0x040fe200078e0206 */
[----:B------:R-:W-:Y:S02]  /*524d0*/  IADD3 R0, R0, c[0x0][0x198], RZ ;  /* 0x0000660000007a10 */ /* 0x000fe40007ffe0ff */
[----:B------:R-:W-:-:S03]  /*524e0*/  PRMT R19, R21, 0x7632, R19 ;  /* 0x0000763215137816 */ /* 0x000fc60000000013 */
[----:B--2---:R0:W-:Y:S01]  /*524f0*/  @P3 STG.E.U16 [R10.64], R17 ;  /* 0x000000110a003986 */ /* 0x0041e2000c10150a */
[----:B------:R-:W-:-:S03]  /*52500*/  ISETP.LT.AND P3, PT, R26, c[0x0][0x178], !P1 ;  /* 0x00005e001a007a0c */ /* 0x000fc60004f61270 */
[----:B------:R1:W-:Y:S01]  /*52510*/  @P0 STG.E.U16 [R8.64], R21 ;  /* 0x0000001508000986 */ /* 0x0003e2000c10150a */
[----:B------:R-:W-:Y:S02]  /*52520*/  ISETP.LT.AND P0, PT, R27, c[0x0][0x178], !P1 ;  /* 0x00005e001b007a0c */ /* 0x000fe40004f01270 */
[----:B------:R-:W-:Y:S01]  /*52530*/  ISETP.LT.AND P1, PT, R25, c[0x0][0x178], !P1 ;  /* 0x00005e0019007a0c */ /* 0x000fe20004f21270 */
[----:B0-----:R-:W-:-:S04]  /*52540*/  IMAD.WIDE R10, R0, 0x2, R14 ;  /* 0x00000002000a7825 */ /* 0x001fc800078e020e */
[----:B-1----:R-:W-:Y:S01]  /*52550*/  IMAD.WIDE R8, R0, 0x2, R4 ;  /* 0x0000000200087825 */ /* 0x002fe200078e0204 */
[----:B------:R-:W-:-:S04]  /*52560*/  PRMT R18, R17, 0x7632, R18 ;  /* 0x0000763211127816 */ /* 0x000fc80000000012 */
[----:B------:R0:W-:Y:S01]  /*52570*/  @P6 STG.E.U16 [R8.64], R16 ;  /* 0x0000001008006986 */ /* 0x0001e2000c10150a */
[----:B------:R-:W-:-:S03]  /*52580*/  ISETP.LT.AND P6, PT, R28, c[0x0][0x178], !P4 ;  /* 0x00005e001c007a0c */ /* 0x000fc600067c1270 */
        /* <DEDUP_REMOVED lines=10> */
[----:B0-----:R-:W-:-:S05]  /*52630*/  IMAD.WIDE R8, R0, 0x2, R4 ;  /* 0x0000000200087825 */ /* 0x001fca00078e0204 */
[----:B------:R0:W-:Y:S01]  /*52640*/  @P6 STG.E.U16 [R8.64], R23 ;  /* 0x0000001708006986 */ /* 0x0001e2000c10150a */
[----:B------:R-:W-:-:S03]  /*52650*/  ISETP.LT.AND P6, PT, R26, c[0x0][0x178], !P5 ;  /* 0x00005e001a007a0c */ /* 0x000fc60006fc1270 */
[----:B---3--:R1:W-:Y:S01]  /*52660*/  @P3 STG.E.U16 [R10.64], R24 ;  /* 0x000000180a003986 */ /* 0x0083e2000c10150a */
[----:B------:R-:W-:Y:S02]  /*52670*/  ISETP.LT.AND P3, PT, R28, c[0x0][0x178], !P5 ;  /* 0x00005e001c007a0c */ /* 0x000fe40006f61270 */
[----:B--2---:R-:W-:Y:S02]  /*52680*/  IADD3 R16, R3, 0x7f, RZ ;  /* 0x0000007f03107810 */ /* 0x004fe40007ffe0ff */
[C---:B------:R-:W-:Y:S01]  /*52690*/  IADD3 R18, R0.reuse, c[0x0][0x198], RZ ;  /* 0x0000660000127a10 */ /* 0x040fe20007ffe0ff */
[----:B0-----:R-:W-:-:S04]  /*526a0*/  IMAD.WIDE R8, R0, 0x2, R12 ;  /* 0x0000000200087825 */ /* 0x001fc800078e020c */
[----:B-1----:R-:W-:Y:S01]  /*526b0*/  IMAD.WIDE R10, R0, 0x2, R6 ;  /* 0x00000002000a7825 */ /* 0x002fe200078e0206 */
[----:B------:R-:W-:Y:S01]  /*526c0*/  ISETP.GE.AND P1, PT, R16, c[0x0][0x17c], PT ;  /* 0x00005f0010007a0c */ /* 0x000fe20003f26270 */
[----:B------:R0:W-:Y:S01]  /*526d0*/  @P4 STG.E.U16 [R8.64], R29 ;  /* 0x0000001d08004986 */ /* 0x0001e2000c10150a */
[----:B------:R-:W-:Y:S02]  /*526e0*/  PRMT R16, R23, 0x7632, R16 ;  /* 0x0000763217107816 */ /* 0x000fe40000000010 */
[----:B------:R-:W-:Y:S01]  /*526f0*/  PRMT R17, R24, 0x7632, R17 ;  /* 0x0000763218117816 */ /* 0x000fe20000000011 */
[----:B----4-:R1:W-:Y:S01]  /*52700*/  @P0 STG.E.U16 [R10.64], R2 ;  /* 0x000000020a000986 */ /* 0x0103e2000c10150a */
[----:B------:R-:W-:-:S03]  /*52710*/  PRMT R0, R29, 0x7632, R0 ;  /* 0x000076321d007816 */ /* 0x000fc60000000000 */
[----:B------:R-:W2:Y:S01]  /*52720*/  LDL.LU R23, [R1+0x32c] ;  /* 0x00032c0001177983 */ /* 0x000ea20000300800 */
[----:B0-----:R-:W-:-:S03]  /*52730*/  IMAD.WIDE R8, R18, 0x2, R4 ;  /* 0x0000000212087825 */ /* 0x001fc600078e0204 */
[----:B------:R-:W3:Y:S01]  /*52740*/  LDL.LU R24, [R1+0x31c] ;  /* 0x00031c0001187983 */ /* 0x000ee20000300800 */
[----:B-1----:R-:W-:-:S03]  /*52750*/  IMAD.WIDE R10, R18, 0x2, R14 ;  /* 0x00000002120a7825 */ /* 0x002fc600078e020e */
[----:B------:R0:W-:Y:S01]  /*52760*/  @P3 STG.E.U16 [R8.64], R16 ;  /* 0x0000001008003986 */ /* 0x0001e2000c10150a */
[----:B------:R-:W-:Y:S02]  /*52770*/  PRMT R19, R2, 0x7632, R19 ;  /* 0x0000763202137816 */ /* 0x000fe40000000013 */
[C---:B------:R-:W-:Y:S01]  /*52780*/  IADD3 R20, R18.reuse, c[0x0][0x198], RZ ;  /* 0x0000660012147a10 */ /* 0x040fe20007ffe0ff */
[----:B------:R-:W4:Y:S04]  /*52790*/  LDL.LU R29, [R1+0x3f0] ;  /* 0x0003f000011d7983 */ /* 0x000f280000300800 */
[----:B------:R1:W-:Y:S04]  /*527a0*/  @P6 STG.E.U16 [R10.64], R17 ;  /* 0x000000110a006986 */ /* 0x0003e8000c10150a */
[----:B------:R-:W4:Y:S01]  /*527b0*/  LDL.LU R2, [R1+0x370] ;  /* 0x0003700001027983 */ /* 0x000f220000300800 */
[----:B0-----:R-:W-:Y:S01]  /*527c0*/  IMAD.WIDE R8, R18, 0x2, R12 ;  /* 0x0000000212087825 */ /* 0x001fe200078e020c */
[----:B------:R-:W-:-:S03]  /*527d0*/  IADD3 R21, R3, 0x80, RZ ;  /* 0x0000008003157810 */ /* 0x000fc60007ffe0ff */
[----:B-1----:R-:W-:Y:S02]  /*527e0*/  IMAD.WIDE R10, R18, 0x2, R6 ;  /* 0x00000002120a7825 */ /* 0x002fe400078e0206 */
[----:B------:R-:W4:Y:S01]  /*527f0*/  LDL.LU R18, [R1+0x4bc] ;  /* 0x0004bc0001127983 */ /* 0x000f220000300800 */
[----:B------:R-:W-:-:S03]  /*52800*/  ISETP.GE.AND P3, PT, R21, c[0x0][0x17c], PT ;  /* 0x00005f0015007a0c */ /* 0x000fc60003f66270 */
[----:B------:R-:W4:Y:S01]  /*52810*/  LDL.LU R21, [R1+0x4ac] ;  /* 0x0004ac0001157983 */ /* 0x000f220000300800 */
[----:B------:R-:W-:Y:S02]  /*52820*/  ISETP.LT.AND P0, PT, R27, c[0x0][0x178], !P5 ;  /* 0x00005e001b007a0c */ /* 0x000fe40006f01270 */
[----:B------:R-:W-:Y:S02]  /*52830*/  ISETP.LT.AND P5, PT, R25, c[0x0][0x178], !P5 ;  /* 0x00005e0019007a0c */ /* 0x000fe40006fa1270 */
[----:B------:R-:W-:Y:S01]  /*52840*/  ISETP.LT.AND P4, PT, R28, c[0x0][0x178], !P2 ;  /* 0x00005e001c007a0c */ /* 0x000fe20005781270 */
[----:B------:R-:W-:Y:S01]  /*52850*/  IMAD.WIDE R16, R20, 0x2, R4 ;  /* 0x0000000214107825 */ /* 0x000fe200078e0204 */
[----:B------:R-:W-:-:S09]  /*52860*/  ISETP.LT.AND P6, PT, R26, c[0x0][0x178], !P2 ;  /* 0x00005e001a007a0c */ /* 0x000fd200057c1270 */
[----:B------:R0:W-:Y:S04]  /*52870*/  @P5 STG.E.U16 [R8.64], R0 ;  /* 0x0000000008005986 */ /* 0x0001e8000c10150a */
[----:B------:R1:W-:Y:S01]  /*52880*/  @P0 STG.E.U16 [R10.64], R19 ;  /* 0x000000130a000986 */ /* 0x0003e2000c10150a */
[----:B------:R-:W-:Y:S01]  /*52890*/  ISETP.LT.AND P5, PT, R28, c[0x0][0x178], !P1 ;  /* 0x00005e001c007a0c */ /* 0x000fe20004fa1270 */
[----:B0-----:R-:W-:Y:S01]  /*528a0*/  IMAD.WIDE R8, R20, 0x2, R14 ;  /* 0x0000000214087825 */ /* 0x001fe200078e020e */
[----:B------:R-:W-:-:S03]  /*528b0*/  IADD3 R0, R3, 0x81, RZ ;  /* 0x0000008103007810 */ /* 0x000fc60007ffe0ff */
[----:B-1----:R-:W-:Y:S01]  /*528c0*/  IMAD.WIDE R10, R20, 0x2, R6 ;  /* 0x00000002140a7825 */ /* 0x002fe200078e0206 */
[----:B------:R-:W-:Y:S01]  /*528d0*/  ISETP.GE.AND P0, PT, R0, c[0x0][0x17c], PT ;  /* 0x00005f0000007a0c */ /* 0x000fe20003f06270 */
[----:B------:R-:W-:Y:S01]  /*528e0*/  STL [R1+0x18c0], R25 ;  /* 0x0018c01901007387 */ /* 0x000fe20000100800 */
[----:B--2---:R-:W-:Y:S02]  /*528f0*/  PRMT R0, R23, 0x7632, R0 ;  /* 0x0000763217007816 */ /* 0x004fe40000000000 */
[----:B---3--:R-:W-:Y:S01]  /*52900*/  PRMT R22, R24, 0x7632, R22 ;  /* 0x0000763218167816 */ /* 0x008fe20000000016 */
[----:B----4-:R0:W-:Y:S01]  /*52910*/  @P4 STG.E.U16 [R16.64], R18 ;  /* 0x0000001210004986 */ /* 0x0101e2000c10150a */
[----:B------:R-:W-:Y:S02]  /*52920*/  ISETP.LT.AND P4, PT, R27, c[0x0][0x178], !P2 ;  /* 0x00005e001b007a0c */ /* 0x000fe40005781270 */
[----:B------:R-:W-:Y:S01]  /*52930*/  ISETP.LT.AND P2, PT, R25, c[0x0][0x178], !P2 ;  /* 0x00005e0019007a0c */ /* 0x000fe20005741270 */
[----:B------:R1:W-:Y:S01]  /*52940*/  @P6 STG.E.U16 [R8.64], R21 ;  /* 0x0000001508006986 */ /* 0x0003e2000c10150a */
[----:B------:R-:W-:-:S02]  /*52950*/  ISETP.LT.AND P6, PT, R26, c[0x0][0x178], !P1 ;  /* 0x00005e001a007a0c */ /* 0x000fc40004fc1270 */
[----:B------:R-:W-:Y:S02]  /*52960*/  PRMT R19, R18, 0x7632, R19 ;  /* 0x0000763212137816 */ /* 0x000fe40000000013 */
[C---:B0-----:R-:W-:Y:S01]  /*52970*/  IADD3 R18, R20.reuse, c[0x0][0x198], RZ ;  /* 0x0000660014127a10 */ /* 0x041fe20007ffe0ff */
[----:B-1----:R-:W-:Y:S01]  /*52980*/  IMAD.WIDE R8, R20, 0x2, R12 ;  /* 0x0000000214087825 */ /* 0x002fe200078e020c */
[----:B------:R-:W-:-:S05]  /*52990*/  PRMT R20, R21, 0x7632, R20 ;  /* 0x0000763215147816 */ /* 0x000fca0000000014 */
[----:B------:R0:W-:Y:S01]  /*529a0*/  @P2 STG.E.U16 [R8.64], R23 ;  /* 0x0000001708002986 */ /* 0x0001e2000c10150a */
[----:B------:R-:W-:Y:S01]  /*529b0*/  ISETP.LT.AND P2, PT, R27, c[0x0][0x178], !P1 ;  /* 0x00005e001b007a0c */ /* 0x000fe20004f41270 */
[C---:B------:R-:W-:Y:S01]  /*529c0*/  IMAD.WIDE R16, R18.reuse, 0x2, R4 ;  /* 0x0000000212107825 */ /* 0x040fe200078e0204 */
[----:B------:R-:W-:Y:S01]  /*529d0*/  ISETP.LT.AND P1, PT, R25, c[0x0][0x178], !P1 ;  /* 0x00005e0019007a0c */ /* 0x000fe20004f21270 */
[----:B------:R1:W-:Y:S04]  /*529e0*/  @P4 STG.E.U16 [R10.64], R24 ;  /* 0x000000180a004986 */ /* 0x0003e8000c10150a */
[----:B------:R-:W-:Y:S01]  /*529f0*/  @P5 STG.E.U16 [R16.64], R19 ;  /* 0x0000001310005986 */ /* 0x000fe2000c10150a */
[----:B0-----:R-:W-:-:S05]  /*52a00*/  IMAD.WIDE R8, R18, 0x2, R14 ;  /* 0x0000000212087825 */ /* 0x001fca00078e020e */
[----:B------:R0:W-:Y:S01]  /*52a10*/  @P6 STG.E.U16 [R8.64], R20 ;  /* 0x0000001408006986 */ /* 0x0001e2000c10150a */
[----:B-1----:R-:W-:-:S04]  /*52a20*/  IMAD.WIDE R10, R18, 0x2, R6 ;  /* 0x00000002120a7825 */ /* 0x002fc800078e0206 */
[----:B0-----:R-:W-:-:S05]  /*52a30*/  IMAD.WIDE R8, R18, 0x2, R12 ;  /* 0x0000000212087825 */ /* 0x001fca00078e020c */
[----:B------:R0:W-:Y:S04]  /*52a40*/  @P1 STG.E.U16 [R8.64], R0 ;  /* 0x0000000008001986 */ /* 0x0001e8000c10150a */
[----:B------:R1:W-:Y:S01]  /*52a50*/  @P2 STG.E.U16 [R10.64], R22 ;  /* 0x000000160a002986 */ /* 0x0003e2000c10150a */
[----:B------:R-:W-:-:S03]  /*52a60*/  ISETP.LT.AND P2, PT, R25, c[0x0][0x178], !P3 ;  /* 0x00005e0019007a0c */ /* 0x000fc60005f41270 */
[----:B------:R-:W2:Y:S01]  /*52a70*/  LDL R25, [R1+0x360] ;  /* 0x0003600001197983 */ /* 0x000ea20000100800 */
[----:B------:R-:W-:Y:S02]  /*52a80*/  ISETP.LT.AND P5, PT, R28, c[0x0][0x178], !P3 ;  /* 0x00005e001c007a0c */ /* 0x000fe40005fa1270 */
[----:B------:R-:W-:Y:S01]  /*52a90*/  ISETP.LT.AND P4, PT, R26, c[0x0][0x178], !P3 ;  /* 0x00005e001a007a0c */ /* 0x000fe20005f81270 */
[----:B------:R-:W3:Y:S01]  /*52aa0*/  LDL.LU R24, [R1+0x400] ;  /* 0x0004000001187983 */ /* 0x000ee20000300800 */
[----:B------:R-:W-:Y:S02]  /*52ab0*/  IADD3 R21, R18, c[0x0][0x198], RZ ;  /* 0x0000660012157a10 */ /* 0x000fe40007ffe0ff */
[----:B------:R-:W-:-:S03]  /*52ac0*/  IADD3 R20, R3, 0x82, RZ ;  /* 0x0000008203147810 */ /* 0x000fc60007ffe0ff */
[----:B------:R-:W-:Y:S01]  /*52ad0*/  IMAD.WIDE R16, R21, 0x2, R4 ;  /* 0x0000000215107825 */ /* 0x000fe200078e0204 */
[----:B------:R-:W-:-:S03]  /*52ae0*/  IADD3 R23, R3, 0x83, RZ ;  /* 0x0000008303177810 */ /* 0x000fc60007ffe0ff */
[C---:B------:R-:W-:Y:S01]  /*52af0*/  IMAD.WIDE R18, R21.reuse, 0x2, R14 ;  /* 0x0000000215127825 */ /* 0x040fe200078e020e */
[----:B------:R-:W-:Y:S01]  /*52b00*/  ISETP.GE.AND P6, PT, R20, c[0x0][0x17c], PT ;  /* 0x00005f0014007a0c */ /* 0x000fe20003fc6270 */
[----:B------:R4:W-:Y:S02]  /*52b10*/  @P5 STG.E.U16 [R16.64], R29 ;  /* 0x0000001d10005986 */ /* 0x0009e4000c10150a */
[----:B0-----:R-:W-:Y:S01]  /*52b20*/  IMAD.WIDE R8, R21, 0x2, R12 ;  /* 0x0000000215087825 */ /* 0x001fe200078e020c */
[----:B------:R-:W-:Y:S01]  /*52b30*/  PRMT R20, R29, 0x7632, R20 ;  /* 0x000076321d147816 */ /* 0x000fe20000000014 */
[----:B------:R0:W-:Y:S01]  /*52b40*/  @P4 STG.E.U16 [R18.64], R2 ;  /* 0x0000000212004986 */ /* 0x0001e2000c10150a */
[----:B-1----:R-:W-:Y:S02]  /*52b50*/  PRMT R22, R2, 0x7632, R22 ;  /* 0x0000763202167816 */ /* 0x002fe40000000016 */
[----:B------:R-:W-:Y:S01]  /*52b60*/  ISETP.GE.AND P1, PT, R23, c[0x0][0x17c], PT ;  /* 0x00005f0017007a0c */ /* 0x000fe20003f26270 */
[----:B----4-:R-:W4:Y:S04]  /*52b70*/  LDL.LU R29, [R1+0x380] ;  /* 0x00038000011d7983 */ /* 0x010f280000300800 */
[----:B0-----:R-:W3:Y:S04]  /*52b80*/  LDL.LU R2, [R1+0x350] ;  /* 0x0003500001027983 */ /* 0x001ee80000300800 */
[----:B------:R-:W3:Y:S04]  /*52b90*/  LDL.LU R23, [R1+0x340] ;  /* 0x0003400001177983 */ /* 0x000ee80000300800 */
[----:B--2---:R0:W-:Y:S04]  /*52ba0*/  @P2 STG.E.U16 [R8.64], R25 ;  /* 0x0000001908002986 */ /* 0x0041e8000c10150a */
[----:B0-----:R-:W2:Y:S04]  /*52bb0*/  LDL.LU R25, [R1+0x18c0] ;  /* 0x0018c00001197983 */ /* 0x001ea80000300800 */
[----:B------:R-:W2:Y:S01]  /*52bc0*/  LDL.LU R9, [R1+0x360] ;  /* 0x0003600001097983 */ /* 0x000ea20000300800 */
[----:B------:R-:W-:-:S02]  /*52bd0*/  ISETP.LT.AND P3, PT, R27, c[0x0][0x178], !P3 ;  /* 0x00005e001b007a0c */ /* 0x000fc40005f61270 */
[----:B------:R-:W-:Y:S02]  /*52be0*/  ISETP.LT.AND P5, PT, R28, c[0x0][0x178], !P0 ;  /* 0x00005e001c007a0c */ /* 0x000fe400047a1270 */
[C---:B------:R-:W-:Y:S01]  /*52bf0*/  IADD3 R0, R21.reuse, c[0x0][0x198], RZ ;  /* 0x0000660015007a10 */ /* 0x040fe20007ffe0ff */
[----:B------:R-:W-:-:S04]  /*52c00*/  IMAD.WIDE R10, R21, 0x2, R6 ;  /* 0x00000002150a7825 */ /* 0x000fc800078e0206 */
[----:B------:R-:W-:-:S04]  /*52c10*/  IMAD.WIDE R16, R0, 0x2, R4 ;  /* 0x0000000200107825 */ /* 0x000fc800078e0204 */
[C---:B------:R-:W-:Y:S01]  /*52c20*/  IMAD.WIDE R18, R0.reuse, 0x2, R14 ;  /* 0x0000000200127825 */ /* 0x040fe200078e020e */
[----:B---3--:R0:W-:Y:S04]  /*52c30*/  @P3 STG.E.U16 [R10.64], R23 ;  /* 0x000000170a003986 */ /* 0x0081e8000c10150a */
[----:B------:R1:W-:Y:S01]  /*52c40*/  @P5 STG.E.U16 [R16.64], R20 ;  /* 0x0000001410005986 */ /* 0x0003e2000c10150a */
[C---:B0-----:R-:W-:Y:S01]  /*52c50*/  IMAD.WIDE R10, R0.reuse, 0x2, R6 ;  /* 0x00000002000a7825 */ /* 0x041fe200078e0206 */
[C---:B-1----:R-:W-:Y:S02]  /*52c60*/  IADD3 R20, R0.reuse, c[0x0][0x198], RZ ;  /* 0x0000660000147a10 */ /* 0x042fe40007ffe0ff */
[----:B--2---:R-:W-:Y:S01]  /*52c70*/  PRMT R21, R9, 0x7632, R21 ;  /* 0x0000763209157816 */ /* 0x004fe20000000015 */
[----:B------:R-:W-:-:S02]  /*52c80*/  IMAD.WIDE R8, R0, 0x2, R12 ;  /* 0x0000000200087825 */ /* 0x000fc400078e020c */
[----:B------:R-:W2:Y:S01]  /*52c90*/  LDL.LU R0, [R1+0x420] ;  /* 0x0004200001007983 */ /* 0x000ea20000300800 */
[----:B------:R-:W-:Y:S02]  /*52ca0*/  ISETP.LT.AND P4, PT, R26, c[0x0][0x178], !P0 ;  /* 0x00005e001a007a0c */ /* 0x000fe40004781270 */
[----:B------:R-:W-:Y:S02]  /*52cb0*/  ISETP.LT.AND P3, PT, R25, c[0x0][0x178], !P0 ;  /* 0x00005e0019007a0c */ /* 0x000fe40004761270 */
[----:B------:R-:W-:Y:S02]  /*52cc0*/  ISETP.LT.AND P2, PT, R27, c[0x0][0x178], !P0 ;  /* 0x00005e001b007a0c */ /* 0x000fe40004741270 */
[----:B------:R-:W-:-:S07]  /*52cd0*/  ISETP.LT.AND P5, PT, R28, c[0x0][0x178], !P6 ;  /* 0x00005e001c007a0c */ /* 0x000fce00077a1270 */
[----:B------:R0:W-:Y:S01]  /*52ce0*/  @P4 STG.E.U16 [R18.64], R22 ;  /* 0x0000001612004986 */ /* 0x0001e2000c10150a */
[----:B------:R-:W-:Y:S01]  /*52cf0*/  ISETP.LT.AND P4, PT, R26, c[0x0][0x178], !P6 ;  /* 0x00005e001a007a0c */ /* 0x000fe20007781270 */
[C---:B------:R-:W-:Y:S02]  /*52d00*/  IMAD.WIDE R16, R20.reuse, 0x2, R4 ;  /* 0x0000000214107825 */ /* 0x040fe400078e0204 */
[----:B------:R1:W-:Y:S01]  /*52d10*/  @P3 STG.E.U16 [R8.64], R21 ;  /* 0x0000001508003986 */ /* 0x0003e2000c10150a */
[----:B------:R-:W-:Y:S02]  /*52d20*/  ISETP.LT.AND P3, PT, R25, c[0x0][0x178], !P6 ;  /* 0x00005e0019007a0c */ /* 0x000fe40007761270 */
[----:B0-----:R-:W-:Y:S01]  /*52d30*/  PRMT R22, R23, 0x7632, R22 ;  /* 0x0000763217167816 */ /* 0x001fe20000000016 */
[----:B------:R-:W-:Y:S01]  /*52d40*/  IMAD.WIDE R18, R20, 0x2, R14 ;  /* 0x0000000214127825 */ /* 0x000fe200078e020e */
[----:B------:R-:W-:-:S03]  /*52d50*/  ISETP.LT.AND P6, PT, R27, c[0x0][0x178], !P6 ;  /* 0x00005e001b007a0c */ /* 0x000fc600077c1270 */
[----:B------:R0:W-:Y:S01]  /*52d60*/  @P2 STG.E.U16 [R10.64], R22 ;  /* 0x000000160a002986 */ /* 0x0001e2000c10150a */
[----:B-1----:R-:W-:-:S04]  /*52d70*/  IMAD.WIDE R8, R20, 0x2, R12 ;  /* 0x0000000214087825 */ /* 0x002fc800078e020c */
[----:B0-----:R-:W-:Y:S01]  /*52d80*/  IMAD.WIDE R10, R20, 0x2, R6 ;  /* 0x00000002140a7825 */ /* 0x001fe200078e0206 */
[----:B------:R-:W-:Y:S01]  /*52d90*/  PRMT R22, R24, 0x7632, R22 ;  /* 0x0000763218167816 */ /* 0x000fe20000000016 */
[----:B--2---:R0:W-:Y:S01]  /*52da0*/  @P5 STG.E.U16 [R16.64], R0 ;  /* 0x0000000010005986 */ /* 0x0041e2000c10150a */
[----:B------:R-:W-:-:S03]  /*52db0*/  ISETP.LT.AND P5, PT, R28, c[0x0][0x178], !P1 ;  /* 0x00005e001c007a0c */ /* 0x000fc60004fa1270 */
[----:B------:R1:W-:Y:S01]  /*52dc0*/  @P4 STG.E.U16 [R18.64], R24 ;  /* 0x0000001812004986 */ /* 0x0003e2000c10150a */
[----:B------:R-:W-:Y:S02]  /*52dd0*/  ISETP.LT.AND P4, PT, R26, c[0x0][0x178], !P1 ;  /* 0x00005e001a007a0c */ /* 0x000fe40004f81270 */
[----:B------:R-:W-:Y:S02]  /*52de0*/  PRMT R21, R0, 0x7632, R21 ;  /* 0x0000763200157816 */ /* 0x000fe40000000015 */
[----:B0-----:R-:W-:Y:S01]  /*52df0*/  IADD3 R0, R20, c[0x0][0x198], RZ ;  /* 0x0000660014007a10 */ /* 0x001fe20007ffe0ff */
[----:B----4-:R0:W-:Y:S04]  /*52e00*/  @P3 STG.E.U16 [R8.64], R29 ;  /* 0x0000001d08003986 */ /* 0x0101e8000c10150a */
[C---:B------:R-:W-:Y:S01]  /*52e10*/  IMAD.WIDE R16, R0.reuse, 0x2, R4 ;  /* 0x0000000200107825 */ /* 0x040fe200078e0204 */
[----:B------:R2:W-:Y:S03]  /*52e20*/  @P6 STG.E.U16 [R10.64], R2 ;  /* 0x000000020a006986 */ /* 0x0005e6000c10150a */
[C---:B-1----:R-:W-:Y:S01]  /*52e30*/  IMAD.WIDE R18, R0.reuse, 0x2, R14 ;  /* 0x0000000200127825 */ /* 0x042fe200078e020e */
[----:B------:R1:W-:Y:S01]  /*52e40*/  @P5 STG.E.U16 [R16.64], R21 ;  /* 0x0000001510005986 */ /* 0x0003e2000c10150a */
[----:B------:R-:W-:-:S03]  /*52e50*/  IADD3 R20, R0, c[0x0][0x198], RZ ;  /* 0x0000660000147a10 */ /* 0x000fc60007ffe0ff */
[----:B------:R-:W3:Y:S01]  /*52e60*/  LDL.LU R24, [R1+0x330] ;  /* 0x0003300001187983 */ /* 0x000ee20000300800 */
[----:B0-----:R-:W-:-:S03]  /*52e70*/  IMAD.WIDE R8, R0, 0x2, R12 ;  /* 0x0000000200087825 */ /* 0x001fc600078e020c */
[----:B------:R0:W-:Y:S01]  /*52e80*/  @P4 STG.E.U16 [R18.64], R22 ;  /* 0x0000001612004986 */ /* 0x0001e2000c10150a */
[----:B--2---:R-:W-:Y:S01]  /*52e90*/  IMAD.WIDE R10, R0, 0x2, R6 ;  /* 0x00000002000a7825 */ /* 0x004fe200078e0206 */
[----:B-1----:R-:W-:Y:S02]  /*52ea0*/  PRMT R21, R29, 0x7632, R21 ;  /* 0x000076321d157816 */ /* 0x002fe40000000015 */
[----:B------:R-:W2:Y:S01]  /*52eb0*/  LDL.LU R29, [R1+0x510] ;  /* 0x00051000011d7983 */ /* 0x000ea20000300800 */
[----:B0-----:R-:W-:-:S03]  /*52ec0*/  PRMT R22, R2, 0x7632, R22 ;  /* 0x0000763202167816 */ /* 0x001fc60000000016 */
[----:B------:R-:W4:Y:S04]  /*52ed0*/  LDL.LU R2, [R1+0x4f0] ;  /* 0x0004f00001027983 */ /* 0x000f280000300800 */
[----:B------:R-:W2:Y:S01]  /*52ee0*/  LDL.LU R0, [R1+0x4d0] ;  /* 0x0004d00001007983 */ /* 0x000ea20000300800 */
[----:B------:R-:W-:-:S04]  /*52ef0*/  IADD3 R23, R3, 0x84, RZ ;  /* 0x0000008403177810 */ /* 0x000fc80007ffe0ff */
[----:B------:R-:W-:Y:S02]  /*52f00*/  ISETP.GE.AND P0, PT, R23, c[0x0][0x17c], PT ;  /* 0x00005f0017007a0c */ /* 0x000fe40003f06270 */
[----:B------:R-:W-:Y:S02]  /*52f10*/  IADD3 R23, R3, 0x85, RZ ;  /* 0x0000008503177810 */ /* 0x000fe40007ffe0ff */
[----:B------:R-:W-:Y:S02]  /*52f20*/  ISETP.LT.AND P4, PT, R25, c[0x0][0x178], !P1 ;  /* 0x00005e0019007a0c */ /* 0x000fe40004f81270 */
[----:B------:R-:W-:Y:S02]  /*52f30*/  ISETP.GE.AND P2, PT, R23, c[0x0][0x17c], PT ;  /* 0x00005f0017007a0c */ /* 0x000fe40003f46270 */
[----:B------:R-:W-:Y:S02]  /*52f40*/  IADD3 R23, R3, 0x86, RZ ;  /* 0x0000008603177810 */ /* 0x000fe40007ffe0ff */
[----:B------:R-:W-:-:S02]  /*52f50*/  ISETP.LT.AND P3, PT, R27, c[0x0][0x178], !P1 ;  /* 0x00005e001b007a0c */ /* 0x000fc40004f61270 */
[----:B------:R-:W-:Y:S02]  /*52f60*/  ISETP.LT.AND P6, PT, R28, c[0x0][0x178], !P0 ;  /* 0x00005e001c007a0c */ /* 0x000fe400047c1270 */
[----:B------:R-:W-:Y:S02]  /*52f70*/  ISETP.GE.AND P1, PT, R23, c[0x0][0x17c], PT ;  /* 0x00005f0017007a0c */ /* 0x000fe40003f26270 */
[----:B------:R-:W3:Y:S01]  /*52f80*/  LDL.LU R23, [R1+0x430] ;  /* 0x0004300001177983 */ /* 0x000ee20000300800 */
[----:B------:R-:W-:-:S03]  /*52f90*/  IMAD.WIDE R16, R20, 0x2, R4 ;  /* 0x0000000214107825 */ /* 0x000fc600078e0204 */
[----:B------:R0:W-:Y:S01]  /*52fa0*/  @P4 STG.E.U16 [R8.64], R21 ;  /* 0x0000001508004986 */ /* 0x0001e2000c10150a */
[----:B------:R-:W-:-:S03]  /*52fb0*/  IMAD.WIDE R18, R20, 0x2, R14 ;  /* 0x0000000214127825 */ /* 0x000fc600078e020e */
[----:B------:R1:W-:Y:S01]  /*52fc0*/  @P3 STG.E.U16 [R10.64], R22 ;  /* 0x000000160a003986 */ /* 0x0003e2000c10150a */
[----:B0-----:R-:W-:-:S04]  /*52fd0*/  IMAD.WIDE R8, R20, 0x2, R12 ;  /* 0x0000000214087825 */ /* 0x001fc800078e020c */
[----:B-1----:R-:W-:Y:S01]  /*52fe0*/  IMAD.WIDE R10, R20, 0x2, R6 ;  /* 0x00000002140a7825 */ /* 0x002fe200078e0206 */
[----:B--2---:R0:W-:Y:S01]  /*52ff0*/  @P6 STG.E.U16 [R16.64], R0 ;  /* 0x0000000010006986 */ /* 0x0041e2000c10150a */
[----:B------:R-:W-:Y:S02]  /*53000*/  PRMT R21, R0, 0x7632, R21 ;  /* 0x0000763200157816 */ /* 0x000fe40000000015 */
[----:B0-----:R-:W-:Y:S02]  /*53010*/  IADD3 R0, R20, c[0x0][0x198], RZ ;  /* 0x0000660014007a10 */ /* 0x001fe40007ffe0ff */
[----:B------:R-:W2:Y:S01]  /*53020*/  LDL.LU R20, [R1+0x410] ;  /* 0x0004100001147983 */ /* 0x000ea20000300800 */
[----:B------:R-:W-:Y:S02]  /*53030*/  ISETP.LT.AND P5, PT, R26, c[0x0][0x178], !P0 ;  /* 0x00005e001a007a0c */ /* 0x000fe400047a1270 */
[----:B------:R-:W-:Y:S02]  /*53040*/  ISETP.LT.AND P4, PT, R25, c[0x0][0x178], !P0 ;  /* 0x00005e0019007a0c */ /* 0x000fe40004781270 */
[----:B------:R-:W-:-:S02]  /*53050*/  ISETP.LT.AND P3, PT, R27, c[0x0][0x178], !P0 ;  /* 0x00005e001b007a0c */ /* 0x000fc40004761270 */
[----:B------:R-:W-:-:S07]  /*53060*/  ISETP.LT.AND P6, PT, R28, c[0x0][0x178], !P2 ;  /* 0x00005e001c007a0c */ /* 0x000fce00057c1270 */
[----:B---3--:R0:W-:Y:S01]  /*53070*/  @P5 STG.E.U16 [R18.64], R23 ;  /* 0x0000001712005986 */ /* 0x0081e2000c10150a */
[----:B------:R-:W-:Y:S01]  /*53080*/  ISETP.LT.AND P5, PT, R26, c[0x0][0x178], !P2 ;  /* 0x00005e001a007a0c */ /* 0x000fe200057a1270 */
[----:B------:R-:W-:Y:S01]  /*53090*/  IMAD.WIDE R16, R0, 0x2, R4 ;  /* 0x0000000200107825 */ /* 0x000fe200078e0204 */
[----:B------:R-:W-:-:S03]  /*530a0*/  PRMT R22, R23, 0x7632, R22 ;  /* 0x0000763217167816 */ /* 0x000fc60000000016 */
[----:B0-----:R-:W-:Y:S01]  /*530b0*/  IMAD.WIDE R18, R0, 0x2, R14 ;  /* 0x0000000200127825 */ /* 0x001fe200078e020e */
[----:B------:R-:W-:-:S04]  /*530c0*/  IADD3 R23, R3, 0x87, RZ ;  /* 0x0000008703177810 */ /* 0x000fc80007ffe0ff */
[----:B------:R-:W-:Y:S02]  /*530d0*/  ISETP.GE.AND P0, PT, R23, c[0x0][0x17c], PT ;  /* 0x00005f0017007a0c */ /* 0x000fe40003f06270 */
[----:B------:R-:W-:Y:S01]  /*530e0*/  IADD3 R23, R3, 0x88, RZ ;  /* 0x0000008803177810 */ /* 0x000fe20007ffe0ff */
[----:B--2---:R0:W-:Y:S01]  /*530f0*/  @P4 STG.E.U16 [R8.64], R20 ;  /* 0x0000001408004986 */ /* 0x0041e2000c10150a */
[----:B------:R-:W-:-:S03]  /*53100*/  ISETP.LT.AND P4, PT, R25, c[0x0][0x178], !P2 ;  /* 0x00005e0019007a0c */ /* 0x000fc60005781270 */
[----:B------:R-:W-:Y:S01]  /*53110*/  @P3 STG.E.U16 [R10.64], R24 ;  /* 0x000000180a003986 */ /* 0x000fe2000c10150a */
[----:B------:R-:W-:-:S03]  /*53120*/  ISETP.LT.AND P3, PT, R27, c[0x0][0x178], !P2 ;  /* 0x00005e001b007a0c */ /* 0x000fc60005761270 */
[----:B------:R1:W-:Y:S01]  /*53130*/  @P6 STG.E.U16 [R16.64], R21 ;  /* 0x0000001510006986 */ /* 0x0003e2000c10150a */
[----:B------:R-:W-:-:S03]  /*53140*/  ISETP.LT.AND P6, PT, R28, c[0x0][0x178], !P1 ;  /* 0x00005e001c007a0c */ /* 0x000fc60004fc1270 */
[----:B------:R2:W-:Y:S01]  /*53150*/  @P5 STG.E.U16 [R18.64], R22 ;  /* 0x0000001612005986 */ /* 0x0005e2000c10150a */
[----:B------:R-:W-:Y:S01]  /*53160*/  ISETP.LT.AND P5, PT, R26, c[0x0][0x178], !P1 ;  /* 0x00005e001a007a0c */ /* 0x000fe20004fa1270 */
[----:B0-----:R-:W-:Y:S01]  /*53170*/  IMAD.WIDE R8, R0, 0x2, R12 ;  /* 0x0000000200087825 */ /* 0x001fe200078e020c */
[----:B-1----:R-:W-:Y:S02]  /*53180*/  PRMT R21, R20, 0x7632, R21 ;  /* 0x0000763214157816 */ /* 0x002fe40000000015 */
[C---:B------:R-:W-:Y:S01]  /*53190*/  IADD3 R20, R0.reuse, c[0x0][0x198], RZ ;  /* 0x0000660000147a10 */ /* 0x040fe20007ffe0ff */
[----:B------:R-:W-:Y:S01]  /*531a0*/  IMAD.WIDE R10, R0, 0x2, R6 ;  /* 0x00000002000a7825 */ /* 0x000fe200078e0206 */
[----:B--2---:R-:W-:Y:S01]  /*531b0*/  PRMT R22, R24, 0x7632, R22 ;  /* 0x0000763218167816 */ /* 0x004fe20000000016 */
[----:B------:R0:W-:Y:S02]  /*531c0*/  @P4 STG.E.U16 [R8.64], R21 ;  /* 0x0000001508004986 */ /* 0x0001e4000c10150a */
[----:B------:R-:W-:Y:S01]  /*531d0*/  IMAD.WIDE R16, R20, 0x2, R4 ;  /* 0x0000000214107825 */ /* 0x000fe200078e0204 */
[----:B------:R-:W-:-:S03]  /*531e0*/  ISETP.GE.AND P2, PT, R23, c[0x0][0x17c], PT ;  /* 0x00005f0017007a0c */ /* 0x000fc60003f46270 */
[----:B------:R-:W-:Y:S01]  /*531f0*/  IMAD.WIDE R18, R20, 0x2, R14 ;  /* 0x0000000214127825 */ /* 0x000fe200078e020e */
[----:B------:R-:W-:Y:S01]  /*53200*/  IADD3 R23, R3, 0x89, RZ ;  /* 0x0000008903177810 */ /* 0x000fe20007ffe0ff */
[----:B------:R1:W-:Y:S01]  /*53210*/  @P3 STG.E.U16 [R10.64], R22 ;  /* 0x000000160a003986 */ /* 0x0003e2000c10150a */
[----:B------:R-:W-:-:S03]  /*53220*/  ISETP.LT.AND P4, PT, R25, c[0x0][0x178], !P1 ;  /* 0x00005e0019007a0c */ /* 0x000fc60004f81270 */
[----:B------:R2:W-:Y:S01]  /*53230*/  @P6 STG.E.U16 [R16.64], R29 ;  /* 0x0000001d10006986 */ /* 0x0005e2000c10150a */
[----:B0-----:R-:W-:Y:S01]  /*53240*/  PRMT R21, R29, 0x7632, R21 ;  /* 0x000076321d157816 */ /* 0x001fe20000000015 */
[C---:B------:R-:W-:Y:S02]  /*53250*/  IMAD.WIDE R8, R20.reuse, 0x2, R12 ;  /* 0x0000000214087825 */ /* 0x040fe400078e020c */
[----:B------:R-:W3:Y:S01]  /*53260*/  LDL.LU R24, [R1+0x530] ;  /* 0x0005300001187983 */ /* 0x000ee20000300800 */
[----:B------:R-:W-:Y:S02]  /*53270*/  ISETP.LT.AND P3, PT, R27, c[0x0][0x178], !P1 ;  /* 0x00005e001b007a0c */ /* 0x000fe40004f61270 */
[----:B------:R-:W-:Y:S01]  /*53280*/  IADD3 R0, R20, c[0x0][0x198], RZ ;  /* 0x0000660014007a10 */ /* 0x000fe20007ffe0ff */
[----:B----4-:R0:W-:Y:S01]  /*53290*/  @P5 STG.E.U16 [R18.64], R2 ;  /* 0x0000000212005986 */ /* 0x0101e2000c10150a */
[----:B-1----:R-:W-:Y:S01]  /*532a0*/  PRMT R22, R2, 0x7632, R22 ;  /* 0x0000763202167816 */ /* 0x002fe20000000016 */
[----:B------:R-:W-:-:S02]  /*532b0*/  IMAD.WIDE R10, R20, 0x2, R6 ;  /* 0x00000002140a7825 */ /* 0x000fc400078e0206 */
[----:B--2---:R-:W2:Y:S01]  /*532c0*/  LDL.LU R29, [R1+0x500] ;  /* 0x00050000011d7983 */ /* 0x004ea20000300800 */
[----:B------:R-:W-:-:S03]  /*532d0*/  ISETP.GE.AND P1, PT, R23, c[0x0][0x17c], PT ;  /* 0x00005f0017007a0c */ /* 0x000fc60003f26270 */
[----:B0-----:R-:W4:Y:S04]  /*532e0*/  LDL.LU R2, [R1+0x4c0] ;  /* 0x0004c00001027983 */ /* 0x001f280000300800 */
[----:B------:R-:W2:Y:S04]  /*532f0*/  LDL.LU R20, [R1+0x4e0] ;  /* 0x0004e00001147983 */ /* 0x000ea80000300800 */
[----:B------:R-:W3:Y:S01]  /*53300*/  LDL.LU R23, [R1+0x440] ;  /* 0x0004400001177983 */ /* 0x000ee20000300800 */
[----:B------:R-:W-:Y:S01]  /*53310*/  ISETP.LT.AND P6, PT, R28, c[0x0][0x178], !P0 ;  /* 0x00005e001c007a0c */ /* 0x000fe200047c1270 */
[----:B------:R-:W-:-:S04]  /*53320*/  IMAD.WIDE R16, R0, 0x2, R4 ;  /* 0x0000000200107825 */ /* 0x000fc800078e0204 */
[----:B------:R-:W-:Y:S01]  /*53330*/  IMAD.WIDE R18, R0, 0x2, R14 ;  /* 0x0000000200127825 */ /* 0x000fe200078e020e */
[----:B------:R-:W-:Y:S01]  /*53340*/  ISETP.LT.AND P5, PT, R26, c[0x0][0x178], !P0 ;  /* 0x00005e001a007a0c */ /* 0x000fe200047a1270 */
[----:B--2---:R0:W-:Y:S04]  /*53350*/  @P4 STG.E.U16 [R8.64], R20 ;  /* 0x0000001408004986 */ /* 0x0041e8000c10150a */
[----:B---3--:R1:W-:Y:S04]  /*53360*/  @P3 STG.E.U16 [R10.64], R23 ;  /* 0x000000170a003986 */ /* 0x0083e8000c10150a */
[----:B------:R2:W-:Y:S01]  /*53370*/  @P6 STG.E.U16 [R16.64], R21 ;  /* 0x0000001510006986 */ /* 0x0005e2000c10150a */
[----:B0-----:R-:W-:-:S04]  /*53380*/  IMAD.WIDE R8, R0, 0x2, R12 ;  /* 0x0000000200087825 */ /* 0x001fc800078e020c */
[----:B-1----:R-:W-:Y:S01]  /*53390*/  IMAD.WIDE R10, R0, 0x2, R6 ;  /* 0x00000002000a7825 */ /* 0x002fe200078e0206 */
[----:B--2---:R-:W-:Y:S02]  /*533a0*/  PRMT R21, R20, 0x7632, R21 ;  /* 0x0000763214157816 */ /* 0x004fe40000000015 */
[----:B------:R-:W-:Y:S02]  /*533b0*/  IADD3 R20, R0, c[0x0][0x198], RZ ;  /* 0x0000660000147a10 */ /* 0x000fe40007ffe0ff */
[----:B------:R-:W2:Y:S01]  /*533c0*/  LDL.LU R0, [R1+0x550] ;  /* 0x0005500001007983 */ /* 0x000ea20000300800 */
[----:B------:R-:W-:Y:S02]  /*533d0*/  ISETP.LT.AND P4, PT, R25, c[0x0][0x178], !P0 ;  /* 0x00005e0019007a0c */ /* 0x000fe40004781270 */
[----:B------:R-:W-:Y:S01]  /*533e0*/  ISETP.LT.AND P3, PT, R27, c[0x0][0x178], !P0 ;  /* 0x00005e001b007a0c */ /* 0x000fe20004761270 */
[----:B------:R0:W-:Y:S01]  /*533f0*/  @P5 STG.E.U16 [R18.64], R22 ;  /* 0x0000001612005986 */ /* 0x0001e2000c10150a */
[----:B------:R-:W-:-:S02]  /*53400*/  ISETP.LT.AND P6, PT, R28, c[0x0][0x178], !P2 ;  /* 0x00005e001c007a0c */ /* 0x000fc400057c1270 */
[----:B------:R-:W-:Y:S01]  /*53410*/  ISETP.LT.AND P5, PT, R26, c[0x0][0x178], !P2 ;  /* 0x00005e001a007a0c */ /* 0x000fe200057a1270 */
[----:B------:R-:W-:Y:S01]  /*53420*/  IMAD.WIDE R16, R20, 0x2, R4 ;  /* 0x0000000214107825 */ /* 0x000fe200078e0204 */
[----:B0-----:R-:W-:-:S03]  /*53430*/  PRMT R22, R23, 0x7632, R22 ;  /* 0x0000763217167816 */ /* 0x001fc60000000016 */
[----:B------:R-:W-:Y:S02]  /*53440*/  IMAD.WIDE R18, R20, 0x2, R14 ;  /* 0x0000000214127825 */ /* 0x000fe400078e020e */
[----:B------:R0:W-:Y:S01]  /*53450*/  @P4 STG.E.U16 [R8.64], R21 ;  /* 0x0000001508004986 */ /* 0x0001e2000c10150a */
[----:B------:R-:W-:-:S03]  /*53460*/  ISETP.LT.AND P4, PT, R25, c[0x0][0x178], !P2 ;  /* 0x00005e0019007a0c */ /* 0x000fc60005781270 */
[----:B------:R1:W-:Y:S01]  /*53470*/  @P3 STG.E.U16 [R10.64], R22 ;  /* 0x000000160a003986 */ /* 0x0003e2000c10150a */
[----:B------:R-:W-:Y:S01]  /*53480*/  ISETP.LT.AND P3, PT, R27, c[0x0][0x178], !P2 ;  /* 0x00005e001b007a0c */ /* 0x000fe20005761270 */
[----:B0-----:R-:W-:-:S04]  /*53490*/  IMAD.WIDE R8, R20, 0x2, R12 ;  /* 0x0000000214087825 */ /* 0x001fc800078e020c */
[----:B-1----:R-:W-:Y:S01]  /*534a0*/  IMAD.WIDE R10, R20, 0x2, R6 ;  /* 0x00000002140a7825 */ /* 0x002fe200078e0206 */
[----:B------:R-:W-:Y:S01]  /*534b0*/  PRMT R22, R24, 0x7632, R22 ;  /* 0x0000763218167816 */ /* 0x000fe20000000016 */
[----:B--2---:R0:W-:Y:S01]  /*534c0*/  @P6 STG.E.U16 [R16.64], R0 ;  /* 0x0000000010006986 */ /* 0x0041e2000c10150a */
[----:B------:R-:W-:-:S03]  /*534d0*/  ISETP.LT.AND P6, PT, R28, c[0x0][0x178], !P1 ;  /* 0x00005e001c007a0c */ /* 0x000fc60004fc1270 */
[----:B------:R1:W-:Y:S01]  /*534e0*/  @P5 STG.E.U16 [R18.64], R24 ;  /* 0x0000001812005986 */ /* 0x0003e2000c10150a */
[----:B------:R-:W-:Y:S02]  /*534f0*/  ISETP.LT.AND P5, PT, R26, c[0x0][0x178], !P1 ;  /* 0x00005e001a007a0c */ /* 0x000fe40004fa1270 */
[----:B------:R-:W-:Y:S02]  /*53500*/  PRMT R21, R0, 0x7632, R21 ;  /* 0x0000763200157816 */ /* 0x000fe40000000015 */
[----:B0-----:R-:W-:Y:S01]  /*53510*/  IADD3 R0, R20, c[0x0][0x198], RZ ;  /* 0x0000660014007a10 */ /* 0x001fe20007ffe0ff */
[----:B------:R0:W-:Y:S04]  /*53520*/  @P4 STG.E.U16 [R8.64], R29 ;  /* 0x0000001d08004986 */ /* 0x0001e8000c10150a */
[C---:B------:R-:W-:Y:S01]  /*53530*/  IMAD.WIDE R16, R0.reuse, 0x2, R4 ;  /* 0x0000000200107825 */ /* 0x040fe200078e0204 */
[----:B----4-:R2:W-:Y:S03]  /*53540*/  @P3 STG.E.U16 [R10.64], R2 ;  /* 0x000000020a003986 */ /* 0x0105e6000c10150a */
        /* <DEDUP_REMOVED lines=387> */
[----:B------:R-:W-:Y:S02]  /*54d80*/  ISETP.LT.AND P4, PT, R25, c[0x0][0x178], !P2 ;  /* 0x00005e0019007a0c */ /* 0x000fe40005781270 */
[----:B------:R-:W-:Y:S01]  /*54d90*/  ISETP.LT.AND P2, PT, R27, c[0x0][0x178], !P2 ;  /* 0x00005e001b007a0c */ /* 0x000fe20005741270 */
[----:B------:R-:W-:Y:S04]  /*54da0*/  @P0 STG.E.U16 [R10.64], R24 ;  /* 0x000000180a000986 */ /* 0x000fe8000c10150a */
        /* <DEDUP_REMOVED lines=47> */
[C---:B------:R-:W-:Y:S01]  /*550a0*/  IMAD.WIDE R16, R20.reuse, 0x2, R4 ;  /* 0x0000000214107825 */ /* 0x040fe200078e0204 */
[----:B0-----:R-:W-:Y:S02]  /*550b0*/  PRMT R22, R23, 0x7632, R22 ;  /* 0x0000763217167816 */ /* 0x001fe40000000016 */
[----:B------:R-:W-:Y:S01]  /*550c0*/  IADD3 R23, R3, 0xa1, RZ ;  /* 0x000000a103177810 */ /* 0x000fe20007ffe0ff */
[----:B------:R-:W-:Y:S02]  /*550d0*/  IMAD.WIDE R18, R20, 0x2, R14 ;  /* 0x0000000214127825 */ /* 0x000fe400078e020e */
[----:B------:R0:W-:Y:S01]  /*550e0*/  @P4 STG.E.U16 [R8.64], R21 ;  /* 0x0000001508004986 */ /* 0x0001e2000c10150a */
[----:B------:R-:W-:-:S03]  /*550f0*/  ISETP.GE.AND P2, PT, R23, c[0x0][0x17c], PT ;  /* 0x00005f0017007a0c */ /* 0x000fc60003f46270 */
[----:B------:R1:W-:Y:S01]  /*55100*/  @P3 STG.E.U16 [R10.64], R22 ;  /* 0x000000160a003986 */ /* 0x0003e2000c10150a */
[----:B------:R-:W-:Y:S02]  /*55110*/  ISETP.LT.AND P4, PT, R25, c[0x0][0x178], !P1 ;  /* 0x00005e0019007a0c */ /* 0x000fe40004f81270 */
        /* <DEDUP_REMOVED lines=25> */
[----:B------:R-:W-:Y:S02]  /*552b0*/  IADD3 R23, R3, 0xa2, RZ ;  /* 0x000000a203177810 */ /* 0x000fe40007ffe0ff */
[----:B------:R-:W-:Y:S02]  /*552c0*/  ISETP.LT.AND P4, PT, R25, c[0x0][0x178], !P2 ;  /* 0x00005e0019007a0c */ /* 0x000fe40005781270 */
[----:B------:R-:W-:Y:S02]  /*552d0*/  ISETP.GE.AND P1, PT, R23, c[0x0][0x17c], PT ;  /* 0x00005f0017007a0c */ /* 0x000fe40003f26270 */
[----:B------:R-:W-:-:S02]  /*552e0*/  IADD3 R23, R3, 0xa3, RZ ;  /* 0x000000a303177810 */ /* 0x000fc40007ffe0ff */
[----:B------:R-:W-:Y:S02]  /*552f0*/  ISETP.LT.AND P3, PT, R27, c[0x0][0x178], !P2 ;  /* 0x00005e001b007a0c */ /* 0x000fe40005761270 */
        /* <DEDUP_REMOVED lines=16> */
[----:B------:R-:W-:Y:S02]  /*55400*/  ISETP.LT.AND P5, PT, R28, c[0x0][0x178], !P2 ;  /* 0x00005e001c007a0c */ /* 0x000fe400057a1270 */
[----:B---3--:R-:W-:-:S05]  /*55410*/  PRMT R22, R23, 0x7632, R22 ;  /* 0x0000763217167816 */ /* 0x008fca0000000016 */
[----:B------:R0:W-:Y:S01]  /*55420*/  @P6 STG.E.U16 [R18.64], R23 ;  /* 0x0000001712006986 */ /* 0x0001e2000c10150a */
[----:B------:R-:W-:Y:S01]  /*55430*/  ISETP.LT.AND P6, PT, R26, c[0x0][0x178], !P2 ;  /* 0x00005e001a007a0c */ /* 0x000fe200057c1270 */
[----:B------:R-:W-:Y:S01]  /*55440*/  IMAD.WIDE R16, R0, 0x2, R4 ;  /* 0x0000000200107825 */ /* 0x000fe200078e0204 */
[----:B0-----:R-:W-:-:S03]  /*55450*/  IADD3 R23, R3, 0xa4, RZ ;  /* 0x000000a403177810 */ /* 0x001fc60007ffe0ff */
[----:B------:R-:W-:Y:S01]  /*55460*/  IMAD.WIDE R18, R0, 0x2, R14 ;  /* 0x0000000200127825 */ /* 0x000fe200078e020e */
        /* <DEDUP_REMOVED lines=89> */
[----:B------:R-:W-:-:S02]  /*55a00*/  ISETP.LT.AND P3, PT, R27, c[0x0][0x178], !P2 ;  /* 0x00005e001b007a0c */ /* 0x000fc40005761270 */
[----:B------:R-:W-:Y:S02]  /*55a10*/  IADD3 R23, R3, 0xa9, RZ ;  /* 0x000000a903177810 */ /* 0x000fe40007ffe0ff */
        /* <DEDUP_REMOVED lines=23> */
[----:B------:R-:W-:Y:S01]  /*55b90*/  ISETP.GE.AND P4, PT, R23, c[0x0][0x17c], PT ;  /* 0x00005f0017007a0c */ /* 0x000fe20003f86270 */
        /* <DEDUP_REMOVED lines=12> */
[----:B--2---:R-:W-:-:S03]  /*55c60*/  PRMT R22, R24, 0x7632, R22 ;  /* 0x0000763218167816 */ /* 0x004fc60000000016 */
[C---:B------:R-:W-:Y:S01]  /*55c70*/  IMAD.WIDE R16, R20.reuse, 0x2, R4 ;  /* 0x0000000214107825 */ /* 0x040fe200078e0204 */
[----:B------:R0:W-:Y:S03]  /*55c80*/  @P3 STG.E.U16 [R8.64], R21 ;  /* 0x0000001508003986 */ /* 0x0001e6000c10150a */
[C---:B------:R-:W-:Y:S01]  /*55c90*/  IMAD.WIDE R18, R20.reuse, 0x2, R14 ;  /* 0x0000000214127825 */ /* 0x040fe200078e020e */
[----:B------:R1:W-:Y:S01]  /*55ca0*/  @P1 STG.E.U16 [R10.64], R22 ;  /* 0x000000160a001986 */ /* 0x0003e2000c10150a */
[----:B------:R-:W-:-:S03]  /*55cb0*/  IADD3 R0, R20, c[0x0][0x198], RZ ;  /* 0x0000660014007a10 */ /* 0x000fc60007ffe0ff */
[----:B------:R2:W-:Y:S01]  /*55cc0*/  @P5 STG.E.U16 [R16.64], R29 ;  /* 0x0000001d10005986 */ /* 0x0005e2000c10150a */
[----:B0-----:R-:W-:-:S03]  /*55cd0*/  PRMT R21, R29, 0x7632, R21 ;  /* 0x000076321d157816 */ /* 0x001fc60000000015 */
[----:B----4-:R0:W-:Y:S01]  /*55ce0*/  @P6 STG.E.U16 [R18.64], R2 ;  /* 0x0000000212006986 */ /* 0x0101e2000c10150a */
[----:B------:R-:W-:Y:S01]  /*55cf0*/  IMAD.WIDE R8, R20, 0x2, R12 ;  /* 0x0000000214087825 */ /* 0x000fe200078e020c */
[----:B-1----:R-:W-:-:S03]  /*55d00*/  PRMT R22, R2, 0x7632, R22 ;  /* 0x0000763202167816 */ /* 0x002fc60000000016 */
[----:B------:R-:W-:Y:S01]  /*55d10*/  IMAD.WIDE R10, R20, 0x2, R6 ;  /* 0x00000002140a7825 */ /* 0x000fe200078e0206 */
[----:B--2---:R-:W2:Y:S04]  /*55d20*/  LDL.LU R29, [R1+0x5a8] ;  /* 0x0005a800011d7983 */ /* 0x004ea80000300800 */
[----:B------:R-:W3:Y:S04]  /*55d30*/  LDL.LU R24, [R1+0x598] ;  /* 0x0005980001187983 */ /* 0x000ee80000300800 */
[----:B0-----:R-:W4:Y:S04]  /*55d40*/  LDL.LU R2, [R1+0x578] ;  /* 0x0005780001027983 */ /* 0x001f280000300800 */
[----:B------:R-:W2:Y:S01]  /*55d50*/  LDL.LU R20, [R1+0x528] ;  /* 0x0005280001147983 */ /* 0x000ea20000300800 */
[----:B------:R-:W-:-:S02]  /*55d60*/  ISETP.LT.AND P1, PT, R25, c[0x0][0x178], !P4 ;  /* 0x00005e0019007a0c */ /* 0x000fc40006721270 */
[----:B------:R-:W-:-:S11]  /*55d70*/  ISETP.LT.AND P4, PT, R27, c[0x0][0x178], !P4 ;  /* 0x00005e001b007a0c */ /* 0x000fd60006781270 */
[----:B--2---:R0:W-:Y:S04]  /*55d80*/  @P1 STG.E.U16 [R8.64], R20 ;  /* 0x0000001408001986 */ /* 0x0041e8000c10150a */
[----:B0-----:R-:W2:Y:S01]  /*55d90*/  LDL R9, [R1+0x458] ;  /* 0x0004580001097983 */ /* 0x001ea20000100800 */
[----:B------:R-:W-:-:S04]  /*55da0*/  IADD3 R23, R3, 0xab, RZ ;  /* 0x000000ab03177810 */ /* 0x000fc80007ffe0ff */
[----:B------:R-:W-:-:S04]  /*55db0*/  ISETP.GE.AND P2, PT, R23, c[0x0][0x17c], PT ;  /* 0x00005f0017007a0c */ /* 0x000fc80003f46270 */
[----:B------:R-:W-:Y:S02]  /*55dc0*/  ISETP.LT.AND P5, PT, R28, c[0x0][0x178], !P2 ;  /* 0x00005e001c007a0c */ /* 0x000fe400057a1270 */
[----:B------:R-:W-:Y:S02]  /*55dd0*/  ISETP.LT.AND P6, PT, R26, c[0x0][0x178], !P2 ;  /* 0x00005e001a007a0c */ /* 0x000fe400057c1270 */
[----:B------:R-:W-:Y:S01]  /*55de0*/  IADD3 R23, R3, 0xac, RZ ;  /* 0x000000ac03177810 */ /* 0x000fe20007ffe0ff */
[----:B--2---:R0:W-:Y:S04]  /*55df0*/  @P4 STG.E.U16 [R10.64], R9 ;  /* 0x000000090a004986 */ /* 0x0041e8000c10150a */
[----:B0-----:R-:W2:Y:S01]  /*55e00*/  LDL.LU R11, [R1+0x458] ;  /* 0x00045800010b7983 */ /* 0x001ea20000300800 */
[----:B------:R-:W-:Y:S01]  /*55e10*/  ISETP.LT.AND P3, PT, R25, c[0x0][0x178], !P2 ;  /* 0x00005e0019007a0c */ /* 0x000fe20005761270 */
[----:B------:R-:W-:Y:S01]  /*55e20*/  IMAD.WIDE R16, R0, 0x2, R4 ;  /* 0x0000000200107825 */ /* 0x000fe200078e0204 */
[----:B------:R-:W-:-:S03]  /*55e30*/  ISETP.GE.AND P1, PT, R23, c[0x0][0x17c], PT ;  /* 0x00005f0017007a0c */ /* 0x000fc60003f26270 */
[----:B------:R-:W-:Y:S01]  /*55e40*/  IMAD.WIDE R18, R0, 0x2, R14 ;  /* 0x0000000200127825 */ /* 0x000fe200078e020e */
[----:B------:R-:W-:Y:S01]  /*55e50*/  ISETP.LT.AND P2, PT, R27, c[0x0][0x178], !P2 ;  /* 0x00005e001b007a0c */ /* 0x000fe20005741270 */
[----:B------:R0:W-:Y:S01]  /*55e60*/  @P5 STG.E.U16 [R16.64], R21 ;  /* 0x0000001510005986 */ /* 0x0001e2000c10150a */
[----:B------:R-:W-:Y:S01]  /*55e70*/  ISETP.LT.AND P4, PT, R28, c[0x0][0x178], !P1 ;  /* 0x00005e001c007a0c */ /* 0x000fe20004f81270 */
[----:B------:R-:W-:Y:S01]  /*55e80*/  IMAD.WIDE R8, R0, 0x2, R12 ;  /* 0x0000000200087825 */ /* 0x000fe200078e020c */
[----:B------:R-:W-:Y:S01]  /*55e90*/  PRMT R10, R20, 0x7632, R10 ;  /* 0x00007632140a7816 */ /* 0x000fe2000000000a */
[----:B------:R1:W-:Y:S01]  /*55ea0*/  @P6 STG.E.U16 [R18.64], R22 ;  /* 0x0000001612006986 */ /* 0x0003e2000c10150a */
[----:B------:R-:W-:Y:S02]  /*55eb0*/  ISETP.LT.AND P5, PT, R26, c[0x0][0x178], !P1 ;  /* 0x00005e001a007a0c */ /* 0x000fe40004fa1270 */
[----:B------:R-:W-:Y:S02]  /*55ec0*/  ISETP.LT.AND P6, PT, R25, c[0x0][0x178], !P1 ;  /* 0x00005e0019007a0c */ /* 0x000fe40004fc1270 */
[----:B------:R-:W-:Y:S01]  /*55ed0*/  IADD3 R20, R0, c[0x0][0x198], RZ ;  /* 0x0000660000147a10 */ /* 0x000fe20007ffe0ff */
[----:B------:R3:W-:Y:S04]  /*55ee0*/  @P3 STG.E.U16 [R8.64], R10 ;  /* 0x0000000a08003986 */ /* 0x0007e8000c10150a */
[----:B0-----:R-:W-:-:S04]  /*55ef0*/  IMAD.WIDE R16, R20, 0x2, R14 ;  /* 0x0000000214107825 */ /* 0x001fc800078e020e */
[----:B-1----:R-:W-:-:S04]  /*55f00*/  IMAD.WIDE R18, R20, 0x2, R12 ;  /* 0x0000000214127825 */ /* 0x002fc800078e020c */
[----:B---3--:R-:W-:Y:S01]  /*55f10*/  IMAD.WIDE R8, R0, 0x2, R6 ;  /* 0x0000000200087825 */ /* 0x008fe200078e0206 */
[----:B----4-:R-:W-:Y:S02]  /*55f20*/  PRMT R23, R2, 0x7632, R23 ;  /* 0x0000763202177816 */ /* 0x010fe40000000017 */
[C---:B------:R-:W-:Y:S02]  /*55f30*/  IADD3 R0, R20.reuse, c[0x0][0x198], RZ ;  /* 0x0000660014007a10 */ /* 0x040fe40007ffe0ff */
[----:B--2---:R-:W-:Y:S01]  /*55f40*/  PRMT R21, R11, 0x7632, R21 ;  /* 0x000076320b157816 */ /* 0x004fe20000000015 */
[----:B------:R-:W-:-:S04]  /*55f50*/  IMAD.WIDE R10, R20, 0x2, R4 ;  /* 0x00000002140a7825 */ /* 0x000fc800078e0204 */
[----:B------:R0:W-:Y:S04]  /*55f60*/  @P2 STG.E.U16 [R8.64], R21 ;  /* 0x0000001508002986 */ /* 0x0001e8000c10150a */
[----:B------:R1:W-:Y:S04]  /*55f70*/  @P4 STG.E.U16 [R10.64], R29 ;  /* 0x0000001d0a004986 */ /* 0x0003e8000c10150a */
[----:B------:R-:W-:Y:S01]  /*55f80*/  @P5 STG.E.U16 [R16.64], R24 ;  /* 0x0000001810005986 */ /* 0x000fe2000c10150a */
[----:B0-----:R-:W-:-:S03]  /*55f90*/  PRMT R21, R29, 0x7632, R21 ;  /* 0x000076321d157816 */ /* 0x001fc60000000015 */
[----:B------:R0:W-:Y:S01]  /*55fa0*/  @P6 STG.E.U16 [R18.64], R2 ;  /* 0x0000000212006986 */ /* 0x0001e2000c10150a */
[----:B------:R-:W-:-:S03]  /*55fb0*/  IMAD.WIDE R8, R20, 0x2, R6 ;  /* 0x0000000214087825 */ /* 0x000fc600078e0206 */
[----:B-1----:R-:W2:Y:S04]  /*55fc0*/  LDL.LU R29, [R1+0x5c8] ;  /* 0x0005c800011d7983 */ /* 0x002ea80000300800 */
[----:B0-----:R-:W3:Y:S04]  /*55fd0*/  LDL.LU R2, [R1+0x5b8] ;  /* 0x0005b80001027983 */ /* 0x001ee80000300800 */
[----:B------:R-:W4:Y:S01]  /*55fe0*/  LDL R20, [R1+0x568] ;  /* 0x0005680001147983 */ /* 0x000f220000100800 */
[----:B------:R-:W-:Y:S02]  /*55ff0*/  IADD3 R22, R3, 0xad, RZ ;  /* 0x000000ad03167810 */ /* 0x000fe40007ffe0ff */
[----:B------:R-:W-:-:S02]  /*56000*/  ISETP.LT.AND P2, PT, R27, c[0x0][0x178], !P1 ;  /* 0x00005e001b007a0c */ /* 0x000fc40004f41270 */
[----:B------:R-:W-:Y:S02]  /*56010*/  ISETP.GE.AND P3, PT, R22, c[0x0][0x17c], PT ;  /* 0x00005f0016007a0c */ /* 0x000fe40003f66270 */
[----:B------:R-:W-:Y:S02]  /*56020*/  PRMT R22, R24, 0x7632, R22 ;  /* 0x0000763218167816 */ /* 0x000fe40000000016 */
[----:B------:R-:W-:Y:S02]  /*56030*/  ISETP.LT.AND P4, PT, R28, c[0x0][0x178], !P3 ;  /* 0x00005e001c007a0c */ /* 0x000fe40005f81270 */
[----:B------:R-:W-:Y:S02]  /*56040*/  ISETP.LT.AND P5, PT, R26, c[0x0][0x178], !P3 ;  /* 0x00005e001a007a0c */ /* 0x000fe40005fa1270 */
[----:B------:R-:W-:Y:S01]  /*56050*/  IADD3 R24, R3, 0xae, RZ ;  /* 0x000000ae03187810 */ /* 0x000fe20007ffe0ff */
[----:B------:R-:W-:-:S03]  /*56060*/  IMAD.WIDE R10, R0, 0x2, R4 ;  /* 0x00000002000a7825 */ /* 0x000fc600078e0204 */
[----:B------:R-:W-:Y:S02]  /*56070*/  ISETP.GE.AND P1, PT, R24, c[0x0][0x17c], PT ;  /* 0x00005f0018007a0c */ /* 0x000fe40003f26270 */
[----:B------:R-:W2:Y:S01]  /*56080*/  LDL.LU R24, [R1+0x5d8] ;  /* 0x0005d80001187983 */ /* 0x000ea20000300800 */
[----:B------:R-:W-:-:S03]  /*56090*/  IMAD.WIDE R16, R0, 0x2, R14 ;  /* 0x0000000200107825 */ /* 0x000fc600078e020e */
[----:B----4-:R0:W-:Y:S04]  /*560a0*/  @P2 STG.E.U16 [R8.64], R20 ;  /* 0x0000001408002986 */ /* 0x0101e8000c10150a */
[----:B------:R-:W-:Y:S04]  /*560b0*/  @P4 STG.E.U16 [R10.64], R21 ;  /* 0x000000150a004986 */ /* 0x000fe8000c10150a */
[----:B0-----:R-:W4:Y:S04]  /*560c0*/  LDL.LU R9, [R1+0x568] ;  /* 0x0005680001097983 */ /* 0x001f280000300800 */
[----:B------:R0:W-:Y:S04]  /*560d0*/  @P5 STG.E.U16 [R16.64], R22 ;  /* 0x0000001610005986 */ /* 0x0001e8000c10150a */
[----:B0-----:R-:W3:Y:S01]  /*560e0*/  LDL.LU R22, [R1+0x5e8] ;  /* 0x0005e80001167983 */ /* 0x001ee20000300800 */
[----:B------:R-:W-:-:S02]  /*560f0*/  ISETP.LT.AND P6, PT, R25, c[0x0][0x178], !P3 ;  /* 0x00005e0019007a0c */ /* 0x000fc40005fc1270 */
[----:B------:R-:W-:Y:S02]  /*56100*/  ISETP.LT.AND P2, PT, R27, c[0x0][0x178], !P3 ;  /* 0x00005e001b007a0c */ /* 0x000fe40005f41270 */
[----:B------:R-:W-:Y:S02]  /*56110*/  ISETP.LT.AND P3, PT, R28, c[0x0][0x178], !P1 ;  /* 0x00005e001c007a0c */ /* 0x000fe40004f61270 */
[----:B------:R-:W-:Y:S02]  /*56120*/  IADD3 R8, R3, 0xaf, RZ ;  /* 0x000000af03087810 */ /* 0x000fe40007ffe0ff */
[C---:B------:R-:W-:Y:S01]  /*56130*/  IADD3 R20, R0.reuse, c[0x0][0x198], RZ ;  /* 0x0000660000147a10 */ /* 0x040fe20007ffe0ff */
[----:B------:R-:W-:Y:S01]  /*56140*/  IMAD.WIDE R18, R0, 0x2, R12 ;  /* 0x0000000200127825 */ /* 0x000fe200078e020c */
[----:B------:R-:W-:Y:S02]  /*56150*/  ISETP.GE.AND P4, PT, R8, c[0x0][0x17c], PT ;  /* 0x00005f0008007a0c */ /* 0x000fe40003f86270 */
[----:B------:R-:W-:Y:S01]  /*56160*/  ISETP.LT.AND P5, PT, R26, c[0x0][0x178], !P1 ;  /* 0x00005e001a007a0c */ /* 0x000fe20004fa1270 */
[----:B------:R-:W-:Y:S01]  /*56170*/  IMAD.WIDE R10, R20, 0x2, R4 ;  /* 0x00000002140a7825 */ /* 0x000fe200078e0204 */
[----:B------:R0:W-:Y:S01]  /*56180*/  @P6 STG.E.U16 [R18.64], R23 ;  /* 0x0000001712006986 */ /* 0x0001e2000c10150a */
[----:B------:R-:W-:-:S02]  /*56190*/  ISETP.LT.AND P6, PT, R25, c[0x0][0x178], !P1 ;  /* 0x00005e0019007a0c */ /* 0x000fc40004fc1270 */
[----:B------:R-:W-:-:S04]  /*561a0*/  IMAD.WIDE R16, R20, 0x2, R14 ;  /* 0x0000000214107825 */ /* 0x000fc800078e020e */
[----:B0-----:R-:W-:Y:S01]  /*561b0*/  IMAD.WIDE R18, R20, 0x2, R12 ;  /* 0x0000000214127825 */ /* 0x001fe200078e020c */
[----:B--2---:R-:W-:Y:S02]  /*561c0*/  PRMT R23, R29, 0x7632, R23 ;  /* 0x000076321d177816 */ /* 0x004fe40000000017 */
[----:B----4-:R-:W-:Y:S01]  /*561d0*/  PRMT R21, R9, 0x7632, R21 ;  /* 0x0000763209157816 */ /* 0x010fe20000000015 */
[----:B------:R-:W-:-:S05]  /*561e0*/  IMAD.WIDE R8, R0, 0x2, R6 ;  /* 0x0000000200087825 */ /* 0x000fca00078e0206 */
[----:B------:R0:W-:Y:S04]  /*561f0*/  @P2 STG.E.U16 [R8.64], R21 ;  /* 0x0000001508002986 */ /* 0x0001e8000c10150a */
[----:B---3--:R-:W-:Y:S01]  /*56200*/  @P3 STG.E.U16 [R10.64], R22 ;  /* 0x000000160a003986 */ /* 0x008fe2000c10150a */
[----:B------:R-:W-:Y:S01]  /*56210*/  ISETP.LT.AND P3, PT, R27, c[0x0][0x178], !P1 ;  /* 0x00005e001b007a0c */ /* 0x000fe20004f61270 */
[----:B0-----:R-:W-:Y:S01]  /*56220*/  IMAD.WIDE R8, R20, 0x2, R6 ;  /* 0x0000000214087825 */ /* 0x001fe200078e0206 */
[----:B------:R-:W-:Y:S01]  /*56230*/  PRMT R21, R24, 0x7632, R21 ;  /* 0x0000763218157816 */ /* 0x000fe20000000015 */
[----:B------:R0:W-:Y:S04]  /*56240*/  @P5 STG.E.U16 [R16.64], R24 ;  /* 0x0000001810005986 */ /* 0x0001e8000c10150a */
[----:B------:R1:W-:Y:S01]  /*56250*/  @P6 STG.E.U16 [R18.64], R29 ;  /* 0x0000001d12006986 */ /* 0x0003e2000c10150a */
[----:B------:R-:W-:-:S02]  /*56260*/  ISETP.LT.AND P6, PT, R25, c[0x0][0x178], !P4 ;  /* 0x00005e0019007a0c */ /* 0x000fc400067c1270 */
[----:B0-----:R-:W-:-:S03]  /*56270*/  IADD3 R24, R3, 0xb1, RZ ;  /* 0x000000b103187810 */ /* 0x001fc60007ffe0ff */
[----:B------:R0:W-:Y:S01]  /*56280*/  @P3 STG.E.U16 [R8.64], R2 ;  /* 0x0000000208003986 */ /* 0x0001e2000c10150a */
[----:B------:R-:W-:-:S03]  /*56290*/  ISETP.GE.AND P3, PT, R24, c[0x0][0x17c], PT ;  /* 0x00005f0018007a0c */ /* 0x000fc60003f66270 */
[----:B-1----:R-:W2:Y:S04]  /*562a0*/  LDL.LU R29, [R1+0x3fc] ;  /* 0x0003fc00011d7983 */ /* 0x002ea80000300800 */
[----:B------:R-:W3:Y:S04]  /*562b0*/  LDL.LU R25, [R1+0x37c] ;  /* 0x00037c0001197983 */ /* 0x000ee80000300800 */
[----:B------:R-:W4:Y:S01]  /*562c0*/  LDL R24, [R1+0x10d8] ;  /* 0x0010d80001187983 */ /* 0x000f220000100800 */
[----:B------:R-:W-:Y:S02]  /*562d0*/  IADD3 R0, R3, 0xb0, RZ ;  /* 0x000000b003007810 */ /* 0x000fe40007ffe0ff */
[----:B------:R-:W-:-:S02]  /*562e0*/  ISETP.LT.AND P1, PT, R28, c[0x0][0x178], !P4 ;  /* 0x00005e001c007a0c */ /* 0x000fc40006721270 */
[----:B------:R-:W-:Y:S02]  /*562f0*/  ISETP.GE.AND P2, PT, R0, c[0x0][0x17c], PT ;  /* 0x00005f0000007a0c */ /* 0x000fe40003f46270 */
[----:B------:R-:W-:Y:S02]  /*56300*/  ISETP.LT.AND P5, PT, R26, c[0x0][0x178], !P4 ;  /* 0x00005e001a007a0c */ /* 0x000fe400067a1270 */
[----:B------:R-:W-:Y:S02]  /*56310*/  PRMT R0, R22, 0x7632, R0 ;  /* 0x0000763216007816 */ /* 0x000fe40000000000 */
[----:B------:R-:W-:Y:S02]  /*56320*/  IADD3 R22, R20, c[0x0][0x198], RZ ;  /* 0x0000660014167a10 */ /* 0x000fe40007ffe0ff */
[----:B------:R-:W-:-:S03]  /*56330*/  ISETP.LT.AND P4, PT, R27, c[0x0][0x178], !P4 ;  /* 0x00005e001b007a0c */ /* 0x000fc60006781270 */
[----:B------:R-:W-:-:S04]  /*56340*/  IMAD.WIDE R10, R22, 0x2, R4 ;  /* 0x00000002160a7825 */ /* 0x000fc800078e0204 */
[C---:B------:R-:W-:Y:S01]  /*56350*/  IMAD.WIDE R16, R22.reuse, 0x2, R14 ;  /* 0x0000000216107825 */ /* 0x040fe200078e020e */
[----:B------:R1:W-:Y:S03]  /*56360*/  @P1 STG.E.U16 [R10.64], R0 ;  /* 0x000000000a001986 */ /* 0x0003e6000c10150a */
[----:B------:R-:W-:Y:S01]  /*56370*/  IMAD.WIDE R18, R22, 0x2, R12 ;  /* 0x0000000216127825 */ /* 0x000fe200078e020c */
[----:B------:R-:W-:Y:S01]  /*56380*/  @P5 STG.E.U16 [R16.64], R21 ;  /* 0x0000001510005986 */ /* 0x000fe2000c10150a */
[----:B------:R-:W-:-:S03]  /*56390*/  ISETP.LT.AND P1, PT, R28, c[0x0][0x178], !P2 ;  /* 0x00005e001c007a0c */ /* 0x000fc60005721270 */
[----:B------:R1:W-:Y:S01]  /*563a0*/  @P6 STG.E.U16 [R18.64], R23 ;  /* 0x0000001712006986 */ /* 0x0003e2000c10150a */
[----:B0-----:R-:W-:Y:S01]  /*563b0*/  IMAD.WIDE R8, R22, 0x2, R6 ;  /* 0x0000000216087825 */ /* 0x001fe200078e0206 */
[----:B-1----:R-:W-:Y:S02]  /*563c0*/  PRMT R11, R2, 0x7632, R11 ;  /* 0x00007632020b7816 */ /* 0x002fe4000000000b */
[----:B------:R-:W-:Y:S01]  /*563d0*/  IADD3 R0, R22, c[0x0][0x198], RZ ;  /* 0x0000660016007a10 */ /* 0x000fe20007ffe0ff */
[----:B------:R-:W3:Y:S04]  /*563e0*/  LDL.LU R23, [R1+0x34c] ;  /* 0x00034c0001177983 */ /* 0x000ee80000300800 */
[----:B------:R-:W3:Y:S01]  /*563f0*/  LDL.LU R26, [R1+0x42c] ;  /* 0x00042c00011a7983 */ /* 0x000ee20000300800 */
[----:B------:R-:W-:-:S03]  /*56400*/  IADD3 R10, R3, 0xb2, RZ ;  /* 0x000000b2030a7810 */ /* 0x000fc60007ffe0ff */
[----:B------:R-:W3:Y:S04]  /*56410*/  LDL.LU R2, [R1+0x40c] ;  /* 0x00040c0001027983 */ /* 0x000ee80000300800 */
[----:B------:R-:W3:Y:S01]  /*56420*/  LDL R22, [R1+0x10dc] ;  /* 0x0010dc0001167983 */ /* 0x000ee20000100800 */
[----:B------:R-:W-:-:S03]  /*56430*/  IMAD.WIDE R16, R0, 0x2, R4 ;  /* 0x0000000200107825 */ /* 0x000fc600078e0204 */
[----:B------:R0:W-:Y:S01]  /*56440*/  @P4 STG.E.U16 [R8.64], R11 ;  /* 0x0000000b08004986 */ /* 0x0001e2000c10150a */
[----:B------:R-:W-:Y:S01]  /*56450*/  ISETP.GE.AND P4, PT, R10, c[0x0][0x17c], PT ;  /* 0x00005f000a007a0c */ /* 0x000fe20003f86270 */
[----:B0-----:R-:W-:Y:S01]  /*56460*/  IMAD.WIDE R10, R0, 0x2, R14 ;  /* 0x00000002000a7825 */ /* 0x001fe200078e020e */
[----:B----4-:R-:W-:Y:S01]  /*56470*/  ISETP.LT.AND P5, PT, R24, c[0x0][0x178], !P2 ;  /* 0x00005e0018007a0c */ /* 0x010fe200057a1270 */
[----:B--2---:R-:W-:-:S12]  /*56480*/  @P1 STG.E.U16 [R16.64], R29 ;  /* 0x0000001d10001986 */ /* 0x004fd8000c10150a */
[----:B---3--:R0:W-:Y:S04]  /*56490*/  @P5 STG.E.U16 [R10.64], R25 ;  /* 0x000000190a005986 */ /* 0x0081e8000c10150a */
[----:B0-----:R-:W2:Y:S01]  /*564a0*/  LDL.LU R11, [R1+0x36c] ;  /* 0x00036c00010b7983 */ /* 0x001ea20000300800 */
[----:B------:R-:W-:-:S04]  /*564b0*/  IMAD.WIDE R8, R0, 0x2, R12 ;  /* 0x0000000200087825 */ /* 0x000fc800078e020c */
[----:B------:R-:W-:Y:S01]  /*564c0*/  IMAD.WIDE R16, R0, 0x2, R6 ;  /* 0x0000000200107825 */ /* 0x000fe200078e0206 */
[----:B------:R-:W-:Y:S02]  /*564d0*/  ISETP.LT.AND P5, PT, R28, c[0x0][0x178], !P3 ;  /* 0x00005e001c007a0c */ /* 0x000fe40005fa1270 */
[----:B------:R-:W-:Y:S02]  /*564e0*/  IADD3 R0, R0, c[0x0][0x198], RZ ;  /* 0x0000660000007a10 */ /* 0x000fe40007ffe0ff */
[----:B------:R-:W-:Y:S02]  /*564f0*/  ISETP.LT.AND P6, PT, R22, c[0x0][0x178], !P2 ;  /* 0x00005e0016007a0c */ /* 0x000fe400057c1270 */
[----:B------:R-:W-:Y:S02]  /*56500*/  ISETP.LT.AND P2, PT, R27, c[0x0][0x178], !P2 ;  /* 0x00005e001b007a0c */ /* 0x000fe40005741270 */
[----:B------:R-:W-:Y:S02]  /*56510*/  PRMT R20, R29, 0x7632, R20 ;  /* 0x000076321d147816 */ /* 0x000fe40000000014 */
[----:B------:R-:W-:Y:S01]  /*56520*/  PRMT R21, R25, 0x7632, R21 ;  /* 0x0000763219157816 */ /* 0x000fe20000000015 */
[----:B------:R-:W3:Y:S04]  /*56530*/  LDL.LU R29, [R1+0x18bc] ;  /* 0x0018bc00011d7983 */ /* 0x000ee80000300800 */
[----:B------:R-:W4:Y:S01]  /*56540*/  LDL.LU R25, [R1+0x38c] ;  /* 0x00038c0001197983 */ /* 0x000f220000300800 */
[----:B------:R-:W-:-:S04]  /*56550*/  IADD3 R18, R3, 0xb3, RZ ;  /* 0x000000b303127810 */ /* 0x000fc80007ffe0ff */
[----:B------:R-:W-:Y:S02]  /*56560*/  ISETP.GE.AND P1, PT, R18, c[0x0][0x17c], PT ;  /* 0x00005f0012007a0c */ /* 0x000fe40003f26270 */
[----:B------:R-:W-:Y:S01]  /*56570*/  PRMT R18, R23, 0x7632, R18 ;  /* 0x0000763217127816 */ /* 0x000fe20000000012 */
[----:B--2---:R-:W-:Y:S01]  /*56580*/  @P6 STG.E.U16 [R8.64], R11 ;  /* 0x0000000b08006986 */ /* 0x004fe2000c10150a */
[----:B------:R-:W-:-:S03]  /*56590*/  ISETP.LT.AND P6, PT, R24, c[0x0][0x178], !P3 ;  /* 0x00005e0018007a0c */ /* 0x000fc60005fc1270 */
[----:B------:R0:W-:Y:S01]  /*565a0*/  @P2 STG.E.U16 [R16.64], R23 ;  /* 0x0000001710002986 */ /* 0x0001e2000c10150a */
[----:B------:R-:W-:Y:S01]  /*565b0*/  ISETP.LT.AND P2, PT, R22, c[0x0][0x178], !P3 ;  /* 0x00005e0016007a0c */ /* 0x000fe20005f41270 */
[----:B0-----:R-:W-:Y:S02]  /*565c0*/  IMAD.MOV.U32 R17, RZ, RZ, R11 ;  /* 0x000000ffff117224 */ /* 0x001fe400078e000b */
[----:B------:R-:W-:-:S03]  /*565d0*/  IMAD.WIDE R10, R0, 0x2, R4 ;  /* 0x00000002000a7825 */ /* 0x000fc600078e0204 */
[----:B------:R-:W-:Y:S01]  /*565e0*/  PRMT R19, R17, 0x7632, R19 ;  /* 0x0000763211137816 */ /* 0x000fe20000000013 */
[C---:B------:R-:W-:Y:S01]  /*565f0*/  IMAD.WIDE R8, R0.reuse, 0x2, R14 ;  /* 0x0000000200087825 */ /* 0x040fe200078e020e */
[----:B------:R-:W-:Y:S03]  /*56600*/  @P5 STG.E.U16 [R10.64], R20 ;  /* 0x000000140a005986 */ /* 0x000fe6000c10150a */
[----:B------:R-:W-:Y:S01]  /*56610*/  IMAD.WIDE R16, R0, 0x2, R12 ;  /* 0x0000000200107825 */ /* 0x000fe200078e020c */
[----:B------:R-:W-:Y:S01]  /*56620*/  @P6 STG.E.U16 [R8.64], R21 ;  /* 0x0000001508006986 */ /* 0x000fe2000c10150a */
[----:B------:R-:W-:-:S03]  /*56630*/  ISETP.LT.AND P3, PT, R27, c[0x0][0x178], !P3 ;  /* 0x00005e001b007a0c */ /* 0x000fc60005f61270 */
[----:B------:R0:W-:Y:S01]  /*56640*/  @P2 STG.E.U16 [R16.64], R19 ;  /* 0x0000001310002986 */ /* 0x0001e2000c10150a */
[----:B------:R-:W-:Y:S02]  /*56650*/  ISETP.LT.AND P5, PT, R28, c[0x0][0x178], !P4 ;  /* 0x00005e001c007a0c */ /* 0x000fe400067a1270 */
[----:B------:R-:W-:Y:S01]  /*56660*/  ISETP.LT.AND P2, PT, R24, c[0x0][0x178], !P4 ;  /* 0x00005e0018007a0c */ /* 0x000fe20006741270 */
[----:B0-----:R-:W2:Y:S01]  /*56670*/  LDL.LU R19, [R1+0x35c] ;  /* 0x00035c0001137983 */ /* 0x001ea20000300800 */
[C---:B------:R-:W-:Y:S01]  /*56680*/  IMAD.WIDE R8, R0.reuse, 0x2, R6 ;  /* 0x0000000200087825 */ /* 0x040fe200078e0206 */
[----:B------:R-:W-:Y:S02]  /*56690*/  IADD3 R17, R0, c[0x0][0x198], RZ ;  /* 0x0000660000117a10 */ /* 0x000fe40007ffe0ff */
[----:B------:R-:W-:Y:S02]  /*566a0*/  IADD3 R0, R3, 0xb4, RZ ;  /* 0x000000b403007810 */ /* 0x000fe40007ffe0ff */
[----:B------:R0:W-:Y:S01]  /*566b0*/  @P3 STG.E.U16 [R8.64], R18 ;  /* 0x0000001208003986 */ /* 0x0001e2000c10150a */
[----:B------:R-:W-:Y:S01]  /*566c0*/  IMAD.WIDE R10, R17, 0x2, R14 ;  /* 0x00000002110a7825 */ /* 0x000fe200078e020e */
[----:B------:R-:W-:-:S02]  /*566d0*/  ISETP.GE.AND P6, PT, R0, c[0x0][0x17c], PT ;  /* 0x00005f0000007a0c */ /* 0x000fc40003fc6270 */
[----:B------:R-:W-:Y:S02]  /*566e0*/  PRMT R0, R26, 0x7632, R0 ;  /* 0x000076321a007816 */ /* 0x000fe40000000000 */
[----:B------:R-:W-:Y:S01]  /*566f0*/  PRMT R16, R2, 0x7632, R16 ;  /* 0x0000763202107816 */ /* 0x000fe20000000010 */
[----:B0-----:R-:W-:-:S05]  /*56700*/  IMAD.WIDE R8, R17, 0x2, R4 ;  /* 0x0000000211087825 */ /* 0x001fca00078e0204 */
[----:B------:R0:W-:Y:S04]  /*56710*/  @P5 STG.E.U16 [R8.64], R26 ;  /* 0x0000001a08005986 */ /* 0x0001e8000c10150a */
[----:B------:R1:W-:Y:S04]  /*56720*/  @P2 STG.E.U16 [R10.64], R2 ;  /* 0x000000020a002986 */ /* 0x0003e8000c10150a */
[----:B0-----:R-:W3:Y:S04]  /*56730*/  LDL.LU R26, [R1+0x4dc] ;  /* 0x0004dc00011a7983 */ /* 0x001ee80000300800 */
[----:B-1----:R-:W3:Y:S01]  /*56740*/  LDL.LU R2, [R1+0x43c] ;  /* 0x00043c0001027983 */ /* 0x002ee20000300800 */
[----:B------:R-:W-:-:S02]  /*56750*/  ISETP.LT.AND P3, PT, R22, c[0x0][0x178], !P4 ;  /* 0x00005e0016007a0c */ /* 0x000fc40006761270 */
[----:B------:R-:W-:Y:S01]  /*56760*/  ISETP.LT.AND P4, PT, R27, c[0x0][0x178], !P4 ;  /* 0x00005e001b007a0c */ /* 0x000fe20006781270 */
[C---:B------:R-:W-:Y:S01]  /*56770*/  IMAD.WIDE R8, R17.reuse, 0x2, R12 ;  /* 0x0000000211087825 */ /* 0x040fe200078e020c */
[----:B------:R-:W-:Y:S01]  /*56780*/  ISETP.LT.AND P5, PT, R28, c[0x0][0x178], !P1 ;  /* 0x00005e001c007a0c */ /* 0x000fe20004fa1270 */
[----:B------:R-:W3:Y:S01]  /*56790*/  LDL.LU R23, [R1+0x41c] ;  /* 0x00041c0001177983 */ /* 0x000ee20000300800 */
[----:B------:R-:W-:Y:S01]  /*567a0*/  ISETP.LT.AND P2, PT, R24, c[0x0][0x178], !P1 ;  /* 0x00005e0018007a0c */ /* 0x000fe20004f41270 */
[C---:B------:R-:W-:Y:S01]  /*567b0*/  IMAD.WIDE R10, R17.reuse, 0x2, R6 ;  /* 0x00000002110a7825 */ /* 0x040fe200078e0206 */
[----:B------:R-:W-:Y:S02]  /*567c0*/  IADD3 R18, R17, c[0x0][0x198], RZ ;  /* 0x0000660011127a10 */ /* 0x000fe40007ffe0ff */
[----:B------:R-:W-:-:S03]  /*567d0*/  IADD3 R17, R3, 0xb5, RZ ;  /* 0x000000b503117810 */ /* 0x000fc60007ffe0ff */
[----:B----4-:R0:W-:Y:S01]  /*567e0*/  @P3 STG.E.U16 [R8.64], R25 ;  /* 0x0000001908003986 */ /* 0x0101e2000c10150a */
[----:B------:R-:W-:Y:S02]  /*567f0*/  ISETP.LT.AND P3, PT, R22, c[0x0][0x178], !P1 ;  /* 0x00005e0016007a0c */ /* 0x000fe40004f61270 */
[----:B------:R-:W-:Y:S01]  /*56800*/  ISETP.LT.AND P1, PT, R27, c[0x0][0x178], !P1 ;  /* 0x00005e001b007a0c */ /* 0x000fe20004f21270 */
[C---:B0-----:R-:W-:Y:S01]  /*56810*/  IMAD.WIDE R8, R18.reuse, 0x2, R4 ;  /* 0x0000000212087825 */ /* 0x041fe200078e0204 */
[----:B--2---:R0:W-:Y:S01]  /*56820*/  @P4 STG.E.U16 [R10.64], R19 ;  /* 0x000000130a004986 */ /* 0x0041e2000c10150a */
[----:B------:R-:W-:Y:S02]  /*56830*/  ISETP.GE.AND P4, PT, R17, c[0x0][0x17c], PT ;  /* 0x00005f0011007a0c */ /* 0x000fe40003f86270 */
[----:B------:R-:W-:Y:S02]  /*56840*/  PRMT R17, R25, 0x7632, R17 ;  /* 0x0000763219117816 */ /* 0x000fe40000000011 */
[----:B------:R-:W2:Y:S01]  /*56850*/  LDL.LU R25, [R1+0x33c] ;  /* 0x00033c0001197983 */ /* 0x000ea20000300800 */
[----:B0-----:R-:W-:-:S03]  /*56860*/  IMAD.WIDE R10, R18, 0x2, R14 ;  /* 0x00000002120a7825 */ /* 0x001fc600078e020e */
[----:B------:R0:W-:Y:S01]  /*56870*/  @P5 STG.E.U16 [R8.64], R0 ;  /* 0x0000000008005986 */ /* 0x0001e2000c10150a */
[----:B------:R-:W-:-:S03]  /*56880*/  ISETP.LT.AND P5, PT, R24, c[0x0][0x178], !P6 ;  /* 0x00005e0018007a0c */ /* 0x000fc600077a1270 */
[----:B------:R1:W-:Y:S01]  /*56890*/  @P2 STG.E.U16 [R10.64], R16 ;  /* 0x000000100a002986 */ /* 0x0003e2000c10150a */
[----:B------:R-:W-:Y:S01]  /*568a0*/  ISETP.LT.AND P2, PT, R28, c[0x0][0x178], !P6 ;  /* 0x00005e001c007a0c */ /* 0x000fe20007741270 */
[C---:B0-----:R-:W-:Y:S01]  /*568b0*/  IMAD.WIDE R8, R18.reuse, 0x2, R12 ;  /* 0x0000000212087825 */ /* 0x041fe200078e020c */
[----:B------:R-:W-:Y:S02]  /*568c0*/  PRMT R0, R19, 0x7632, R0 ;  /* 0x0000763213007816 */ /* 0x000fe40000000000 */
[C---:B-1----:R-:W-:Y:S02]  /*568d0*/  IADD3 R16, R18.reuse, c[0x0][0x198], RZ ;  /* 0x0000660012107a10 */ /* 0x042fe40007ffe0ff */
[----:B------:R0:W-:Y:S01]  /*568e0*/  @P3 STG.E.U16 [R8.64], R17 ;  /* 0x0000001108003986 */ /* 0x0001e2000c10150a */
[----:B------:R-:W-:-:S04]  /*568f0*/  IMAD.WIDE R18, R18, 0x2, R6 ;  /* 0x0000000212127825 */ /* 0x000fc800078e0206 */
[C---:B------:R-:W-:Y:S01]  /*56900*/  IMAD.WIDE R10, R16.reuse, 0x2, R14 ;  /* 0x00000002100a7825 */ /* 0x040fe200078e020e */
[----:B------:R1:W-:Y:S03]  /*56910*/  @P1 STG.E.U16 [R18.64], R0 ;  /* 0x0000000012001986 */ /* 0x0003e6000c10150a */
[----:B0-----:R-:W-:Y:S01]  /*56920*/  IMAD.WIDE R8, R16, 0x2, R4 ;  /* 0x0000000210087825 */ /* 0x001fe200078e0204 */
[----:B---3--:R-:W-:-:S04]  /*56930*/  PRMT R21, R2, 0x7632, R21 ;  /* 0x0000763202157816 */ /* 0x008fc80000000015 */
[----:B------:R0:W-:Y:S01]  /*56940*/  @P2 STG.E.U16 [R8.64], R26 ;  /* 0x0000001a08002986 */ /* 0x0001e2000c10150a */
[----:B-1----:R-:W-:-:S03]  /*56950*/  PRMT R0, R26, 0x7632, R0 ;  /* 0x000076321a007816 */ /* 0x002fc60000000000 */
[----:B------:R1:W-:Y:S04]  /*56960*/  @P5 STG.E.U16 [R10.64], R2 ;  /* 0x000000020a005986 */ /* 0x0003e8000c10150a */
[----:B0-----:R-:W3:Y:S04]  /*56970*/  LDL.LU R26, [R1+0x51c] ;  /* 0x00051c00011a7983 */ /* 0x001ee80000300800 */
[----:B-1----:R-:W4:Y:S01]  /*56980*/  LDL.LU R2, [R1+0x4fc] ;  /* 0x0004fc0001027983 */ /* 0x002f220000300800 */
[----:B------:R-:W-:Y:S02]  /*56990*/  ISETP.LT.AND P3, PT, R22, c[0x0][0x178], !P6 ;  /* 0x00005e0016007a0c */ /* 0x000fe40007761270 */
[----:B------:R-:W-:Y:S01]  /*569a0*/  ISETP.LT.AND P6, PT, R27, c[0x0][0x178], !P6 ;  /* 0x00005e001b007a0c */ /* 0x000fe200077c1270 */
[----:B------:R-:W-:Y:S01]  /*569b0*/  IMAD.WIDE R8, R16, 0x2, R12 ;  /* 0x0000000210087825 */ /* 0x000fe200078e020c */
[----:B------:R-:W-:-:S02]  /*569c0*/  ISETP.LT.AND P2, PT, R28, c[0x0][0x178], !P4 ;  /* 0x00005e001c007a0c */ /* 0x000fc40006741270 */
[----:B------:R-:W-:Y:S02]  /*569d0*/  ISETP.LT.AND P5, PT, R24, c[0x0][0x178], !P4 ;  /* 0x00005e0018007a0c */ /* 0x000fe400067a1270 */
[----:B------:R-:W-:Y:S02]  /*569e0*/  IADD3 R19, R16, c[0x0][0x198], RZ ;  /* 0x0000660010137a10 */ /* 0x000fe40007ffe0ff */
[----:B------:R-:W-:-:S03]  /*569f0*/  IADD3 R17, R3, 0xb6, RZ ;  /* 0x000000b603117810 */ /* 0x000fc60007ffe0ff */
[----:B------:R0:W-:Y:S01]  /*56a00*/  @P3 STG.E.U16 [R8.64], R23 ;  /* 0x0000001708003986 */ /* 0x0001e2000c10150a */
[----:B------:R-:W-:Y:S01]  /*56a10*/  ISETP.LT.AND P3, PT, R22, c[0x0][0x178], !P4 ;  /* 0x00005e0016007a0c */ /* 0x000fe20006761270 */
[----:B------:R-:W-:Y:S01]  /*56a20*/  IMAD.WIDE R10, R19, 0x2, R4 ;  /* 0x00000002130a7825 */ /* 0x000fe200078e0204 */
[----:B------:R-:W-:Y:S02]  /*56a30*/  PRMT R18, R23, 0x7632, R18 ;  /* 0x0000763217127816 */ /* 0x000fe40000000012 */
[----:B------:R-:W-:Y:S02]  /*56a40*/  ISETP.LT.AND P4, PT, R27, c[0x0][0x178], !P4 ;  /* 0x00005e001b007a0c */ /* 0x000fe40006781270 */
[----:B------:R-:W-:Y:S01]  /*56a50*/  ISETP.GE.AND P1, PT, R17, c[0x0][0x17c], PT ;  /* 0x00005f0011007a0c */ /* 0x000fe20003f26270 */
[----:B0-----:R-:W-:Y:S01]  /*56a60*/  IMAD.WIDE R8, R16, 0x2, R6 ;  /* 0x0000000210087825 */ /* 0x001fe200078e0206 */
[----:B------:R-:W4:Y:S03]  /*56a70*/  LDL.LU R23, [R1+0x4ec] ;  /* 0x0004ec0001177983 */ /* 0x000f260000300800 */
[----:B------:R-:W-:Y:S01]  /*56a80*/  IMAD.WIDE R16, R19, 0x2, R14 ;  /* 0x0000000213107825 */ /* 0x000fe200078e020e */
[----:B--2---:R-:W-:Y:S01]  /*56a90*/  PRMT R20, R25, 0x7632, R20 ;  /* 0x0000763219147816 */ /* 0x004fe20000000014 */
[----:B------:R0:W-:Y:S04]  /*56aa0*/  @P6 STG.E.U16 [R8.64], R25 ;  /* 0x0000001908006986 */ /* 0x0001e8000c10150a */
[----:B------:R1:W-:Y:S01]  /*56ab0*/  @P2 STG.E.U16 [R10.64], R0 ;  /* 0x000000000a002986 */ /* 0x0003e2000c10150a */
[----:B------:R-:W-:-:S03]  /*56ac0*/  ISETP.LT.AND P2, PT, R28, c[0x0][0x178], !P1 ;  /* 0x00005e001c007a0c */ /* 0x000fc60004f41270 */
[----:B0-----:R-:W2:Y:S01]  /*56ad0*/  LDL.LU R25, [R1+0x44c] ;  /* 0x00044c0001197983 */ /* 0x001ea20000300800 */
[----:B------:R-:W-:-:S03]  /*56ae0*/  IMAD.WIDE R8, R19, 0x2, R12 ;  /* 0x0000000213087825 */ /* 0x000fc600078e020c */
[----:B------:R0:W-:Y:S01]  /*56af0*/  @P5 STG.E.U16 [R16.64], R21 ;  /* 0x0000001510005986 */ /* 0x0001e2000c10150a */
[----:B------:R-:W-:Y:S01]  /*56b00*/  ISETP.LT.AND P5, PT, R24, c[0x0][0x178], !P1 ;  /* 0x00005e0018007a0c */ /* 0x000fe20004fa1270 */
[C---:B-1----:R-:W-:Y:S01]  /*56b10*/  IMAD.WIDE R10, R19.reuse, 0x2, R6 ;  /* 0x00000002130a7825 */ /* 0x042fe200078e0206 */
[----:B------:R-:W-:Y:S01]  /*56b20*/  IADD3 R0, R19, c[0x0][0x198], RZ ;  /* 0x0000660013007a10 */ /* 0x000fe20007ffe0ff */
[----:B------:R1:W-:Y:S04]  /*56b30*/  @P3 STG.E.U16 [R8.64], R18 ;  /* 0x0000001208003986 */ /* 0x0003e8000c10150a */
[----:B------:R-:W-:Y:S01]  /*56b40*/  @P4 STG.E.U16 [R10.64], R20 ;  /* 0x000000140a004986 */ /* 0x000fe2000c10150a */
[C---:B0-----:R-:W-:Y:S02]  /*56b50*/  IADD3 R16, R3.reuse, 0xb7, RZ ;  /* 0x000000b703107810 */ /* 0x041fe40007ffe0ff */
[----:B------:R-:W-:-:S02]  /*56b60*/  IADD3 R17, R3, 0xb8, RZ ;  /* 0x000000b803117810 */ /* 0x000fc40007ffe0ff */
[----:B------:R-:W-:Y:S02]  /*56b70*/  ISETP.GE.AND P3, PT, R16, c[0x0][0x17c], PT ;  /* 0x00005f0010007a0c */ /* 0x000fe40003f66270 */
[----:B------:R-:W-:Y:S01]  /*56b80*/  ISETP.GE.AND P4, PT, R17, c[0x0][0x17c], PT ;  /* 0x00005f0011007a0c */ /* 0x000fe20003f86270 */
[----:B------:R-:W-:-:S04]  /*56b90*/  IMAD.WIDE R16, R0, 0x2, R4 ;  /* 0x0000000200107825 */ /* 0x000fc800078e0204 */
[----:B-1----:R-:W-:Y:S01]  /*56ba0*/  IMAD.WIDE R8, R0, 0x2, R14 ;  /* 0x0000000200087825 */ /* 0x002fe200078e020e */
[----:B---3--:R-:W-:Y:S01]  /*56bb0*/  @P2 STG.E.U16 [R16.64], R26 ;  /* 0x0000001a10002986 */ /* 0x008fe2000c10150a */
[----:B------:R-:W-:Y:S02]  /*56bc0*/  PRMT R18, R26, 0x7632, R18 ;  /* 0x000076321a127816 */ /* 0x000fe40000000012 */
[----:B----4-:R-:W-:Y:S01]  /*56bd0*/  PRMT R19, R2, 0x7632, R19 ;  /* 0x0000763202137816 */ /* 0x010fe20000000013 */
[----:B------:R0:W-:Y:S04]  /*56be0*/  @P5 STG.E.U16 [R8.64], R2 ;  /* 0x0000000208005986 */ /* 0x0001e8000c10150a */
[----:B0-----:R-:W3:Y:S04]  /*56bf0*/  LDL.LU R2, [R1+0x55c] ;  /* 0x00055c0001027983 */ /* 0x001ee80000300800 */
[----:B------:R-:W4:Y:S01]  /*56c00*/  LDL.LU R26, [R1+0x53c] ;  /* 0x00053c00011a7983 */ /* 0x000f220000300800 */
[----:B------:R-:W-:-:S02]  /*56c10*/  ISETP.LT.AND P6, PT, R22, c[0x0][0x178], !P1 ;  /* 0x00005e0016007a0c */ /* 0x000fc40004fc1270 */
[----:B------:R-:W-:Y:S01]  /*56c20*/  ISETP.LT.AND P1, PT, R27, c[0x0][0x178], !P1 ;  /* 0x00005e001b007a0c */ /* 0x000fe20004f21270 */
[----:B------:R-:W-:Y:S01]  /*56c30*/  IMAD.WIDE R10, R0, 0x2, R12 ;  /* 0x00000002000a7825 */ /* 0x000fe200078e020c */
[----:B------:R-:W-:Y:S02]  /*56c40*/  ISETP.LT.AND P2, PT, R28, c[0x0][0x178], !P3 ;  /* 0x00005e001c007a0c */ /* 0x000fe40005f41270 */
[----:B------:R-:W-:Y:S01]  /*56c50*/  ISETP.LT.AND P5, PT, R24, c[0x0][0x178], !P3 ;  /* 0x00005e0018007a0c */ /* 0x000fe20005fa1270 */
[C---:B------:R-:W-:Y:S01]  /*56c60*/  IMAD.WIDE R8, R0.reuse, 0x2, R6 ;  /* 0x0000000200087825 */ /* 0x040fe200078e0206 */
[----:B------:R-:W-:-:S05]  /*56c70*/  IADD3 R0, R0, c[0x0][0x198], RZ ;  /* 0x0000660000007a10 */ /* 0x000fca0007ffe0ff */
[----:B------:R0:W-:Y:S01]  /*56c80*/  @P6 STG.E.U16 [R10.64], R23 ;  /* 0x000000170a006986 */ /* 0x0001e2000c10150a */
[----:B------:R-:W-:Y:S02]  /*56c90*/  ISETP.LT.AND P6, PT, R22, c[0x0][0x178], !P3 ;  /* 0x00005e0016007a0c */ /* 0x000fe40005fc1270 */
[----:B------:R-:W-:Y:S02]  /*56ca0*/  ISETP.LT.AND P3, PT, R27, c[0x0][0x178], !P3 ;  /* 0x00005e001b007a0c */ /* 0x000fe40005f61270 */
[----:B------:R-:W-:Y:S01]  /*56cb0*/  IADD3 R21, R3, 0xb9, RZ ;  /* 0x000000b903157810 */ /* 0x000fe20007ffe0ff */
[----:B------:R-:W-:-:S04]  /*56cc0*/  IMAD.WIDE R16, R0, 0x2, R12 ;  /* 0x0000000200107825 */ /* 0x000fc800078e020c */
[C---:B0-----:R-:W-:Y:S01]  /*56cd0*/  IMAD.WIDE R10, R0.reuse, 0x2, R14 ;  /* 0x00000002000a7825 */ /* 0x041fe200078e020e */
[----:B------:R-:W-:Y:S02]  /*56ce0*/  PRMT R20, R23, 0x7632, R20 ;  /* 0x0000763217147816 */ /* 0x000fe40000000014 */
        /* <DEDUP_REMOVED lines=11> */
[C---:B0-----:R-:W-:Y:S01]  /*56da0*/  IMAD.WIDE R8, R0.reuse, 0x2, R6 ;  /* 0x0000000200087825 */ /* 0x041fe200078e0206 */
[----:B------:R-:W-:Y:S02]  /*56db0*/  IADD3 R0, R0, c[0x0][0x198], RZ ;  /* 0x0000660000007a10 */ /* 0x000fe40007ffe0ff */
[----:B-1----:R-:W-:Y:S02]  /*56dc0*/  IADD3 R10, R3, 0xba, RZ ;  /* 0x000000ba030a7810 */ /* 0x002fe40007ffe0ff */
[----:B------:R-:W-:Y:S01]  /*56dd0*/  @P3 STG.E.U16 [R8.64], R21 ;  /* 0x0000001508003986 */ /* 0x000fe2000c10150a */
[----:B------:R-:W-:Y:S01]  /*56de0*/  IMAD.WIDE R16, R0, 0x2, R4 ;  /* 0x0000000200107825 */ /* 0x000fe200078e0204 */
[----:B------:R-:W-:-:S03]  /*56df0*/  ISETP.GE.AND P3, PT, R10, c[0x0][0x17c], PT ;  /* 0x00005f000a007a0c */ /* 0x000fc60003f66270 */
[----:B------:R-:W-:Y:S01]  /*56e00*/  IMAD.WIDE R10, R0, 0x2, R14 ;  /* 0x00000002000a7825 */ /* 0x000fe200078e020e */
[----:B---3--:R-:W-:Y:S04]  /*56e10*/  @P2 STG.E.U16 [R16.64], R2 ;  /* 0x0000000210002986 */ /* 0x008fe8000c10150a */
[----:B----4-:R0:W-:Y:S04]  /*56e20*/  @P5 STG.E.U16 [R10.64], R26 ;  /* 0x0000001a0a005986 */ /* 0x0101e8000c10150a */
[----:B0-----:R-:W3:Y:S04]  /*56e30*/  LDL.LU R10, [R1+0x50c] ;  /* 0x00050c00010a7983 */ /* 0x001ee80000300800 */
[----:B------:R-:W4:Y:S01]  /*56e40*/  LDL.LU R11, [R1+0x4cc] ;  /* 0x0004cc00010b7983 */ /* 0x000f220000300800 */
[----:B------:R-:W-:-:S02]  /*56e50*/  ISETP.LT.AND P6, PT, R22, c[0x0][0x178], !P4 ;  /* 0x00005e0016007a0c */ /* 0x000fc400067c1270 */
[----:B------:R-:W-:Y:S01]  /*56e60*/  ISETP.LT.AND P4, PT, R27, c[0x0][0x178], !P4 ;  /* 0x00005e001b007a0c */ /* 0x000fe20006781270 */
[----:B------:R-:W-:-:S04]  /*56e70*/  IMAD.WIDE R8, R0, 0x2, R12 ;  /* 0x0000000200087825 */ /* 0x000fc800078e020c */
[----:B------:R-:W-:Y:S01]  /*56e80*/  IMAD.WIDE R16, R0, 0x2, R6 ;  /* 0x0000000200107825 */ /* 0x000fe200078e0206 */
[----:B------:R-:W-:Y:S02]  /*56e90*/  ISETP.LT.AND P5, PT, R28, c[0x0][0x178], !P1 ;  /* 0x00005e001c007a0c */ /* 0x000fe40004fa1270 */
[----:B------:R-:W-:Y:S02]  /*56ea0*/  IADD3 R0, R0, c[0x0][0x198], RZ ;  /* 0x0000660000007a10 */ /* 0x000fe40007ffe0ff */
[----:B------:R-:W-:Y:S02]  /*56eb0*/  IADD3 R18, R3, 0xbb, RZ ;  /* 0x000000bb03127810 */ /* 0x000fe40007ffe0ff */
[----:B------:R-:W-:Y:S02]  /*56ec0*/  PRMT R20, R2, 0x7632, R20 ;  /* 0x0000763202147816 */ /* 0x000fe40000000014 */
[----:B------:R-:W-:Y:S01]  /*56ed0*/  ISETP.GE.AND P2, PT, R18, c[0x0][0x17c], PT ;  /* 0x00005f0012007a0c */ /* 0x000fe20003f46270 */
[----:B------:R-:W2:Y:S01]  /*56ee0*/  LDL.LU R2, [R1+0x18b8] ;  /* 0x0018b80001027983 */ /* 0x000ea20000300800 */
[----:B------:R-:W-:-:S03]  /*56ef0*/  PRMT R21, R26, 0x7632, R21 ;  /* 0x000076321a157816 */ /* 0x000fc60000000015 */
[----:B------:R-:W2:Y:S04]  /*56f00*/  LDL.LU R26, [R1+0x52c] ;  /* 0x00052c00011a7983 */ /* 0x000ea80000300800 */
[----:B---3--:R0:W-:Y:S01]  /*56f10*/  @P6 STG.E.U16 [R8.64], R10 ;  /* 0x0000000a08006986 */ /* 0x0081e2000c10150a */
[----:B------:R-:W-:-:S03]  /*56f20*/  ISETP.LT.AND P6, PT, R24, c[0x0][0x178], !P1 ;  /* 0x00005e0018007a0c */ /* 0x000fc60004fc1270 */
[----:B----4-:R1:W-:Y:S01]  /*56f30*/  @P4 STG.E.U16 [R16.64], R11 ;  /* 0x0000000b10004986 */ /* 0x0103e2000c10150a */
[----:B------:R-:W-:Y:S01]  /*56f40*/  ISETP.LT.AND P4, PT, R22, c[0x0][0x178], !P1 ;  /* 0x00005e0016007a0c */ /* 0x000fe20004f81270 */
[----:B0-----:R-:W-:-:S04]  /*56f50*/  IMAD.WIDE R8, R0, 0x2, R4 ;  /* 0x0000000200087825 */ /* 0x001fc800078e0204 */
[----:B-1----:R-:W-:Y:S02]  /*56f60*/  IMAD.MOV.U32 R16, RZ, RZ, R10 ;  /* 0x000000ffff107224 */ /* 0x002fe400078e000a */
[----:B------:R-:W-:Y:S02]  /*56f70*/  IMAD.MOV.U32 R17, RZ, RZ, R11 ;  /* 0x000000ffff117224 */ /* 0x000fe400078e000b */
[----:B------:R-:W-:Y:S01]  /*56f80*/  IMAD.WIDE R10, R0, 0x2, R14 ;  /* 0x00000002000a7825 */ /* 0x000fe200078e020e */
[----:B------:R-:W-:Y:S02]  /*56f90*/  PRMT R19, R16, 0x7632, R19 ;  /* 0x0000763210137816 */ /* 0x000fe40000000013 */
[----:B------:R-:W-:Y:S01]  /*56fa0*/  PRMT R18, R17, 0x7632, R18 ;  /* 0x0000763211127816 */ /* 0x000fe20000000012 */
[C---:B------:R-:W-:Y:S01]  /*56fb0*/  IMAD.WIDE R16, R0.reuse, 0x2, R12 ;  /* 0x0000000200107825 */ /* 0x040fe200078e020c */
[----:B------:R-:W-:Y:S04]  /*56fc0*/  @P5 STG.E.U16 [R8.64], R20 ;  /* 0x0000001408005986 */ /* 0x000fe8000c10150a */
[----:B------:R-:W-:Y:S04]  /*56fd0*/  @P6 STG.E.U16 [R10.64], R21 ;  /* 0x000000150a006986 */ /* 0x000fe8000c10150a */
[----:B------:R0:W-:Y:S04]  /*56fe0*/  @P4 STG.E.U16 [R16.64], R19 ;  /* 0x0000001310004986 */ /* 0x0001e8000c10150a */
[----:B0-----:R-:W3:Y:S01]  /*56ff0*/  LDL.LU R19, [R1+0x45c] ;  /* 0x00045c0001137983 */ /* 0x001ee20000300800 */
[----:B------:R-:W-:Y:S01]  /*57000*/  ISETP.LT.AND P1, PT, R27, c[0x0][0x178], !P1 ;  /* 0x00005e001b007a0c */ /* 0x000fe20004f21270 */
[----:B------:R-:W-:Y:S01]  /*57010*/  IMAD.WIDE R8, R0, 0x2, R6 ;  /* 0x0000000200087825 */ /* 0x000fe200078e0206 */
[----:B------:R-:W-:-:S02]  /*57020*/  ISETP.LT.AND P5, PT, R28, c[0x0][0x178], !P3 ;  /* 0x00005e001c007a0c */ /* 0x000fc40005fa1270 */
[----:B------:R-:W-:Y:S02]  /*57030*/  ISETP.LT.AND P4, PT, R24, c[0x0][0x178], !P3 ;  /* 0x00005e0018007a0c */ /* 0x000fe40005f81270 */
[----:B------:R-:W-:-:S07]  /*57040*/  IADD3 R17, R0, c[0x0][0x198], RZ ;  /* 0x0000660000117a10 */ /* 0x000fce0007ffe0ff */
[----:B------:R0:W-:Y:S01]  /*57050*/  @P1 STG.E.U16 [R8.64], R18 ;  /* 0x0000001208001986 */ /* 0x0001e2000c10150a */
[----:B------:R-:W-:Y:S01]  /*57060*/  ISETP.LT.AND P1, PT, R22, c[0x0][0x178], !P3 ;  /* 0x00005e0016007a0c */ /* 0x000fe20005f21270 */
[----:B------:R-:W-:Y:S01]  /*57070*/  IMAD.WIDE R10, R17, 0x2, R14 ;  /* 0x00000002110a7825 */ /* 0x000fe200078e020e */
[----:B------:R-:W-:-:S03]  /*57080*/  ISETP.LT.AND P3, PT, R27, c[0x0][0x178], !P3 ;  /* 0x00005e001b007a0c */ /* 0x000fc60005f61270 */
[----:B0-----:R-:W-:Y:S01]  /*57090*/  IMAD.WIDE R8, R17, 0x2, R4 ;  /* 0x0000000211087825 */ /* 0x001fe200078e0204 */
[----:B------:R-:W-:-:S04]  /*570a0*/  IADD3 R0, R3, 0xbc, RZ ;  /* 0x000000bc03007810 */ /* 0x000fc80007ffe0ff */
[----:B------:R0:W-:Y:S01]  /*570b0*/  @P5 STG.E.U16 [R8.64], R23 ;  /* 0x0000001708005986 */ /* 0x0001e2000c10150a */
[----:B------:R-:W-:-:S03]  /*570c0*/  ISETP.LT.AND P5, PT, R28, c[0x0][0x178], !P2 ;  /* 0x00005e001c007a0c */ /* 0x000fc600057a1270 */
[----:B--2---:R1:W-:Y:S01]  /*570d0*/  @P4 STG.E.U16 [R10.64], R25 ;  /* 0x000000190a004986 */ /* 0x0043e2000c10150a */
[----:B------:R-:W-:Y:S02]  /*570e0*/  ISETP.LT.AND P4, PT, R24, c[0x0][0x178], !P2 ;  /* 0x00005e0018007a0c */ /* 0x000fe40005781270 */
[C---:B------:R-:W-:Y:S01]  /*570f0*/  IADD3 R18, R17.reuse, c[0x0][0x198], RZ ;  /* 0x0000660011127a10 */ /* 0x040fe20007ffe0ff */
[----:B0-----:R-:W-:-:S04]  /*57100*/  IMAD.WIDE R8, R17, 0x2, R12 ;  /* 0x0000000211087825 */ /* 0x001fc800078e020c */
[----:B-1----:R-:W-:Y:S01]  /*57110*/  IMAD.WIDE R10, R17, 0x2, R6 ;  /* 0x00000002110a7825 */ /* 0x002fe200078e0206 */
[----:B------:R0:W-:Y:S01]  /*57120*/  @P1 STG.E.U16 [R8.64], R26 ;  /* 0x0000001a08001986 */ /* 0x0001e2000c10150a */
[----:B------:R-:W-:Y:S02]  /*57130*/  ISETP.GE.AND P6, PT, R0, c[0x0][0x17c], PT ;  /* 0x00005f0000007a0c */ /* 0x000fe40003fc6270 */
[----:B------:R-:W-:Y:S02]  /*57140*/  ISETP.LT.AND P1, PT, R22, c[0x0][0x178], !P2 ;  /* 0x00005e0016007a0c */ /* 0x000fe40005721270 */
[----:B------:R-:W-:Y:S02]  /*57150*/  PRMT R0, R23, 0x7632, R0 ;  /* 0x0000763217007816 */ /* 0x000fe40000000000 */
[----:B------:R-:W-:Y:S02]  /*57160*/  ISETP.LT.AND P2, PT, R27, c[0x0][0x178], !P2 ;  /* 0x00005e001b007a0c */ /* 0x000fe40005741270 */
[----:B------:R-:W-:-:S02]  /*57170*/  PRMT R16, R25, 0x7632, R16 ;  /* 0x0000763219107816 */ /* 0x000fc40000000010 */
[----:B------:R-:W-:Y:S01]  /*57180*/  IADD3 R17, R3, 0xbd, RZ ;  /* 0x000000bd03117810 */ /* 0x000fe20007ffe0ff */
[----:B0-----:R-:W-:Y:S01]  /*57190*/  IMAD.WIDE R8, R18, 0x2, R4 ;  /* 0x0000000212087825 */ /* 0x001fe200078e0204 */
[----:B------:R-:W2:Y:S04]  /*571a0*/  LDL.LU R25, [R1+0x59c] ;  /* 0x00059c0001197983 */ /* 0x000ea80000300800 */
[----:B------:R-:W4:Y:S04]  /*571b0*/  LDL.LU R23, [R1+0x57c] ;  /* 0x00057c0001177983 */ /* 0x000f280000300800 */
[----:B---3--:R0:W-:Y:S01]  /*571c0*/  @P3 STG.E.U16 [R10.64], R19 ;  /* 0x000000130a003986 */ /* 0x0081e2000c10150a */
[----:B------:R-:W-:-:S03]  /*571d0*/  ISETP.GE.AND P3, PT, R17, c[0x0][0x17c], PT ;  /* 0x00005f0011007a0c */ /* 0x000fc60003f66270 */
[----:B------:R1:W-:Y:S01]  /*571e0*/  @P5 STG.E.U16 [R8.64], R0 ;  /* 0x0000000008005986 */ /* 0x0003e2000c10150a */
[----:B------:R-:W-:-:S03]  /*571f0*/  PRMT R17, R26, 0x7632, R17 ;  /* 0x000076321a117816 */ /* 0x000fc60000000011 */
[----:B------:R-:W3:Y:S01]  /*57200*/  LDL.LU R26, [R1+0x56c] ;  /* 0x00056c00011a7983 */ /* 0x000ee20000300800 */
[----:B0-----:R-:W-:-:S04]  /*57210*/  IMAD.WIDE R10, R18, 0x2, R14 ;  /* 0x00000002120a7825 */ /* 0x001fc800078e020e */
[----:B-1----:R-:W-:Y:S01]  /*57220*/  IMAD.WIDE R8, R18, 0x2, R12 ;  /* 0x0000000212087825 */ /* 0x002fe200078e020c */
[----:B------:R0:W-:Y:S01]  /*57230*/  @P4 STG.E.U16 [R10.64], R16 ;  /* 0x000000100a004986 */ /* 0x0001e2000c10150a */
[----:B------:R-:W-:-:S03]  /*57240*/  PRMT R0, R19, 0x7632, R0 ;  /* 0x0000763213007816 */ /* 0x000fc60000000000 */
[----:B------:R-:W-:Y:S01]  /*57250*/  @P1 STG.E.U16 [R8.64], R17 ;  /* 0x0000001108001986 */ /* 0x000fe2000c10150a */
[C---:B0-----:R-:W-:Y:S01]  /*57260*/  IADD3 R10, R18.reuse, c[0x0][0x198], RZ ;  /* 0x00006600120a7a10 */ /* 0x041fe20007ffe0ff */
[----:B------:R-:W-:-:S05]  /*57270*/  IMAD.WIDE R18, R18, 0x2, R6 ;  /* 0x0000000212127825 */ /* 0x000fca00078e0206 */
[----:B------:R0:W-:Y:S04]  /*57280*/  @P2 STG.E.U16 [R18.64], R0 ;  /* 0x0000000012002986 */ /* 0x0001e8000c10150a */
[----:B0-----:R-:W3:Y:S01]  /*57290*/  LDL.LU R18, [R1+0x5ac] ;  /* 0x0005ac0001127983 */ /* 0x001ee20000300800 */
[----:B------:R-:W-:Y:S02]  /*572a0*/  ISETP.LT.AND P4, PT, R28, c[0x0][0x178], !P6 ;  /* 0x00005e001c007a0c */ /* 0x000fe40007781270 */
[----:B------:R-:W-:Y:S01]  /*572b0*/  ISETP.LT.AND P5, PT, R24, c[0x0][0x178], !P6 ;  /* 0x00005e0018007a0c */ /* 0x000fe200077a1270 */
[----:B------:R-:W-:-:S04]  /*572c0*/  IMAD.WIDE R8, R10, 0x2, R4 ;  /* 0x000000020a087825 */ /* 0x000fc800078e0204 */
[----:B------:R-:W-:Y:S01]  /*572d0*/  IMAD.WIDE R16, R10, 0x2, R14 ;  /* 0x000000020a107825 */ /* 0x000fe200078e020e */
[----:B--2---:R-:W-:Y:S02]  /*572e0*/  PRMT R21, R25, 0x7632, R21 ;  /* 0x0000763219157816 */ /* 0x004fe40000000015 */
[----:B------:R-:W-:Y:S02]  /*572f0*/  ISETP.LT.AND P1, PT, R22, c[0x0][0x178], !P6 ;  /* 0x00005e0016007a0c */ /* 0x000fe40007721270 */
[----:B------:R-:W-:Y:S02]  /*57300*/  ISETP.LT.AND P6, PT, R27, c[0x0][0x178], !P6 ;  /* 0x00005e001b007a0c */ /* 0x000fe400077c1270 */
[----:B------:R-:W-:-:S04]  /*57310*/  IADD3 R11, R3, 0xbe, RZ ;  /* 0x000000be030b7810 */ /* 0x000fc80007ffe0ff */
[----:B------:R-:W-:Y:S02]  /*57320*/  ISETP.GE.AND P2, PT, R11, c[0x0][0x17c], PT ;  /* 0x00005f000b007a0c */ /* 0x000fe40003f46270 */
[----:B----4-:R-:W-:Y:S01]  /*57330*/  PRMT R0, R23, 0x7632, R0 ;  /* 0x0000763217007816 */ /* 0x010fe20000000000 */
[----:B---3--:R-:W-:Y:S04]  /*57340*/  @P4 STG.E.U16 [R8.64], R18 ;  /* 0x0000001208004986 */ /* 0x008fe8000c10150a */
[----:B------:R0:W-:Y:S04]  /*57350*/  @P5 STG.E.U16 [R16.64], R25 ;  /* 0x0000001910005986 */ /* 0x0001e8000c10150a */
[----:B0-----:R-:W2:Y:S01]  /*57360*/  LDL.LU R25, [R1+0x5ec] ;  /* 0x0005ec0001197983 */ /* 0x001ea20000300800 */
[----:B------:R-:W-:Y:S01]  /*57370*/  ISETP.LT.AND P4, PT, R28, c[0x0][0x178], !P3 ;  /* 0x00005e001c007a0c */ /* 0x000fe20005f81270 */
[----:B------:R-:W-:Y:S01]  /*57380*/  IMAD.WIDE R8, R10, 0x2, R12 ;  /* 0x000000020a087825 */ /* 0x000fe200078e020c */
[----:B------:R-:W-:-:S02]  /*57390*/  ISETP.LT.AND P5, PT, R24, c[0x0][0x178], !P3 ;  /* 0x00005e0018007a0c */ /* 0x000fc40005fa1270 */
[----:B------:R-:W-:Y:S02]  /*573a0*/  PRMT R20, R18, 0x7632, R20 ;  /* 0x0000763212147816 */ /* 0x000fe40000000014 */
[C---:B------:R-:W-:Y:S01]  /*573b0*/  IADD3 R18, R10.reuse, c[0x0][0x198], RZ ;  /* 0x000066000a127a10 */ /* 0x040fe20007ffe0ff */
[----:B------:R0:W-:Y:S01]  /*573c0*/  @P1 STG.E.U16 [R8.64], R23 ;  /* 0x0000001708001986 */ /* 0x0001e2000c10150a */
[----:B------:R-:W-:Y:S01]  /*573d0*/  IMAD.WIDE R16, R10, 0x2, R6 ;  /* 0x000000020a107825 */ /* 0x000fe200078e0206 */
[----:B------:R-:W-:Y:S02]  /*573e0*/  ISETP.LT.AND P1, PT, R22, c[0x0][0x178], !P3 ;  /* 0x00005e0016007a0c */ /* 0x000fe40005f21270 */
[----:B------:R-:W-:Y:S01]  /*573f0*/  ISETP.LT.AND P3, PT, R27, c[0x0][0x178], !P3 ;  /* 0x00005e001b007a0c */ /* 0x000fe20005f61270 */
[C---:B------:R-:W-:Y:S01]  /*57400*/  IMAD.WIDE R10, R18.reuse, 0x2, R4 ;  /* 0x00000002120a7825 */ /* 0x040fe200078e0204 */
[----:B------:R-:W-:Y:S03]  /*57410*/  @P6 STG.E.U16 [R16.64], R26 ;  /* 0x0000001a10006986 */ /* 0x000fe6000c10150a */
[----:B0-----:R-:W-:Y:S01]  /*57420*/  IMAD.WIDE R8, R18, 0x2, R14 ;  /* 0x0000000212087825 */ /* 0x001fe200078e020e */
[----:B------:R0:W-:Y:S01]  /*57430*/  @P4 STG.E.U16 [R10.64], R20 ;  /* 0x000000140a004986 */ /* 0x0001e2000c10150a */
[----:B------:R-:W-:-:S03]  /*57440*/  PRMT R19, R26, 0x7632, R19 ;  /* 0x000076321a137816 */ /* 0x000fc60000000013 */
[----:B------:R1:W-:Y:S04]  /*57450*/  @P5 STG.E.U16 [R8.64], R21 ;  /* 0x0000001508005986 */ /* 0x0003e8000c10150a */
[----:B------:R-:W3:Y:S01]  /*57460*/  LDL.LU R23, [R1+0x5bc] ;  /* 0x0005bc0001177983 */ /* 0x000ee20000300800 */
[----:B0-----:R-:W-:-:S04]  /*57470*/  IMAD.WIDE R10, R18, 0x2, R6 ;  /* 0x00000002120a7825 */ /* 0x001fc800078e0206 */
[C---:B-1----:R-:W-:Y:S01]  /*57480*/  IMAD.WIDE R8, R18.reuse, 0x2, R12 ;  /* 0x0000000212087825 */ /* 0x042fe200078e020c */
[----:B------:R-:W-:Y:S01]  /*57490*/  IADD3 R18, R18, c[0x0][0x198], RZ ;  /* 0x0000660012127a10 */ /* 0x000fe20007ffe0ff */
[----:B------:R-:W4:Y:S04]  /*574a0*/  LDL.LU R21, [R1+0x5cc] ;  /* 0x0005cc0001157983 */ /* 0x000f280000300800 */
[----:B------:R0:W-:Y:S04]  /*574b0*/  @P1 STG.E.U16 [R8.64], R0 ;  /* 0x0000000008001986 */ /* 0x0001e8000c10150a */
[----:B------:R1:W-:Y:S01]  /*574c0*/  @P3 STG.E.U16 [R10.64], R19 ;  /* 0x000000130a003986 */ /* 0x0003e2000c10150a */
[----:B0-----:R-:W-:-:S03]  /*574d0*/  IMAD.WIDE R8, R18, 0x2, R4 ;  /* 0x0000000212087825 */ /* 0x001fc600078e0204 */
[----:B-1----:R-:W3:Y:S04]  /*574e0*/  LDL.LU R19, [R1+0x5dc] ;  /* 0x0005dc0001137983 */ /* 0x002ee80000300800 */
[----:B------:R-:W-:Y:S04]  /*574f0*/  STL.64 [R1+0x18b0], R6 ;  /* 0x0018b00601007387 */ /* 0x000fe80000100a00 */
[----:B------:R-:W-:Y:S04]  /*57500*/  STL.64 [R1+0x18a8], R4 ;  /* 0x0018a80401007387 */ /* 0x000fe80000100a00 */
[----:B------:R-:W0:Y:S01]  /*57510*/  LDS.128 R4, [R2] ;  /* 0x0000000002047984 */ /* 0x000e220000000c00 */
[----:B------:R-:W-:-:S02]  /*57520*/  ISETP.LT.AND P5, PT, R28, c[0x0][0x178], !P2 ;  /* 0x00005e001c007a0c */ /* 0x000fc400057a1270 */
[----:B------:R-:W-:-:S04]  /*57530*/  IADD3 R0, R3, 0xc0, RZ ;  /* 0x000000c003007810 */ /* 0x000fc80007ffe0ff */
[----:B------:R-:W-:Y:S01]  /*57540*/  ISETP.GE.AND P3, PT, R0, c[0x0][0x17c], PT ;  /* 0x00005f0000007a0c */ /* 0x000fe20003f66270 */
[----:B0-----:R-:W-:Y:S04]  /*57550*/  STL [R1+0x54], R5 ;  /* 0x0000540501007387 */ /* 0x001fe80000100800 */
[----:B------:R0:W-:Y:S04]  /*57560*/  STL.64 [R1+0x58], R6 ;  /* 0x0000580601007387 */ /* 0x0001e80000100a00 */
[----:B0-----:R-:W3:Y:S01]  /*57570*/  LDL.LU.64 R6, [R1+0x18b0] ;  /* 0x0018b00001067983 */ /* 0x001ee20000300a00 */
[----:B--2---:R-:W-:-:S03]  /*57580*/  PRMT R0, R25, 0x7632, R0 ;  /* 0x0000763219007816 */ /* 0x004fc60000000000 */
[----:B------:R0:W-:Y:S02]  /*57590*/  @P5 STG.E.U16 [R8.64], R25 ;  /* 0x0000001908005986 */ /* 0x0001e4000c10150a */
[----:B0-----:R-:W-:Y:S02]  /*575a0*/  IMAD.MOV.U32 R25, RZ, RZ, R4 ;  /* 0x000000ffff197224 */ /* 0x001fe400078e0004 */
[----:B------:R-:W2:Y:S04]  /*575b0*/  LDL.LU.64 R4, [R1+0x18a8] ;  /* 0x0018a80001047983 */ /* 0x000ea80000300a00 */
[----:B------:R-:W2:Y:S01]  /*575c0*/  LDL R26, [R1+0x610] ;  /* 0x00061000011a7983 */ /* 0x000ea20000100800 */
[----:B------:R-:W-:Y:S02]  /*575d0*/  ISETP.LT.AND P6, PT, R24, c[0x0][0x178], !P2 ;  /* 0x00005e0018007a0c */ /* 0x000fe400057c1270 */
[----:B------:R-:W-:-:S02]  /*575e0*/  ISETP.LT.AND P4, PT, R22, c[0x0][0x178], !P2 ;  /* 0x00005e0016007a0c */ /* 0x000fc40005781270 */
[----:B------:R-:W-:Y:S01]  /*575f0*/  IADD3 R16, R3, 0xbf, RZ ;  /* 0x000000bf03107810 */ /* 0x000fe20007ffe0ff */
[----:B------:R-:W-:Y:S01]  /*57600*/  IMAD.WIDE R10, R18, 0x2, R14 ;  /* 0x00000002120a7825 */ /* 0x000fe200078e020e */
[----:B------:R-:W-:Y:S02]  /*57610*/  ISETP.LT.AND P2, PT, R27, c[0x0][0x178], !P2 ;  /* 0x00005e001b007a0c */ /* 0x000fe40005741270 */
[----:B------:R-:W-:Y:S01]  /*57620*/  ISETP.GE.AND P1, PT, R16, c[0x0][0x17c], PT ;  /* 0x00005f0010007a0c */ /* 0x000fe20003f26270 */
[----:B------:R-:W-:-:S03]  /*57630*/  IMAD.WIDE R16, R18, 0x2, R12 ;  /* 0x0000000212107825 */ /* 0x000fc600078e020c */
[----:B------:R-:W-:Y:S02]  /*57640*/  ISETP.LT.AND P5, PT, R28, c[0x0][0x178], !P1 ;  /* 0x00005e001c007a0c */ /* 0x000fe40004fa1270 */
[----:B------:R-:W-:Y:S02]  /*57650*/  IADD3 R8, R18, c[0x0][0x198], RZ ;  /* 0x0000660012087a10 */ /* 0x000fe40007ffe0ff */
[----:B----4-:R-:W-:Y:S01]  /*57660*/  PRMT R20, R21, 0x7632, R20 ;  /* 0x0000763215147816 */ /* 0x010fe20000000014 */
[----:B---3--:R0:W-:Y:S01]  /*57670*/  @P6 STG.E.U16 [R10.64], R19 ;  /* 0x000000130a006986 */ /* 0x0081e2000c10150a */
[----:B------:R-:W-:-:S03]  /*57680*/  ISETP.LT.AND P6, PT, R24, c[0x0][0x178], !P1 ;  /* 0x00005e0018007a0c */ /* 0x000fc60004fc1270 */
[----:B------:R-:W-:Y:S01]  /*57690*/  @P4 STG.E.U16 [R16.64], R21 ;  /* 0x0000001510004986 */ /* 0x000fe2000c10150a */
[----:B------:R-:W-:Y:S02]  /*576a0*/  ISETP.LT.AND P4, PT, R22, c[0x0][0x178], !P1 ;  /* 0x00005e0016007a0c */ /* 0x000fe40004f81270 */
[----:B------:R-:W-:Y:S02]  /*576b0*/  PRMT R9, R19, 0x7632, R9 ;  /* 0x0000763213097816 */ /* 0x000fe40000000009 */
[----:B------:R-:W-:Y:S01]  /*576c0*/  ISETP.LT.AND P1, PT, R27, c[0x0][0x178], !P1 ;  /* 0x00005e001b007a0c */ /* 0x000fe20004f21270 */
[----:B0-----:R-:W-:Y:S01]  /*576d0*/  IMAD.WIDE R10, R8, 0x2, R14 ;  /* 0x00000002080a7825 */ /* 0x001fe200078e020e */
[----:B------:R-:W-:Y:S04]  /*576e0*/  STL [R1+0x18a0], R27 ;  /* 0x0018a01b01007387 */ /* 0x000fe80000100800 */
[----:B------:R-:W-:Y:S01]  /*576f0*/  STL.64 [R1+0x1898], R24 ;  /* 0x0018981801007387 */ /* 0x000fe20000100a00 */
[----:B------:R-:W-:-:S05]  /*57700*/  IMAD.WIDE R18, R18, 0x2, R6 ;  /* 0x0000000212127825 */ /* 0x000fca00078e0206 */
[----:B------:R0:W-:Y:S02]  /*57710*/  @P2 STG.E.U16 [R18.64], R23 ;  /* 0x0000001712002986 */ /* 0x0001e4000c10150a */
[----:B0-----:R-:W-:-:S04]  /*57720*/  IMAD.WIDE R18, R8, 0x2, R12 ;  /* 0x0000000208127825 */ /* 0x001fc800078e020c */
[----:B--2---:R-:W-:-:S05]  /*57730*/  IMAD.WIDE R16, R8, 0x2, R4 ;  /* 0x0000000208107825 */ /* 0x004fca00078e0204 */
[----:B------:R0:W-:Y:S04]  /*57740*/  @P5 STG.E.U16 [R16.64], R0 ;  /* 0x0000000010005986 */ /* 0x0001e8000c10150a */
[----:B------:R1:W-:Y:S04]  /*57750*/  @P6 STG.E.U16 [R10.64], R9 ;  /* 0x000000090a006986 */ /* 0x0003e8000c10150a */
[----:B------:R2:W-:Y:S01]  /*57760*/  @P4 STG.E.U16 [R18.64], R20 ;  /* 0x0000001412004986 */ /* 0x0005e2000c10150a */
[C---:B0-----:R-:W-:Y:S01]  /*57770*/  IADD3 R0, R8.reuse, c[0x0][0x198], RZ ;  /* 0x0000660008007a10 */ /* 0x041fe20007ffe0ff */
[----:B-1----:R-:W-:Y:S01]  /*57780*/  IMAD.WIDE R8, R8, 0x2, R6 ;  /* 0x0000000208087825 */ /* 0x002fe200078e0206 */
[----:B--2---:R-:W-:-:S05]  /*57790*/  PRMT R20, R23, 0x7632, R20 ;  /* 0x0000763217147816 */ /* 0x004fca0000000014 */
[----:B------:R0:W-:Y:S04]  /*577a0*/  @P1 STG.E.U16 [R8.64], R20 ;  /* 0x0000001408001986 */ /* 0x0001e8000c10150a */
[----:B0-----:R-:W2:Y:S01]  /*577b0*/  LDL.LU R20, [R1+0x600] ;  /* 0x0006000001147983 */ /* 0x001ea20000300800 */
[----:B------:R-:W-:Y:S01]  /*577c0*/  ISETP.LT.AND P4, PT, R28, c[0x0][0x178], !P3 ;  /* 0x00005e001c007a0c */ /* 0x000fe20005f81270 */
[----:B------:R-:W-:Y:S01]  /*577d0*/  IMAD.WIDE R10, R0, 0x2, R4 ;  /* 0x00000002000a7825 */ /* 0x000fe200078e0204 */
[----:B------:R-:W-:Y:S02]  /*577e0*/  ISETP.LT.AND P5, PT, R24, c[0x0][0x178], !P3 ;  /* 0x00005e0018007a0c */ /* 0x000fe40005fa1270 */
[----:B------:R-:W-:Y:S02]  /*577f0*/  ISETP.LT.AND P6, PT, R22, c[0x0][0x178], !P3 ;  /* 0x00005e0016007a0c */ /* 0x000fe40005fc1270 */
[----:B------:R-:W-:-:S07]  /*57800*/  ISETP.LT.AND P3, PT, R27, c[0x0][0x178], !P3 ;  /* 0x00005e001b007a0c */ /* 0x000fce0005f61270 */
[----:B------:R0:W-:Y:S04]  /*57810*/  @P4 STG.E.U16 [R10.64], R26 ;  /* 0x0000001a0a004986 */ /* 0x0001e8000c10150a */
[----:B------:R-:W1:Y:S01]  /*57820*/  LDS.128 R24, [R29] ;  /* 0x000000001d187984 */ /* 0x000e620000000c00 */
[----:B------:R-:W-:-:S03]  /*57830*/  IMAD.WIDE R16, R0, 0x2, R14 ;  /* 0x0000000200107825 */ /* 0x000fc600078e020e */
[----:B0-----:R-:W3:Y:S04]  /*57840*/  LDL.LU R11, [R1+0x610] ;  /* 0x00061000010b7983 */ /* 0x001ee80000300800 */
[----:B--2---:R0:W-:Y:S04]  /*57850*/  @P5 STG.E.U16 [R16.64], R20 ;  /* 0x0000001410005986 */ /* 0x0041e8000c10150a */
[----:B0-----:R-:W2:Y:S04]  /*57860*/  LDL.LU R17, [R1+0x5f0] ;  /* 0x0005f00001117983 */ /* 0x001ea80000300800 */
[----:B-1----:R-:W-:Y:S04]  /*57870*/  STL [R1+0x4], R25 ;  /* 0x0000041901007387 */ /* 0x002fe80000100800 */
[----:B------:R0:W-:Y:S02]  /*57880*/  STL.64 [R1+0x8], R26 ;  /* 0x0000081a01007387 */ /* 0x0001e40000100a00 */
[----:B0-----:R-:W-:-:S02]  /*57890*/  IMAD.MOV.U32 R26, RZ, RZ, R24 ;  /* 0x000000ffff1a7224 */ /* 0x001fc400078e0018 */
[----:B------:R-:W4:Y:S04]  /*578a0*/  LDL.LU R27, [R1+0x18a0] ;  /* 0x0018a000011b7983 */ /* 0x000f280000300800 */
[----:B------:R-:W4:Y:S04]  /*578b0*/  LDL.LU.64 R24, [R1+0x1898] ;  /* 0x0018980001187983 */ /* 0x000f280000300a00 */
[----:B------:R-:W4:Y:S01]  /*578c0*/  LDL R23, [R1+0x650] ;  /* 0x0006500001177983 */ /* 0x000f220000100800 */
[----:B------:R-:W-:Y:S01]  /*578d0*/  IADD3 R21, R3, 0xc1, RZ ;  /* 0x000000c103157810 */ /* 0x000fe20007ffe0ff */
[----:B------:R-:W-:-:S03]  /*578e0*/  IMAD.WIDE R18, R0, 0x2, R12 ;  /* 0x0000000200127825 */ /* 0x000fc600078e020c */
[----:B------:R-:W-:Y:S01]  /*578f0*/  ISETP.GE.AND P2, PT, R21, c[0x0][0x17c], PT ;  /* 0x00005f0015007a0c */ /* 0x000fe20003f46270 */
[----:B------:R-:W-:-:S03]  /*57900*/  IMAD.WIDE R8, R0, 0x2, R6 ;  /* 0x0000000200087825 */ /* 0x000fc600078e0206 */
[----:B------:R-:W-:Y:S01]  /*57910*/  ISETP.LT.AND P5, PT, R28, c[0x0][0x178], !P2 ;  /* 0x00005e001c007a0c */ /* 0x000fe200057a1270 */
[----:B------:R0:W-:Y:S04]  /*57920*/  STL [R1+0x1870], R29 ;  /* 0x0018701d01007387 */ /* 0x0001e80000100800 */
[----:B0-----:R-:W4:Y:S04]  /*57930*/  LDL.LU R29, [R1+0x620] ;  /* 0x00062000011d7983 */ /* 0x001f280000300800 */
[----:B------:R-:W-:Y:S04]  /*57940*/  STL.64 [R1+0x1890], R6 ;  /* 0x0018900601007387 */ /* 0x000fe80000100a00 */
[----:B------:R-:W-:Y:S01]  /*57950*/  STL.64 [R1+0x1888], R4 ;  /* 0x0018880401007387 */ /* 0x000fe20000100a00 */
[----:B------:R-:W-:-:S02]  /*57960*/  ISETP.LT.AND P4, PT, R22, c[0x0][0x178], !P2 ;  /* 0x00005e0016007a0c */ /* 0x000fc40005781270 */
[----:B------:R-:W-:-:S04]  /*57970*/  IADD3 R21, R3, 0xc2, RZ ;  /* 0x000000c203157810 */ /* 0x000fc80007ffe0ff */
[----:B------:R-:W-:Y:S01]  /*57980*/  ISETP.GE.AND P1, PT, R21, c[0x0][0x17c], PT ;  /* 0x00005f0015007a0c */ /* 0x000fe20003f26270 */
[----:B------:R-:W-:Y:S04]  /*57990*/  STL [R1+0x1880], R2 ;  /* 0x0018800201007387 */ /* 0x000fe80000100800 */
[----:B--2---:R0:W-:Y:S02]  /*579a0*/  @P6 STG.E.U16 [R18.64], R17 ;  /* 0x0000001112006986 */ /* 0x0041e4000c10150a */
[----:B0-----:R-:W-:Y:S02]  /*579b0*/  IADD3 R18, R0, c[0x0][0x198], RZ ;  /* 0x0000660000127a10 */ /* 0x001fe40007ffe0ff */
[----:B---3--:R-:W-:Y:S02]  /*579c0*/  PRMT R0, R11, 0x7632, R0 ;  /* 0x000076320b007816 */ /* 0x008fe40000000000 */
[----:B------:R-:W-:-:S02]  /*579d0*/  PRMT R19, R20, 0x7632, R19 ;  /* 0x0000763214137816 */ /* 0x000fc40000000013 */
[----:B------:R-:W-:Y:S02]  /*579e0*/  IADD3 R20, R3, 0xc3, RZ ;  /* 0x000000c303147810 */ /* 0x000fe40007ffe0ff */
[----:B----4-:R-:W-:Y:S01]  /*579f0*/  ISETP.LT.AND P6, PT, R24, c[0x0][0x178], !P2 ;  /* 0x00005e0018007a0c */ /* 0x010fe200057c1270 */
[----:B------:R0:W-:Y:S01]  /*57a00*/  @P3 STG.E.U16 [R8.64], R25 ;  /* 0x0000001908003986 */ /* 0x0001e2000c10150a */
[----:B------:R-:W-:Y:S01]  /*57a10*/  IMAD.WIDE R10, R18, 0x2, R14 ;  /* 0x00000002120a7825 */ /* 0x000fe200078e020e */
[----:B------:R-:W-:Y:S02]  /*57a20*/  ISETP.GE.AND P3, PT, R20, c[0x0][0x17c], PT ;  /* 0x00005f0014007a0c */ /* 0x000fe40003f66270 */
[----:B------:R-:W-:Y:S01]  /*57a30*/  PRMT R20, R25, 0x7632, R20 ;  /* 0x0000763219147816 */ /* 0x000fe20000000014 */
[----:B0-----:R-:W-:Y:S01]  /*57a40*/  IMAD.WIDE R8, R18, 0x2, R4 ;  /* 0x0000000212087825 */ /* 0x001fe200078e0204 */
[----:B------:R-:W-:-:S04]  /*57a50*/  LOP3.LUT R25, R2, 0x40, RZ, 0x3c, !PT ;  /* 0x0000004002197812 */ /* 0x000fc800078e3cff */
[----:B------:R0:W-:Y:S04]  /*57a60*/  @P5 STG.E.U16 [R8.64], R0 ;  /* 0x0000000008005986 */ /* 0x0001e8000c10150a */
[----:B------:R1:W-:Y:S01]  /*57a70*/  @P6 STG.E.U16 [R10.64], R19 ;  /* 0x000000130a006986 */ /* 0x0003e2000c10150a */
[C---:B0-----:R-:W-:Y:S01]  /*57a80*/  IADD3 R0, R18.reuse, c[0x0][0x198], RZ ;  /* 0x0000660012007a10 */ /* 0x041fe20007ffe0ff */
[----:B------:R-:W-:-:S04]  /*57a90*/  IMAD.WIDE R8, R18, 0x2, R6 ;  /* 0x0000000212087825 */ /* 0x000fc800078e0206 */
[----:B-1----:R-:W-:Y:S02]  /*57aa0*/  IMAD.WIDE R10, R0, 0x2, R4 ;  /* 0x00000002000a7825 */ /* 0x002fe400078e0204 */
[----:B------:R-:W0:Y:S01]  /*57ab0*/  LDS.128 R4, [R25] ;  /* 0x0000000019047984 */ /* 0x000e220000000c00 */
[----:B------:R-:W-:Y:S01]  /*57ac0*/  PRMT R21, R17, 0x7632, R21 ;  /* 0x0000763211157816 */ /* 0x000fe20000000015 */
[----:B------:R-:W-:Y:S01]  /*57ad0*/  IMAD.WIDE R16, R18, 0x2, R12 ;  /* 0x0000000212107825 */ /* 0x000fe200078e020c */
[----:B------:R-:W-:-:S04]  /*57ae0*/  ISETP.LT.AND P2, PT, R27, c[0x0][0x178], !P2 ;  /* 0x00005e001b007a0c */ /* 0x000fc80005741270 */
[----:B------:R-:W-:Y:S01]  /*57af0*/  @P4 STG.E.U16 [R16.64], R21 ;  /* 0x0000001510004986 */ /* 0x000fe2000c10150a */
[----:B------:R-:W-:-:S08]  /*57b00*/  ISETP.LT.AND P4, PT, R28, c[0x0][0x178], !P1 ;  /* 0x00005e001c007a0c */ /* 0x000fd00004f81270 */
[----:B------:R-:W-:Y:S05]  /*57b10*/  @P2 STG.E.U16 [R8.64], R20 ;  /* 0x0000001408002986 */ /* 0x000fea000c10150a */
[----:B------:R1:W-:Y:S04]  /*57b20*/  @P4 STG.E.U16 [R10.64], R23 ;  /* 0x000000170a004986 */ /* 0x0003e8000c10150a */
[----:B-1----:R-:W2:Y:S04]  /*57b30*/  LDL.LU R10, [R1+0x650] ;  /* 0x00065000010a7983 */ /* 0x002ea80000300800 */
[----:B------:R-:W3:Y:S04]  /*57b40*/  LDL.LU R11, [R1+0x630] ;  /* 0x00063000010b7983 */ /* 0x000ee80000300800 */
[----:B0-----:R-:W-:Y:S04]  /*57b50*/  STL [R1+0x44], R5 ;  /* 0x0000440501007387 */ /* 0x001fe80000100800 */
[----:B------:R0:W-:Y:S01]  /*57b60*/  STL.64 [R1+0x48], R6 ;  /* 0x0000480601007387 */ /* 0x0001e20000100a00 */
[----:B------:R-:W-:-:S03]  /*57b70*/  IMAD.MOV.U32 R23, RZ, RZ, R4 ;  /* 0x000000ffff177224 */ /* 0x000fc600078e0004 */
[----:B0-----:R-:W4:Y:S04]  /*57b80*/  LDL.LU.64 R6, [R1+0x1890] ;  /* 0x0018900001067983 */ /* 0x001f280000300a00 */
[----:B------:R-:W2:Y:S04]  /*57b90*/  LDL.LU.64 R4, [R1+0x1888] ;  /* 0x0018880001047983 */ /* 0x000ea80000300a00 */
[----:B------:R-:W2:Y:S01]  /*57ba0*/  LDL.LU R2, [R1+0x680] ;  /* 0x0006800001027983 */ /* 0x000ea20000300800 */
[----:B------:R-:W-:Y:S02]  /*57bb0*/  ISETP.LT.AND P5, PT, R24, c[0x0][0x178], !P1 ;  /* 0x00005e0018007a0c */ /* 0x000fe40004fa1270 */
[----:B------:R-:W-:Y:S01]  /*57bc0*/  ISETP.LT.AND P6, PT, R22, c[0x0][0x178], !P1 ;  /* 0x00005e0016007a0c */ /* 0x000fe20004fc1270 */
[----:B------:R-:W-:Y:S01]  /*57bd0*/  IMAD.WIDE R16, R0, 0x2, R14 ;  /* 0x0000000200107825 */ /* 0x000fe200078e020e */
[----:B------:R-:W-:-:S03]  /*57be0*/  ISETP.LT.AND P1, PT, R27, c[0x0][0x178], !P1 ;  /* 0x00005e001b007a0c */ /* 0x000fc60004f21270 */
[----:B------:R-:W-:Y:S01]  /*57bf0*/  IMAD.WIDE R18, R0, 0x2, R12 ;  /* 0x0000000200127825 */ /* 0x000fe200078e020c */
[----:B------:R-:W-:Y:S02]  /*57c00*/  ISETP.LT.AND P4, PT, R22, c[0x0][0x178], !P3 ;  /* 0x00005e0016007a0c */ /* 0x000fe40005f81270 */
[----:B------:R-:W-:-:S04]  /*57c10*/  IADD3 R21, R3, 0xc4, RZ ;  /* 0x000000c403157810 */ /* 0x000fc80007ffe0ff */
[----:B------:R-:W-:Y:S02]  /*57c20*/  ISETP.GE.AND P2, PT, R21, c[0x0][0x17c], PT ;  /* 0x00005f0015007a0c */ /* 0x000fe40003f46270 */
[----:B------:R-:W-:Y:S01]  /*57c30*/  PRMT R21, R29, 0x7632, R21 ;  /* 0x000076321d157816 */ /* 0x000fe20000000015 */
[----:B------:R0:W-:Y:S04]  /*57c40*/  STL [R1+0x186c], R25 ;  /* 0x00186c1901007387 */ /* 0x0001e80000100800 */
[----:B0-----:R-:W2:Y:S04]  /*57c50*/  LDL.LU R25, [R1+0x640] ;  /* 0x0006400001197983 */ /* 0x001ea80000300800 */
[----:B---3--:R-:W-:Y:S01]  /*57c60*/  @P5 STG.E.U16 [R16.64], R11 ;  /* 0x0000000b10005986 */ /* 0x008fe2000c10150a */
[----:B------:R-:W-:-:S03]  /*57c70*/  ISETP.LT.AND P5, PT, R28, c[0x0][0x178], !P3 ;  /* 0x00005e001c007a0c */ /* 0x000fc60005fa1270 */
[----:B------:R0:W-:Y:S01]  /*57c80*/  @P6 STG.E.U16 [R18.64], R29 ;  /* 0x0000001d12006986 */ /* 0x0001e2000c10150a */
[----:B------:R-:W-:Y:S02]  /*57c90*/  ISETP.LT.AND P6, PT, R24, c[0x0][0x178], !P3 ;  /* 0x00005e0018007a0c */ /* 0x000fe40005fc1270 */
[----:B------:R-:W-:Y:S02]  /*57ca0*/  PRMT R20, R11, 0x7632, R20 ;  /* 0x000076320b147816 */ /* 0x000fe40000000014 */
[C---:B0-----:R-:W-:Y:S01]  /*57cb0*/  IADD3 R18, R0.reuse, c[0x0][0x198], RZ ;  /* 0x0000660000127a10 */ /* 0x041fe20007ffe0ff */
[----:B----4-:R-:W-:Y:S01]  /*57cc0*/  IMAD.WIDE R8, R0, 0x2, R6 ;  /* 0x0000000200087825 */ /* 0x010fe200078e0206 */
[----:B--2---:R-:W-:-:S04]  /*57cd0*/  PRMT R19, R10, 0x7632, R19 ;  /* 0x000076320a137816 */ /* 0x004fc80000000013 */
[----:B------:R0:W-:Y:S01]  /*57ce0*/  @P1 STG.E.U16 [R8.64], R26 ;  /* 0x0000001a08001986 */ /* 0x0001e2000c10150a */
[----:B------:R-:W-:-:S04]  /*57cf0*/  IMAD.WIDE R10, R18, 0x2, R14 ;  /* 0x00000002120a7825 */ /* 0x000fc800078e020e */
[----:B0-----:R-:W-:-:S05]  /*57d00*/  IMAD.WIDE R8, R18, 0x2, R4 ;  /* 0x0000000212087825 */ /* 0x001fca00078e0204 */
[----:B------:R-:W-:Y:S04]  /*57d10*/  @P5 STG.E.U16 [R8.64], R19 ;  /* 0x0000001308005986 */ /* 0x000fe8000c10150a */
[----:B------:R0:W-:Y:S02]  /*57d20*/  @P6 STG.E.U16 [R10.64], R20 ;  /* 0x000000140a006986 */ /* 0x0001e4000c10150a */
[----:B0-----:R-:W-:Y:S02]  /*57d30*/  PRMT R20, R26, 0x7632, R20 ;  /* 0x000076321a147816 */ /* 0x001fe40000000014 */
[----:B------:R-:W0:Y:S01]  /*57d40*/  S2R R26, SR_TID.X ;  /* 0x00000000001a7919 */ /* 0x000e220000002100 */
[----:B------:R-:W-:Y:S01]  /*57d50*/  IMAD.WIDE R16, R18, 0x2, R12 ;  /* 0x0000000212107825 */ /* 0x000fe200078e020c */
[----:B------:R-:W-:-:S02]  /*57d60*/  IADD3 R0, R3, 0xc5, RZ ;  /* 0x000000c503007810 */ /* 0x000fc40007ffe0ff */
[----:B------:R-:W-:Y:S02]  /*57d70*/  ISETP.LT.AND P3, PT, R27, c[0x0][0x178], !P3 ;  /* 0x00005e001b007a0c */ /* 0x000fe40005f61270 */
[----:B------:R-:W-:Y:S01]  /*57d80*/  @P4 STG.E.U16 [R16.64], R21 ;  /* 0x0000001510004986 */ /* 0x000fe2000c10150a */
[----:B------:R-:W-:Y:S02]  /*57d90*/  ISETP.LT.AND P4, PT, R28, c[0x0][0x178], !P2 ;  /* 0x00005e001c007a0c */ /* 0x000fe40005781270 */
[----:B------:R-:W-:Y:S02]  /*57da0*/  ISETP.GE.AND P1, PT, R0, c[0x0][0x17c], PT ;  /* 0x00005f0000007a0c */ /* 0x000fe40003f26270 */
[----:B------:R-:W-:Y:S01]  /*57db0*/  IADD3 R0, R18, c[0x0][0x198], RZ ;  /* 0x0000660012007a10 */ /* 0x000fe20007ffe0ff */
[C---:B0-----:R-:W-:Y:S01]  /*57dc0*/  IMAD.SHL.U32 R29, R26.reuse, 0x800, RZ ;  /* 0x000008001a1d7824 */ /* 0x041fe200078e00ff */
[----:B------:R-:W-:-:S04]  /*57dd0*/  LOP3.LUT R26, R26, 0x7f, RZ, 0xc0, !PT ;  /* 0x0000007f1a1a7812 */ /* 0x000fc800078ec0ff */
[----:B------:R-:W-:Y:S01]  /*57de0*/  LOP3.LUT R29, R29, 0x3000, RZ, 0xc0, !PT ;  /* 0x000030001d1d7812 */ /* 0x000fe200078ec0ff */
[----:B------:R-:W-:-:S04]  /*57df0*/  IMAD.WIDE R8, R18, 0x2, R6 ;  /* 0x0000000212087825 */ /* 0x000fc800078e0206 */
[----:B------:R-:W-:Y:S02]  /*57e00*/  IMAD R26, R26, 0x10, R29 ;  /* 0x000000101a1a7824 */ /* 0x000fe400078e021d */
[----:B------:R-:W-:-:S03]  /*57e10*/  IMAD.WIDE R10, R0, 0x2, R4 ;  /* 0x00000002000a7825 */ /* 0x000fc600078e0204 */
[----:B------:R-:W-:Y:S01]  /*57e20*/  LOP3.LUT R26, R26, 0x60, RZ, 0x3c, !PT ;  /* 0x000000601a1a7812 */ /* 0x000fe200078e3cff */
[----:B------:R0:W-:Y:S04]  /*57e30*/  @P3 STG.E.U16 [R8.64], R20 ;  /* 0x0000001408003986 */ /* 0x0001e8000c10150a */
[----:B------:R-:W-:Y:S04]  /*57e40*/  @P4 STG.E.U16 [R10.64], R2 ;  /* 0x000000020a004986 */ /* 0x000fe8000c10150a */
[----:B------:R-:W1:Y:S04]  /*57e50*/  LDS.128 R8, [R26] ;  /* 0x000000001a087984 */ /* 0x000e680000000c00 */
[----:B0-----:R-:W2:Y:S04]  /*57e60*/  LDL.LU R20, [R1+0x660] ;  /* 0x0006600001147983 */ /* 0x001ea80000300800 */
[----:B-1----:R0:W-:Y:S04]  /*57e70*/  STL [R1+0x34], R9 ;  /* 0x0000340901007387 */ /* 0x0021e80000100800 */
[----:B------:R-:W-:Y:S04]  /*57e80*/  STL.64 [R1+0x38], R10 ;  /* 0x0000380a01007387 */ /* 0x000fe80000100a00 */
[----:B------:R-:W3:Y:S01]  /*57e90*/  LDL.LU R29, [R1+0x6b0] ;  /* 0x0006b000011d7983 */ /* 0x000ee20000300800 */
[----:B------:R-:W-:-:S02]  /*57ea0*/  ISETP.LT.AND P5, PT, R24, c[0x0][0x178], !P2 ;  /* 0x00005e0018007a0c */ /* 0x000fc400057a1270 */
[----:B------:R-:W-:Y:S01]  /*57eb0*/  ISETP.LT.AND P6, PT, R22, c[0x0][0x178], !P2 ;  /* 0x00005e0016007a0c */ /* 0x000fe200057c1270 */
[----:B------:R-:W-:-:S04]  /*57ec0*/  IMAD.WIDE R16, R0, 0x2, R14 ;  /* 0x0000000200107825 */ /* 0x000fc800078e020e */
[----:B------:R-:W-:-:S04]  /*57ed0*/  IMAD.WIDE R18, R0, 0x2, R12 ;  /* 0x0000000200127825 */ /* 0x000fc800078e020c */
[----:B------:R-:W-:Y:S02]  /*57ee0*/  IMAD.MOV.U32 R26, RZ, RZ, R8 ;  /* 0x000000ffff1a7224 */ /* 0x000fe400078e0008 */
[----:B0-----:R-:W-:Y:S01]  /*57ef0*/  IMAD.WIDE R8, R0, 0x2, R6 ;  /* 0x0000000200087825 */ /* 0x001fe200078e0206 */
[----:B------:R-:W-:Y:S02]  /*57f00*/  ISETP.LT.AND P2, PT, R27, c[0x0][0x178], !P2 ;  /* 0x00005e001b007a0c */ /* 0x000fe40005741270 */
[----:B------:R-:W-:Y:S02]  /*57f10*/  ISETP.LT.AND P4, PT, R22, c[0x0][0x178], !P1 ;  /* 0x00005e0016007a0c */ /* 0x000fe40004f81270 */
[----:B------:R-:W-:-:S04]  /*57f20*/  IADD3 R21, R3, 0xc6, RZ ;  /* 0x000000c603157810 */ /* 0x000fc80007ffe0ff */
[----:B------:R-:W-:Y:S02]  /*57f30*/  ISETP.GE.AND P3, PT, R21, c[0x0][0x17c], PT ;  /* 0x00005f0015007a0c */ /* 0x000fe40003f66270 */
[----:B------:R-:W-:Y:S01]  /*57f40*/  PRMT R21, R25, 0x7632, R21 ;  /* 0x0000763219157816 */ /* 0x000fe20000000015 */
[----:B--2---:R-:W-:Y:S04]  /*57f50*/  @P5 STG.E.U16 [R16.64], R20 ;  /* 0x0000001410005986 */ /* 0x004fe8000c10150a */
[----:B------:R0:W-:Y:S01]  /*57f60*/  @P6 STG.E.U16 [R18.64], R25 ;  /* 0x0000001912006986 */ /* 0x0001e2000c10150a */
[----:B------:R-:W-:Y:S02]  /*57f70*/  ISETP.LT.AND P5, PT, R28, c[0x0][0x178], !P1 ;  /* 0x00005e001c007a0c */ /* 0x000fe40004fa1270 */
[----:B0-----:R-:W-:-:S02]  /*57f80*/  IADD3 R18, R0, c[0x0][0x198], RZ ;  /* 0x0000660000127a10 */ /* 0x001fc40007ffe0ff */
[----:B------:R-:W-:Y:S02]  /*57f90*/  PRMT R0, R2, 0x7632, R0 ;  /* 0x0000763202007816 */ /* 0x000fe40000000000 */
[----:B------:R-:W2:Y:S01]  /*57fa0*/  LDL.LU R2, [R1+0x1880] ;  /* 0x0018800001027983 */ /* 0x000ea20000300800 */
[----:B------:R-:W-:Y:S01]  /*57fb0*/  ISETP.LT.AND P6, PT, R24, c[0x0][0x178], !P1 ;  /* 0x00005e0018007a0c */ /* 0x000fe20004fc1270 */
[----:B------:R-:W-:Y:S02]  /*57fc0*/  IMAD.WIDE R10, R18, 0x2, R14 ;  /* 0x00000002120a7825 */ /* 0x000fe400078e020e */
[----:B------:R0:W-:Y:S01]  /*57fd0*/  @P2 STG.E.U16 [R8.64], R23 ;  /* 0x0000001708002986 */ /* 0x0001e2000c10150a */
[----:B------:R-:W-:Y:S01]  /*57fe0*/  PRMT R19, R20, 0x7632, R19 ;  /* 0x0000763214137816 */ /* 0x000fe20000000013 */
[----:B------:R-:W-:Y:S01]  /*57ff0*/  IMAD.WIDE R16, R18, 0x2, R12 ;  /* 0x0000000212107825 */ /* 0x000fe200078e020c */
[----:B------:R-:W-:-:S03]  /*58000*/  ISETP.LT.AND P1, PT, R27, c[0x0][0x178], !P1 ;  /* 0x00005e001b007a0c */ /* 0x000fc60004f21270 */
[----:B0-----:R-:W-:-:S05]  /*58010*/  IMAD.WIDE R8, R18, 0x2, R4 ;  /* 0x0000000212087825 */ /* 0x001fca00078e0204 */
[----:B------:R0:W-:Y:S04]  /*58020*/  @P5 STG.E.U16 [R8.64], R0 ;  /* 0x0000000008005986 */ /* 0x0001e8000c10150a */
[----:B------:R1:W-:Y:S01]  /*58030*/  @P6 STG.E.U16 [R10.64], R19 ;  /* 0x000000130a006986 */ /* 0x0003e2000c10150a */
[----:B------:R-:W-:-:S03]  /*58040*/  IADD3 R20, R3, 0xc7, RZ ;  /* 0x000000c703147810 */ /* 0x000fc60007ffe0ff */
[----:B------:R-:W-:Y:S01]  /*58050*/  @P4 STG.E.U16 [R16.64], R21 ;  /* 0x0000001510004986 */ /* 0x000fe2000c10150a */
[----:B------:R-:W-:Y:S02]  /*58060*/  ISETP.LT.AND P4, PT, R28, c[0x0][0x178], !P3 ;  /* 0x00005e001c007a0c */ /* 0x000fe40005f81270 */
[C---:B0-----:R-:W-:Y:S01]  /*58070*/  IADD3 R0, R18.reuse, c[0x0][0x198], RZ ;  /* 0x0000660012007a10 */ /* 0x041fe20007ffe0ff */
[----:B------:R-:W-:Y:S01]  /*58080*/  IMAD.WIDE R8, R18, 0x2, R6 ;  /* 0x0000000212087825 */ /* 0x000fe200078e0206 */
[----:B------:R-:W-:Y:S02]  /*58090*/  ISETP.GE.AND P2, PT, R20, c[0x0][0x17c], PT ;  /* 0x00005f0014007a0c */ /* 0x000fe40003f46270 */
[----:B------:R-:W-:Y:S01]  /*580a0*/  PRMT R20, R23, 0x7632, R20 ;  /* 0x0000763217147816 */ /* 0x000fe20000000014 */
[----:B-1----:R-:W-:Y:S01]  /*580b0*/  IMAD.WIDE R10, R0, 0x2, R4 ;  /* 0x00000002000a7825 */ /* 0x002fe200078e0204 */
[----:B------:R-:W-:Y:S04]  /*580c0*/  STL.64 [R1+0x1878], R26 ;  /* 0x0018781a01007387 */ /* 0x000fe80000100a00 */
[----:B------:R-:W-:Y:S04]  /*580d0*/  @P1 STG.E.U16 [R8.64], R20 ;  /* 0x0000001408001986 */ /* 0x000fe8000c10150a */
[----:B------:R-:W-:Y:S04]  /*580e0*/  STL [R1+0x1874], R24 ;  /* 0x0018741801007387 */ /* 0x000fe80000100800 */
[----:B---3--:R0:W-:Y:S04]  /*580f0*/  @P4 STG.E.U16 [R10.64], R29 ;  /* 0x0000001d0a004986 */ /* 0x0081e8000c10150a */
[----:B0-----:R-:W3:Y:S01]  /*58100*/  LDL.LU R11, [R1+0x690] ;  /* 0x00069000010b7983 */ /* 0x001ee20000300800 */
[----:B------:R-:W-:-:S02]  /*58110*/  ISETP.LT.AND P5, PT, R24, c[0x0][0x178], !P3 ;  /* 0x00005e0018007a0c */ /* 0x000fc40005fa1270 */
[----:B------:R-:W-:Y:S02]  /*58120*/  ISETP.LT.AND P6, PT, R22, c[0x0][0x178], !P3 ;  /* 0x00005e0016007a0c */ /* 0x000fe40005fc1270 */
[----:B------:R-:W-:Y:S01]  /*58130*/  ISETP.LT.AND P3, PT, R27, c[0x0][0x178], !P3 ;  /* 0x00005e001b007a0c */ /* 0x000fe20005f61270 */
[----:B------:R-:W-:Y:S01]  /*58140*/  IMAD.WIDE R16, R0, 0x2, R14 ;  /* 0x0000000200107825 */ /* 0x000fe200078e020e */
[----:B------:R-:W-:-:S04]  /*58150*/  IADD3 R21, R3, 0xc8, RZ ;  /* 0x000000c803157810 */ /* 0x000fc80007ffe0ff */
[----:B------:R-:W-:Y:S01]  /*58160*/  ISETP.GE.AND P1, PT, R21, c[0x0][0x17c], PT ;  /* 0x00005f0015007a0c */ /* 0x000fe20003f26270 */
[----:B--2---:R-:W0:Y:S02]  /*58170*/  LDS.128 R24, [R2+0x800] ;  /* 0x0008000002187984 */ /* 0x004e240000000c00 */
[----:B0-----:R-:W-:Y:S02]  /*58180*/  IMAD.MOV.U32 R21, RZ, RZ, R24 ;  /* 0x000000ffff157224 */ /* 0x001fe400078e0018 */
[----:B---3--:R0:W-:Y:S04]  /*58190*/  @P5 STG.E.U16 [R16.64], R11 ;  /* 0x0000000b10005986 */ /* 0x0081e8000c10150a */
[----:B0-----:R-:W2:Y:S04]  /*581a0*/  LDL.LU R17, [R1+0x670] ;  /* 0x0006700001117983 */ /* 0x001ea80000300800 */
[----:B------:R-:W-:Y:S04]  /*581b0*/  STL [R1+0x24], R25 ;  /* 0x0000241901007387 */ /* 0x000fe80000100800 */
[----:B------:R0:W-:Y:S04]  /*581c0*/  STL.64 [R1+0x28], R26 ;  /* 0x0000281a01007387 */ /* 0x0001e80000100a00 */
[----:B0-----:R-:W3:Y:S04]  /*581d0*/  LDL.LU.64 R26, [R1+0x1878] ;  /* 0x00187800011a7983 */ /* 0x001ee80000300a00 */
[----:B------:R-:W4:Y:S04]  /*581e0*/  LDL.LU R24, [R1+0x1874] ;  /* 0x0018740001187983 */ /* 0x000f280000300800 */
[----:B------:R-:W3:Y:S01]  /*581f0*/  LDL.LU R25, [R1+0x6e0] ;  /* 0x0006e00001197983 */ /* 0x000ee20000300800 */
[----:B------:R-:W-:Y:S01]  /*58200*/  IMAD.WIDE R18, R0, 0x2, R12 ;  /* 0x0000000200127825 */ /* 0x000fe200078e020c */
[----:B------:R-:W-:-:S02]  /*58210*/  ISETP.LT.AND P5, PT, R28, c[0x0][0x178], !P2 ;  /* 0x00005e001c007a0c */ /* 0x000fc400057a1270 */
[----:B------:R-:W-:Y:S01]  /*58220*/  ISETP.LT.AND P4, PT, R22, c[0x0][0x178], !P2 ;  /* 0x00005e0016007a0c */ /* 0x000fe20005781270 */
[C---:B------:R-:W-:Y:S01]  /*58230*/  IMAD.WIDE R8, R0.reuse, 0x2, R6 ;  /* 0x0000000200087825 */ /* 0x040fe200078e0206 */
[----:B------:R-:W-:Y:S01]  /*58240*/  PRMT R2, R11, 0x7632, R2 ;  /* 0x000076320b027816 */ /* 0x000fe20000000002 */
[----:B------:R-:W3:Y:S04]  /*58250*/  LDL.LU R23, [R1+0x6a0] ;  /* 0x0006a00001177983 */ /* 0x000ee80000300800 */
[----:B--2---:R0:W-:Y:S01]  /*58260*/  @P6 STG.E.U16 [R18.64], R17 ;  /* 0x0000001112006986 */ /* 0x0041e2000c10150a */
[----:B------:R-:W-:Y:S02]  /*58270*/  PRMT R20, R17, 0x7632, R20 ;  /* 0x0000763211147816 */ /* 0x000fe40000000014 */
[----:B0-----:R-:W-:-:S02]  /*58280*/  IADD3 R18, R0, c[0x0][0x198], RZ ;  /* 0x0000660000127a10 */ /* 0x001fc40007ffe0ff */
[----:B------:R-:W-:Y:S02]  /*58290*/  PRMT R0, R29, 0x7632, R0 ;  /* 0x000076321d007816 */ /* 0x000fe40000000000 */
[----:B------:R-:W2:Y:S01]  /*582a0*/  LDL.LU R29, [R1+0x1870] ;  /* 0x00187000011d7983 */ /* 0x000ea20000300800 */
[----:B----4-:R-:W-:-:S03]  /*582b0*/  ISETP.LT.AND P6, PT, R24, c[0x0][0x178], !P2 ;  /* 0x00005e0018007a0c */ /* 0x010fc600057c1270 */
[----:B---3--:R0:W-:Y:S01]  /*582c0*/  @P3 STG.E.U16 [R8.64], R26 ;  /* 0x0000001a08003986 */ /* 0x0081e2000c10150a */
[----:B------:R-:W-:-:S04]  /*582d0*/  IMAD.WIDE R10, R18, 0x2, R14 ;  /* 0x00000002120a7825 */ /* 0x000fc800078e020e */
[----:B------:R-:W-:-:S04]  /*582e0*/  IMAD.WIDE R16, R18, 0x2, R12 ;  /* 0x0000000212107825 */ /* 0x000fc800078e020c */
[----:B0-----:R-:W-:Y:S01]  /*582f0*/  IMAD.WIDE R8, R18, 0x2, R4 ;  /* 0x0000000212087825 */ /* 0x001fe200078e0204 */
[----:B------:R-:W-:-:S04]  /*58300*/  ISETP.LT.AND P2, PT, R27, c[0x0][0x178], !P2 ;  /* 0x00005e001b007a0c */ /* 0x000fc80005741270 */
[----:B------:R0:W-:Y:S04]  /*58310*/  @P5 STG.E.U16 [R8.64], R0 ;  /* 0x0000000008005986 */ /* 0x0001e8000c10150a */
[----:B------:R1:W-:Y:S04]  /*58320*/  @P6 STG.E.U16 [R10.64], R2 ;  /* 0x000000020a006986 */ /* 0x0003e8000c10150a */
[----:B------:R-:W-:Y:S01]  /*58330*/  @P4 STG.E.U16 [R16.64], R20 ;  /* 0x0000001410004986 */ /* 0x000fe2000c10150a */
[----:B------:R-:W-:Y:S02]  /*58340*/  ISETP.LT.AND P4, PT, R28, c[0x0][0x178], !P1 ;  /* 0x00005e001c007a0c */ /* 0x000fe40004f81270 */
[C---:B0-----:R-:W-:Y:S01]  /*58350*/  IADD3 R0, R18.reuse, c[0x0][0x198], RZ ;  /* 0x0000660012007a10 */ /* 0x041fe20007ffe0ff */
[----:B------:R-:W-:Y:S01]  /*58360*/  IMAD.WIDE R8, R18, 0x2, R6 ;  /* 0x0000000212087825 */ /* 0x000fe200078e0206 */
[----:B-1----:R-:W-:-:S03]  /*58370*/  PRMT R2, R26, 0x7632, R2 ;  /* 0x000076321a027816 */ /* 0x002fc60000000002 */
[----:B------:R-:W-:Y:S02]  /*58380*/  IMAD.WIDE R10, R0, 0x2, R4 ;  /* 0x00000002000a7825 */ /* 0x000fe400078e0204 */
[----:B------:R-:W-:Y:S04]  /*58390*/  @P2 STG.E.U16 [R8.64], R2 ;  /* 0x0000000208002986 */ /* 0x000fe8000c10150a */
[----:B------:R0:W-:Y:S04]  /*583a0*/  @P4 STG.E.U16 [R10.64], R25 ;  /* 0x000000190a004986 */ /* 0x0001e8000c10150a */
[----:B0-----:R-:W3:Y:S01]  /*583b0*/  LDL.LU R11, [R1+0x6c0] ;  /* 0x0006c000010b7983 */ /* 0x001ee20000300800 */
[----:B------:R-:W-:-:S02]  /*583c0*/  ISETP.LT.AND P5, PT, R24, c[0x0][0x178], !P1 ;  /* 0x00005e0018007a0c */ /* 0x000fc40004fa1270 */
[----:B------:R-:W-:Y:S02]  /*583d0*/  ISETP.LT.AND P6, PT, R22, c[0x0][0x178], !P1 ;  /* 0x00005e0016007a0c */ /* 0x000fe40004fc1270 */
[----:B------:R-:W-:Y:S01]  /*583e0*/  IADD3 R19, R3, 0xc9, RZ ;  /* 0x000000c903137810 */ /* 0x000fe20007ffe0ff */
[----:B------:R-:W-:-:S03]  /*583f0*/  IMAD.WIDE R16, R0, 0x2, R14 ;  /* 0x0000000200107825 */ /* 0x000fc600078e020e */
[----:B------:R-:W-:Y:S01]  /*58400*/  ISETP.GE.AND P3, PT, R19, c[0x0][0x17c], PT ;  /* 0x00005f0013007a0c */ /* 0x000fe20003f66270 */
[----:B------:R-:W-:-:S04]  /*58410*/  IMAD.WIDE R18, R0, 0x2, R12 ;  /* 0x0000000200127825 */ /* 0x000fc800078e020c */
[----:B---3--:R-:W-:Y:S02]  /*58420*/  @P5 STG.E.U16 [R16.64], R11 ;  /* 0x0000000b10005986 */ /* 0x008fe4000c10150a */
[----:B------:R-:W-:Y:S02]  /*58430*/  @P6 STG.E.U16 [R18.64], R23 ;  /* 0x0000001712006986 */ /* 0x000fe4000c10150a */
[----:B--2---:R-:W0:Y:S02]  /*58440*/  LDS.128 R16, [R29+0x800] ;  /* 0x000800001d107984 */ /* 0x004e240000000c00 */
[----:B0-----:R0:W-:Y:S02]  /*58450*/  STL.64 [R1+0x10], R16 ;  /* 0x0000101001007387 */ /* 0x0011e40000100a00 */
[----:B------:R-:W-:Y:S02]  /*58460*/  STL [R1+0x1c], R19 ;  /* 0x00001c1301007387 */ /* 0x000fe40000100800 */
[----:B------:R-:W2:Y:S01]  /*58470*/  LDL R26, [R1+0x710] ;  /* 0x00071000011a7983 */ /* 0x000ea20000100800 */
[----:B------:R-:W-:-:S02]  /*58480*/  ISETP.LT.AND P1, PT, R27, c[0x0][0x178], !P1 ;  /* 0x00005e001b007a0c */ /* 0x000fc40004f21270 */
[----:B------:R-:W-:Y:S02]  /*58490*/  ISETP.LT.AND P5, PT, R28, c[0x0][0x178], !P3 ;  /* 0x00005e001c007a0c */ /* 0x000fe40005fa1270 */
[----:B------:R-:W-:Y:S01]  /*584a0*/  ISETP.LT.AND P6, PT, R24, c[0x0][0x178], !P3 ;  /* 0x00005e0018007a0c */ /* 0x000fe20005fc1270 */
[----:B------:R-:W-:Y:S02]  /*584b0*/  IMAD.MOV.U32 R29, RZ, RZ, R18 ;  /* 0x000000ffff1d7224 */ /* 0x000fe400078e0012 */
[----:B------:R-:W-:Y:S01]  /*584c0*/  IMAD.WIDE R8, R0, 0x2, R6 ;  /* 0x0000000200087825 */ /* 0x000fe200078e0206 */
[----:B------:R-:W-:Y:S02]  /*584d0*/  ISETP.LT.AND P4, PT, R22, c[0x0][0x178], !P3 ;  /* 0x00005e0016007a0c */ /* 0x000fe40005f81270 */
[----:B------:R-:W-:Y:S02]  /*584e0*/  IADD3 R18, R0, c[0x0][0x198], RZ ;  /* 0x0000660000127a10 */ /* 0x000fe40007ffe0ff */
[----:B------:R-:W-:Y:S01]  /*584f0*/  IADD3 R20, R3, 0xca, RZ ;  /* 0x000000ca03147810 */ /* 0x000fe20007ffe0ff */
[----:B------:R-:W-:Y:S01]  /*58500*/  PRMT R0, R25, 0x7632, R0 ;  /* 0x0000763219007816 */ /* 0x000fe20000000000 */
[----:B------:R-:W-:Y:S01]  /*58510*/  PRMT R2, R11, 0x7632, R2 ;  /* 0x000076320b027816 */ /* 0x000fe20000000002 */
[----:B------:R1:W-:Y:S01]  /*58520*/  @P1 STG.E.U16 [R8.64], R21 ;  /* 0x0000001508001986 */ /* 0x0003e2000c10150a */
[----:B------:R-:W-:Y:S01]  /*58530*/  ISETP.GE.AND P2, PT, R20, c[0x0][0x17c], PT ;  /* 0x00005f0014007a0c */ /* 0x000fe20003f46270 */
[----:B------:R-:W-:Y:S01]  /*58540*/  IMAD.WIDE R10, R18, 0x2, R14 ;  /* 0x00000002120a7825 */ /* 0x000fe200078e020e */
[----:B------:R-:W-:-:S03]  /*58550*/  PRMT R20, R23, 0x7632, R20 ;  /* 0x0000763217147816 */ /* 0x000fc60000000014 */
[C---:B0-----:R-:W-:Y:S01]  /*58560*/  IMAD.WIDE R16, R18.reuse, 0x2, R12 ;  /* 0x0000000212107825 */ /* 0x041fe200078e020c */
[----:B------:R-:W-:Y:S01]  /*58570*/  ISETP.LT.AND P3, PT, R27, c[0x0][0x178], !P3 ;  /* 0x00005e001b007a0c */ /* 0x000fe20005f61270 */
[----:B------:R-:W3:Y:S02]  /*58580*/  LDL.LU R25, [R1+0x186c] ;  /* 0x00186c0001197983 */ /* 0x000ee40000300800 */
[----:B-1----:R-:W-:-:S05]  /*58590*/  IMAD.WIDE R8, R18, 0x2, R4 ;  /* 0x0000000212087825 */ /* 0x002fca00078e0204 */
[----:B------:R0:W-:Y:S01]  /*585a0*/  @P5 STG.E.U16 [R8.64], R0 ;  /* 0x0000000008005986 */ /* 0x0001e2000c10150a */
[----:B------:R1:W-:Y:S02]  /*585b0*/  @P6 STG.E.U16 [R10.64], R2 ;  /* 0x000000020a006986 */ /* 0x0003e4000c10150a */
[----:B------:R-:W-:Y:S01]  /*585c0*/  @P4 STG.E.U16 [R16.64], R20 ;  /* 0x0000001410004986 */ /* 0x000fe2000c10150a */
[----:B------:R-:W-:Y:S02]  /*585d0*/  ISETP.LT.AND P4, PT, R28, c[0x0][0x178], !P2 ;  /* 0x00005e001c007a0c */ /* 0x000fe40005781270 */
[C---:B0-----:R-:W-:Y:S02]  /*585e0*/  IADD3 R0, R18.reuse, c[0x0][0x198], RZ ;  /* 0x0000660012007a10 */ /* 0x041fe40007ffe0ff */
[----:B-1----:R-:W-:Y:S01]  /*585f0*/  PRMT R2, R21, 0x7632, R2 ;  /* 0x0000763215027816 */ /* 0x002fe20000000002 */
[----:B------:R-:W-:-:S04]  /*58600*/  IMAD.WIDE R8, R18, 0x2, R6 ;  /* 0x0000000212087825 */ /* 0x000fc800078e0206 */
[----:B------:R-:W-:Y:S01]  /*58610*/  IMAD.WIDE R10, R0, 0x2, R4 ;  /* 0x00000002000a7825 */ /* 0x000fe200078e0204 */
[----:B------:R-:W-:Y:S04]  /*58620*/  @P3 STG.E.U16 [R8.64], R2 ;  /* 0x0000000208003986 */ /* 0x000fe8000c10150a */
[----:B--2---:R0:W-:Y:S04]  /*58630*/  @P4 STG.E.U16 [R10.64], R26 ;  /* 0x0000001a0a004986 */ /* 0x0041e8000c10150a */
[----:B0-----:R-:W2:Y:S01]  /*58640*/  LDL.LU R10, [R1+0x710] ;  /* 0x00071000010a7983 */ /* 0x001ea20000300800 */
[----:B------:R-:W4:Y:S01]  /*58650*/  LDL.LU R11, [R1+0x6f0] ;  /* 0x0006f000010b7983 */ /* 0x000f220000300800 */
[----:B------:R-:W-:Y:S01]  /*58660*/  ISETP.LT.AND P5, PT, R24, c[0x0][0x178], !P2 ;  /* 0x00005e0018007a0c */ /* 0x000fe200057a1270 */
[----:B------:R-:W-:Y:S01]  /*58670*/  IMAD.WIDE R16, R0, 0x2, R14 ;  /* 0x0000000200107825 */ /* 0x000fe200078e020e */
[----:B------:R-:W-:-:S03]  /*58680*/  ISETP.LT.AND P6, PT, R22, c[0x0][0x178], !P2 ;  /* 0x00005e0016007a0c */ /* 0x000fc600057c1270 */
[----:B------:R-:W-:Y:S02]  /*58690*/  ISETP.LT.AND P2, PT, R27, c[0x0][0x178], !P2 ;  /* 0x00005e001b007a0c */ /* 0x000fe40005741270 */
[----:B---3--:R-:W0:Y:S01]  /*586a0*/  LDS.128 R24, [R25+0x800] ;  /* 0x0008000019187984 */ /* 0x008e220000000c00 */
[----:B------:R-:W-:-:S05]  /*586b0*/  IADD3 R19, R3, 0xcb, RZ ;  /* 0x000000cb03137810 */ /* 0x000fca0007ffe0ff */
[----:B----4-:R1:W-:Y:S04]  /*586c0*/  @P5 STG.E.U16 [R16.64], R11 ;  /* 0x0000000b10005986 */ /* 0x0103e8000c10150a */
[----:B-1----:R-:W3:Y:S01]  /*586d0*/  LDL R16, [R1+0x10] ;  /* 0x0000100001107983 */ /* 0x002ee20000100800 */
[----:B------:R-:W4:Y:S01]  /*586e0*/  LDL.LU R17, [R1+0x6d0] ;  /* 0x0006d00001117983 */ /* 0x000f220000300800 */
[----:B------:R-:W-:Y:S01]  /*586f0*/  ISETP.GE.AND P1, PT, R19, c[0x0][0x17c], PT ;  /* 0x00005f0013007a0c */ /* 0x000fe20003f26270 */
[C---:B------:R-:W-:Y:S01]  /*58700*/  IMAD.WIDE R18, R0.reuse, 0x2, R12 ;  /* 0x0000000200127825 */ /* 0x040fe200078e020c */
[----:B------:R-:W2:Y:S03]  /*58710*/  LDL.LU R23, [R1+0x740] ;  /* 0x0007400001177983 */ /* 0x000ea60000300800 */
[----:B------:R-:W2:Y:S02]  /*58720*/  LDL.LU R21, [R1+0x720] ;  /* 0x0007200001157983 */ /* 0x000ea40000300800 */
[----:B0-----:R0:W-:Y:S02]  /*58730*/  STL [R1+0x1864], R27 ;  /* 0x0018641b01007387 */ /* 0x0011e40000100800 */
[----:B------:R-:W-:Y:S01]  /*58740*/  IMAD.WIDE R8, R0, 0x2, R6 ;  /* 0x0000000200087825 */ /* 0x000fe200078e0206 */
[----:B------:R-:W-:Y:S01]  /*58750*/  ISETP.LT.AND P5, PT, R28, c[0x0][0x178], !P1 ;  /* 0x00005e001c007a0c */ /* 0x000fe20004fa1270 */
[----:B0-----:R-:W2:Y:S04]  /*58760*/  LDL R27, [R1+0x10d8] ;  /* 0x0010d800011b7983 */ /* 0x001ea80000100800 */
[----:B----4-:R0:W-:Y:S01]  /*58770*/  @P6 STG.E.U16 [R18.64], R17 ;  /* 0x0000001112006986 */ /* 0x0101e2000c10150a */
[----:B---3--:R1:W-:Y:S01]  /*58780*/  @P2 STG.E.U16 [R8.64], R16 ;  /* 0x0000001008002986 */ /* 0x0083e2000c10150a */
[----:B0-----:R-:W-:-:S02]  /*58790*/  IADD3 R19, R3, 0xcd, RZ ;  /* 0x000000cd03137810 */ /* 0x001fc40007ffe0ff */
[----:B------:R-:W-:Y:S01]  /*587a0*/  IADD3 R18, R0, c[0x0][0x198], RZ ;  /* 0x0000660000127a10 */ /* 0x000fe20007ffe0ff */
[----:B--2---:R-:W-:Y:S01]  /*587b0*/  PRMT R0, R10, 0x7632, R0 ;  /* 0x000076320a007816 */ /* 0x004fe20000000000 */
[----:B------:R-:W-:Y:S02]  /*587c0*/  ISETP.GE.AND P2, PT, R19, c[0x0][0x17c], PT ;  /* 0x00005f0013007a0c */ /* 0x000fe40003f46270 */
[----:B------:R-:W2:Y:S01]  /*587d0*/  LDL R19, [R1+0x10e0] ;  /* 0x0010e00001137983 */ /* 0x000ea20000100800 */
[----:B-1----:R-:W-:-:S05]  /*587e0*/  IMAD.WIDE R8, R18, 0x2, R4 ;  /* 0x0000000212087825 */ /* 0x002fca00078e0204 */
[----:B------:R0:W-:Y:S04]  /*587f0*/  @P5 STG.E.U16 [R8.64], R0 ;  /* 0x0000000008005986 */ /* 0x0001e8000c10150a */
[----:B0-----:R-:W3:Y:S01]  /*58800*/  LDL.LU R9, [R1+0x10] ;  /* 0x0000100001097983 */ /* 0x001ee20000300800 */
[----:B------:R-:W-:Y:S02]  /*58810*/  ISETP.LT.AND P6, PT, R27, c[0x0][0x178], !P1 ;  /* 0x00005e001b007a0c */ /* 0x000fe40004fc1270 */
[----:B------:R-:W-:Y:S02]  /*58820*/  ISETP.LT.AND P4, PT, R22, c[0x0][0x178], !P1 ;  /* 0x00005e0016007a0c */ /* 0x000fe40004f81270 */
[----:B------:R-:W-:Y:S02]  /*58830*/  IADD3 R20, R3, 0xcc, RZ ;  /* 0x000000cc03147810 */ /* 0x000fe40007ffe0ff */
[----:B------:R-:W-:Y:S01]  /*58840*/  PRMT R2, R11, 0x7632, R2 ;  /* 0x000076320b027816 */ /* 0x000fe20000000002 */
[----:B------:R-:W-:Y:S01]  /*58850*/  IMAD.WIDE R10, R18, 0x2, R14 ;  /* 0x00000002120a7825 */ /* 0x000fe200078e020e */
[----:B------:R-:W-:-:S03]  /*58860*/  ISETP.GE.AND P3, PT, R20, c[0x0][0x17c], PT ;  /* 0x00005f0014007a0c */ /* 0x000fc60003f66270 */
[----:B------:R-:W-:Y:S02]  /*58870*/  PRMT R20, R17, 0x7632, R20 ;  /* 0x0000763211147816 */ /* 0x000fe40000000014 */
[----:B------:R-:W-:Y:S01]  /*58880*/  IMAD.WIDE R16, R18, 0x2, R12 ;  /* 0x0000000212107825 */ /* 0x000fe200078e020c */
[----:B------:R-:W-:Y:S04]  /*58890*/  @P6 STG.E.U16 [R10.64], R2 ;  /* 0x000000020a006986 */ /* 0x000fe8000c10150a */
[----:B------:R0:W-:Y:S02]  /*588a0*/  @P4 STG.E.U16 [R16.64], R20 ;  /* 0x0000001410004986 */ /* 0x0001e4000c10150a */
[----:B0-----:R-:W-:Y:S02]  /*588b0*/  IADD3 R20, R3, 0xce, RZ ;  /* 0x000000ce03147810 */ /* 0x001fe40007ffe0ff */
[----:B--2---:R-:W-:-:S02]  /*588c0*/  ISETP.LT.AND P1, PT, R19, c[0x0][0x178], !P1 ;  /* 0x00005e0013007a0c */ /* 0x004fc40004f21270 */
[----:B---3--:R-:W-:Y:S01]  /*588d0*/  PRMT R2, R9, 0x7632, R2 ;  /* 0x0000763209027816 */ /* 0x008fe20000000002 */
[----:B------:R-:W-:-:S10]  /*588e0*/  IMAD.WIDE R8, R18, 0x2, R6 ;  /* 0x0000000212087825 */ /* 0x000fd400078e0206 */
[----:B------:R0:W-:Y:S01]  /*588f0*/  @P1 STG.E.U16 [R8.64], R2 ;  /* 0x0000000208001986 */ /* 0x0001e2000c10150a */
[----:B------:R-:W-:Y:S02]  /*58900*/  ISETP.GE.AND P1, PT, R20, c[0x0][0x17c], PT ;  /* 0x00005f0014007a0c */ /* 0x000fe40003f26270 */
[----:B------:R-:W2:Y:S01]  /*58910*/  LDL.LU R20, [R1+0x750] ;  /* 0x0007500001147983 */ /* 0x000ea20000300800 */
[----:B0-----:R-:W0:Y:S01]  /*58920*/  S2R R9, SR_TID.X ;  /* 0x0000000000097919 */ /* 0x001e220000002100 */
[----:B------:R-:W-:Y:S02]  /*58930*/  ISETP.LT.AND P4, PT, R28, c[0x0][0x178], !P3 ;  /* 0x00005e001c007a0c */ /* 0x000fe40005f81270 */
[----:B------:R-:W-:-:S05]  /*58940*/  IADD3 R0, R18, c[0x0][0x198], RZ ;  /* 0x0000660012007a10 */ /* 0x000fca0007ffe0ff */
[----:B------:R-:W-:-:S04]  /*58950*/  IMAD.WIDE R10, R0, 0x2, R4 ;  /* 0x00000002000a7825 */ /* 0x000fc800078e0204 */
[C---:B0-----:R-:W-:Y:S01]  /*58960*/  IMAD.SHL.U32 R8, R9.reuse, 0x800, RZ ;  /* 0x0000080009087824 */ /* 0x041fe200078e00ff */
[----:B------:R-:W-:-:S04]  /*58970*/  LOP3.LUT R9, R9, 0x7f, RZ, 0xc0, !PT ;  /* 0x0000007f09097812 */ /* 0x000fc800078ec0ff */
[----:B------:R-:W-:-:S05]  /*58980*/  LOP3.LUT R8, R8, 0x3000, RZ, 0xc0, !PT ;  /* 0x0000300008087812 */ /* 0x000fca00078ec0ff */
[----:B------:R-:W-:-:S05]  /*58990*/  IMAD R9, R9, 0x10, R8 ;  /* 0x0000001009097824 */ /* 0x000fca00078e0208 */
[----:B------:R-:W-:Y:S02]  /*589a0*/  LOP3.LUT R9, R9, 0x60, RZ, 0x3c, !PT ;  /* 0x0000006009097812 */ /* 0x000fe400078e3cff */
[----:B------:R-:W-:Y:S02]  /*589b0*/  ISETP.LT.AND P5, PT, R27, c[0x0][0x178], !P3 ;  /* 0x00005e001b007a0c */ /* 0x000fe40005fa1270 */
[----:B------:R-:W-:Y:S01]  /*589c0*/  ISETP.LT.AND P6, PT, R22, c[0x0][0x178], !P3 ;  /* 0x00005e0016007a0c */ /* 0x000fe20005fc1270 */
[----:B------:R-:W-:Y:S02]  /*589d0*/  ISETP.LT.AND P3, PT, R19, c[0x0][0x178], !P3 ;  /* 0x00005e0013007a0c */ /* 0x000fe40005f61270 */
[----:B------:R-:W-:-:S04]  /*589e0*/  IMAD.WIDE R16, R0, 0x2, R14 ;  /* 0x0000000200107825 */ /* 0x000fc800078e020e */
[----:B------:R-:W-:Y:S01]  /*589f0*/  IMAD.WIDE R18, R0, 0x2, R12 ;  /* 0x0000000200127825 */ /* 0x000fe200078e020c */
[----:B------:R-:W-:Y:S01]  /*58a00*/  PRMT R2, R23, 0x7632, R2 ;  /* 0x0000763217027816 */ /* 0x000fe20000000002 */
[----:B--2---:R-:W-:Y:S02]  /*58a10*/  @P4 STG.E.U16 [R10.64], R20 ;  /* 0x000000140a004986 */ /* 0x004fe4000c10150a */
[----:B------:R-:W0:Y:S04]  /*58a20*/  LDS.128 R8, [R9+0x800] ;  /* 0x0008000009087984 */ /* 0x000e280000000c00 */
[----:B------:R1:W-:Y:S01]  /*58a30*/  @P5 STG.E.U16 [R16.64], R23 ;  /* 0x0000001710005986 */ /* 0x0003e2000c10150a */
[----:B------:R-:W-:Y:S02]  /*58a40*/  ISETP.LT.AND P5, PT, R28, c[0x0][0x178], !P2 ;  /* 0x00005e001c007a0c */ /* 0x000fe400057a1270 */
[----:B------:R-:W-:Y:S01]  /*58a50*/  ISETP.LT.AND P4, PT, R22, c[0x0][0x178], !P2 ;  /* 0x00005e0016007a0c */ /* 0x000fe20005781270 */
[C---:B------:R-:W-:Y:S01]  /*58a60*/  IADD3 R22, R0.reuse, c[0x0][0x198], RZ ;  /* 0x0000660000167a10 */ /* 0x040fe20007ffe0ff */
[----:B------:R-:W-:Y:S01]  /*58a70*/  @P6 STG.E.U16 [R18.64], R21 ;  /* 0x0000001512006986 */ /* 0x000fe2000c10150a */
[----:B-1----:R-:W-:Y:S01]  /*58a80*/  IMAD.WIDE R16, R0, 0x2, R6 ;  /* 0x0000000200107825 */ /* 0x002fe200078e0206 */
[----:B------:R-:W-:-:S02]  /*58a90*/  IADD3 R23, R3, 0xcf, RZ ;  /* 0x000000cf03177810 */ /* 0x000fc40007ffe0ff */
[----:B------:R-:W-:Y:S02]  /*58aa0*/  PRMT R0, R20, 0x7632, R0 ;  /* 0x0000763214007816 */ /* 0x000fe40000000000 */
[----:B------:R1:W-:Y:S01]  /*58ab0*/  @P3 STG.E.U16 [R16.64], R24 ;  /* 0x0000001810003986 */ /* 0x0003e2000c10150a */
[----:B------:R-:W-:Y:S01]  /*58ac0*/  ISETP.GE.AND P3, PT, R23, c[0x0][0x17c], PT ;  /* 0x00005f0017007a0c */ /* 0x000fe20003f66270 */
[C---:B-1----:R-:W-:Y:S02]  /*58ad0*/  IMAD.WIDE R16, R22.reuse, 0x2, R4 ;  /* 0x0000000216107825 */ /* 0x042fe400078e0204 */
[----:B0-----:R0:W-:Y:S04]  /*58ae0*/  STL [R1+0x1868], R11 ;  /* 0x0018680b01007387 */ /* 0x0011e80000100800 */
[----:B------:R1:W-:Y:S04]  /*58af0*/  @P5 STG.E.U16 [R16.64], R0 ;  /* 0x0000000010005986 */ /* 0x0003e8000c10150a */
[----:B0-----:R-:W2:Y:S01]  /*58b00*/  LDL.LU R11, [R1+0x700] ;  /* 0x00070000010b7983 */ /* 0x001ea20000300800 */
[----:B------:R-:W3:Y:S02]  /*58b10*/  LDL R23, [R1+0x10e0] ;  /* 0x0010e00001177983 */ /* 0x000ee40000100800 */
[----:B-1----:R-:W4:Y:S01]  /*58b20*/  LDL R17, [R1+0x10dc] ;  /* 0x0010dc0001117983 */ /* 0x002f220000100800 */
[----:B------:R-:W-:Y:S01]  /*58b30*/  ISETP.LT.AND P6, PT, R27, c[0x0][0x178], !P2 ;  /* 0x00005e001b007a0c */ /* 0x000fe200057c1270 */
[----:B------:R-:W-:Y:S01]  /*58b40*/  IMAD.WIDE R18, R22, 0x2, R14 ;  /* 0x0000000216127825 */ /* 0x000fe200078e020e */
[----:B------:R-:W-:-:S03]  /*58b50*/  PRMT R24, R21, 0x7632, R24 ;  /* 0x0000763215187816 */ /* 0x000fc60000000018 */
[----:B------:R-:W-:-:S08]  /*58b60*/  IMAD.WIDE R20, R22, 0x2, R12 ;  /* 0x0000000216147825 */ /* 0x000fd000078e020c */
[----:B------:R0:W-:Y:S01]  /*58b70*/  @P6 STG.E.U16 [R18.64], R2 ;  /* 0x0000000212006986 */ /* 0x0001e2000c10150a */
[----:B------:R-:W-:Y:S01]  /*58b80*/  @P4 STG.E.U16 [R20.64], R24 ;  /* 0x0000001814004986 */ /* 0x000fe2000c10150a */
[----:B0-----:R-:W-:Y:S02]  /*58b90*/  PRMT R2, R24, 0x7632, R2 ;  /* 0x0000763218027816 */ /* 0x001fe40000000002 */
[----:B---3--:R-:W-:Y:S02]  /*58ba0*/  ISETP.LT.AND P2, PT, R23, c[0x0][0x178], !P2 ;  /* 0x00005e0017007a0c */ /* 0x008fe40005741270 */
[----:B----4-:R-:W-:Y:S01]  /*58bb0*/  ISETP.LT.AND P6, PT, R17, c[0x0][0x178], !P1 ;  /* 0x00005e0011007a0c */ /* 0x010fe20004fc1270 */
[----:B------:R-:W-:-:S10]  /*58bc0*/  IMAD.WIDE R16, R22, 0x2, R6 ;  /* 0x0000000216107825 */ /* 0x000fd400078e0206 */
[----:B------:R0:W-:Y:S04]  /*58bd0*/  @P2 STG.E.U16 [R16.64], R2 ;  /* 0x0000000210002986 */ /* 0x0001e8000c10150a */
[----:B0-----:R-:W3:Y:S01]  /*58be0*/  LDL R17, [R1+0x760] ;  /* 0x0007600001117983 */ /* 0x001ee20000100800 */
[----:B------:R-:W-:Y:S02]  /*58bf0*/  ISETP.LT.AND P4, PT, R28, c[0x0][0x178], !P1 ;  /* 0x00005e001c007a0c */ /* 0x000fe40004f81270 */
[----:B------:R-:W-:Y:S02]  /*58c00*/  IADD3 R0, R22, c[0x0][0x198], RZ ;  /* 0x0000660016007a10 */ /* 0x000fe40007ffe0ff */
[----:B------:R-:W-:-:S03]  /*58c10*/  IADD3 R24, R3, 0xd0, RZ ;  /* 0x000000d003187810 */ /* 0x000fc60007ffe0ff */
[----:B------:R-:W-:Y:S01]  /*58c20*/  IMAD.WIDE R18, R0, 0x2, R4 ;  /* 0x0000000200127825 */ /* 0x000fe200078e0204 */
[----:B------:R-:W-:Y:S02]  /*58c30*/  ISETP.GE.AND P2, PT, R24, c[0x0][0x17c], PT ;  /* 0x00005f0018007a0c */ /* 0x000fe40003f46270 */
[----:B------:R-:W4:Y:S01]  /*58c40*/  LDL R24, [R1+0x10e0] ;  /* 0x0010e00001187983 */ /* 0x000f220000100800 */
[----:B------:R-:W-:-:S03]  /*58c50*/  ISETP.LT.AND P5, PT, R27, c[0x0][0x178], !P1 ;  /* 0x00005e001b007a0c */ /* 0x000fc60004fa1270 */
[----:B---3--:R0:W-:Y:S04]  /*58c60*/  @P4 STG.E.U16 [R18.64], R17 ;  /* 0x0000001112004986 */ /* 0x0081e8000c10150a */
[----:B0-----:R-:W3:Y:S01]  /*58c70*/  LDL.LU R18, [R1+0x760] ;  /* 0x0007600001127983 */ /* 0x001ee20000300800 */
[----:B------:R-:W2:Y:S02]  /*58c80*/  LDL.LU R19, [R1+0x730] ;  /* 0x0007300001137983 */ /* 0x000ea40000300800 */
[----:B------:R-:W-:Y:S01]  /*58c90*/  IMAD.WIDE R20, R0, 0x2, R14 ;  /* 0x0000000200147825 */ /* 0x000fe200078e020e */
[----:B------:R-:W-:-:S03]  /*58ca0*/  ISETP.LT.AND P1, PT, R23, c[0x0][0x178], !P1 ;  /* 0x00005e0017007a0c */ /* 0x000fc60004f21270 */
[----:B------:R-:W-:Y:S01]  /*58cb0*/  IMAD.WIDE R22, R0, 0x2, R12 ;  /* 0x0000000200167825 */ /* 0x000fe200078e020c */
[----:B--2---:R0:W-:Y:S04]  /*58cc0*/  @P5 STG.E.U16 [R20.64], R19 ;  /* 0x0000001314005986 */ /* 0x0041e8000c10150a */
[----:B0-----:R-:W2:Y:S01]  /*58cd0*/  LDL R21, [R1+0x10dc] ;  /* 0x0010dc0001157983 */ /* 0x001ea20000100800 */
[----:B------:R0:W-:Y:S01]  /*58ce0*/  @P6 STG.E.U16 [R22.64], R11 ;  /* 0x0000000b16006986 */ /* 0x0001e2000c10150a */
[----:B------:R-:W-:Y:S02]  /*58cf0*/  ISETP.LT.AND P5, PT, R28, c[0x0][0x178], !P3 ;  /* 0x00005e001c007a0c */ /* 0x000fe40005fa1270 */
[----:B------:R-:W-:Y:S01]  /*58d00*/  ISETP.LT.AND P6, PT, R27, c[0x0][0x178], !P3 ;  /* 0x00005e001b007a0c */ /* 0x000fe20005fc1270 */
[----:B------:R-:W-:Y:S01]  /*58d10*/  IMAD.WIDE R16, R0, 0x2, R6 ;  /* 0x0000000200107825 */ /* 0x000fe200078e0206 */
[----:B---3--:R-:W-:-:S04]  /*58d20*/  PRMT R2, R18, 0x7632, R2 ;  /* 0x0000763212027816 */ /* 0x008fc80000000002 */
[----:B------:R1:W-:Y:S01]  /*58d30*/  @P1 STG.E.U16 [R16.64], R8 ;  /* 0x0000000810001986 */ /* 0x0003e2000c10150a */
[----:B0-----:R-:W-:Y:S01]  /*58d40*/  IADD3 R22, R0, c[0x0][0x198], RZ ;  /* 0x0000660000167a10 */ /* 0x001fe20007ffe0ff */
[----:B------:R-:W-:Y:S01]  /*58d50*/  IADD3 R0, R3, 0xd1, RZ ;  /* 0x000000d103007810 */ /* 0x000fe20007ffe0ff */
[----:B------:R-:W-:Y:S02]  /*58d60*/  PRMT R23, R11, 0x7632, R23 ;  /* 0x000076320b177816 */ /* 0x000fe40000000017 */
[----:B------:R-:W3:Y:S01]  /*58d70*/  LDL.LU R11, [R1+0x634] ;  /* 0x00063400010b7983 */ /* 0x000ee20000300800 */
[----:B------:R-:W-:Y:S02]  /*58d80*/  ISETP.GE.AND P1, PT, R0, c[0x0][0x17c], PT ;  /* 0x00005f0000007a0c */ /* 0x000fe40003f26270 */
[----:B------:R-:W3:Y:S01]  /*58d90*/  LDL R0, [R1+0x10dc] ;  /* 0x0010dc0001007983 */ /* 0x000ee20000100800 */
[----:B-1----:R-:W-:Y:S01]  /*58da0*/  PRMT R8, R19, 0x7632, R8 ;  /* 0x0000763213087816 */ /* 0x002fe20000000008 */
[----:B------:R-:W-:-:S04]  /*58db0*/  IMAD.WIDE R16, R22, 0x2, R4 ;  /* 0x0000000216107825 */ /* 0x000fc800078e0204 */
[C---:B------:R-:W-:Y:S01]  /*58dc0*/  IMAD.WIDE R18, R22.reuse, 0x2, R14 ;  /* 0x0000000216127825 */ /* 0x040fe200078e020e */
[----:B------:R0:W-:Y:S04]  /*58dd0*/  @P5 STG.E.U16 [R16.64], R2 ;  /* 0x0000000210005986 */ /* 0x0001e8000c10150a */
[----:B------:R1:W-:Y:S02]  /*58de0*/  @P6 STG.E.U16 [R18.64], R8 ;  /* 0x0000000812006986 */ /* 0x0003e4000c10150a */
[----:B0-----:R-:W-:Y:S01]  /*58df0*/  IMAD.WIDE R16, R22, 0x2, R6 ;  /* 0x0000000216107825 */ /* 0x001fe200078e0206 */
[----:B-1----:R-:W-:Y:S02]  /*58e00*/  PRMT R8, R8, 0x7632, R8 ;  /* 0x0000763208087816 */ /* 0x002fe40000000008 */
[----:B--2---:R-:W-:Y:S01]  /*58e10*/  ISETP.LT.AND P4, PT, R21, c[0x0][0x178], !P3 ;  /* 0x00005e0015007a0c */ /* 0x004fe20005f81270 */
[----:B----4-:R-:W-:-:S02]  /*58e20*/  ISETP.LT.AND P3, PT, R24, c[0x0][0x178], !P3 ;  /* 0x00005e0018007a0c */ /* 0x010fc40005f61270 */
[----:B------:R-:W-:-:S10]  /*58e30*/  IMAD.WIDE R20, R22, 0x2, R12 ;  /* 0x0000000216147825 */ /* 0x000fd400078e020c */
[----:B------:R-:W-:Y:S01]  /*58e40*/  @P4 STG.E.U16 [R20.64], R23 ;  /* 0x0000001714004986 */ /* 0x000fe2000c10150a */
[----:B------:R0:W-:Y:S03]  /*58e50*/  @P3 STG.E.U16 [R16.64], R8 ;  /* 0x0000000810003986 */ /* 0x0001e6000c10150a */
[----:B0-----:R-:W2:Y:S01]  /*58e60*/  LDL R17, [R1+0x614] ;  /* 0x0006140001117983 */ /* 0x001ea20000100800 */
[----:B------:R-:W4:Y:S01]  /*58e70*/  LDL.LU R8, [R1+0x604] ;  /* 0x0006040001087983 */ /* 0x000f220000300800 */
[----:B------:R-:W-:Y:S02]  /*58e80*/  ISETP.LT.AND P4, PT, R28, c[0x0][0x178], !P2 ;  /* 0x00005e001c007a0c */ /* 0x000fe40005781270 */
[----:B------:R-:W-:Y:S02]  /*58e90*/  ISETP.LT.AND P5, PT, R27, c[0x0][0x178], !P2 ;  /* 0x00005e001b007a0c */ /* 0x000fe400057a1270 */
[----:B---3--:R-:W-:Y:S01]  /*58ea0*/  ISETP.LT.AND P6, PT, R0, c[0x0][0x178], !P2 ;  /* 0x00005e0000007a0c */ /* 0x008fe200057c1270 */
[----:B------:R-:W-:-:S05]  /*58eb0*/  IADD3 R0, R22, c[0x0][0x198], RZ ;  /* 0x0000660016007a10 */ /* 0x000fca0007ffe0ff */
[----:B------:R-:W-:-:S04]  /*58ec0*/  IMAD.WIDE R18, R0, 0x2, R4 ;  /* 0x0000000200127825 */ /* 0x000fc800078e0204 */
[----:B------:R-:W-:Y:S01]  /*58ed0*/  IMAD.WIDE R20, R0, 0x2, R14 ;  /* 0x0000000200147825 */ /* 0x000fe200078e020e */
[----:B--2---:R0:W-:Y:S04]  /*58ee0*/  @P4 STG.E.U16 [R18.64], R17 ;  /* 0x0000001112004986 */ /* 0x0041e8000c10150a */
[----:B----4-:R1:W-:Y:S01]  /*58ef0*/  @P5 STG.E.U16 [R20.64], R8 ;  /* 0x0000000814005986 */ /* 0x0103e2000c10150a */
[----:B0-----:R-:W2:Y:S01]  /*58f00*/  LDL R18, [R1+0x54] ;  /* 0x0000540001127983 */ /* 0x001ea20000100800 */
[----:B------:R-:W3:Y:S02]  /*58f10*/  LDL.LU R19, [R1+0x614] ;  /* 0x0006140001137983 */ /* 0x000ee40000300800 */
[----:B-1----:R-:W4:Y:S02]  /*58f20*/  LDL R20, [R1+0x10dc] ;  /* 0x0010dc0001147983 */ /* 0x002f240000100800 */
[----:B------:R-:W2:Y:S01]  /*58f30*/  LDL.LU R21, [R1+0x5f4] ;  /* 0x0005f40001157983 */ /* 0x000ea20000300800 */
[----:B------:R-:W-:Y:S01]  /*58f40*/  ISETP.LT.AND P2, PT, R24, c[0x0][0x178], !P2 ;  /* 0x00005e0018007a0c */ /* 0x000fe20005741270 */
[----:B------:R-:W-:Y:S01]  /*58f50*/  IMAD.WIDE R22, R0, 0x2, R12 ;  /* 0x0000000200167825 */ /* 0x000fe200078e020c */
[----:B------:R-:W-:-:S02]  /*58f60*/  ISETP.LT.AND P5, PT, R28, c[0x0][0x178], !P1 ;  /* 0x00005e001c007a0c */ /* 0x000fc40004fa1270 */
[----:B------:R-:W-:Y:S01]  /*58f70*/  IADD3 R2, R3, 0xd2, RZ ;  /* 0x000000d203027810 */ /* 0x000fe20007ffe0ff */
[----:B------:R-:W-:-:S03]  /*58f80*/  IMAD.WIDE R16, R0, 0x2, R6 ;  /* 0x0000000200107825 */ /* 0x000fc600078e0206 */
[----:B------:R-:W-:Y:S01]  /*58f90*/  ISETP.GE.AND P3, PT, R2, c[0x0][0x17c], PT ;  /* 0x00005f0002007a0c */ /* 0x000fe20003f66270 */
[----:B------:R-:W-:Y:S01]  /*58fa0*/  PRMT R2, R8, 0x7632, R2 ;  /* 0x0000763208027816 */ /* 0x000fe20000000002 */
[----:B------:R-:W-:Y:S01]  /*58fb0*/  IADD3 R8, R3, 0xd3, RZ ;  /* 0x000000d303087810 */ /* 0x000fe20007ffe0ff */
[----:B--2---:R0:W-:Y:S02]  /*58fc0*/  @P6 STG.E.U16 [R22.64], R21 ;  /* 0x0000001516006986 */ /* 0x0041e4000c10150a */
[----:B------:R1:W-:Y:S01]  /*58fd0*/  @P2 STG.E.U16 [R16.64], R18 ;  /* 0x0000001210002986 */ /* 0x0003e2000c10150a */
[----:B------:R-:W-:Y:S02]  /*58fe0*/  ISETP.GE.AND P2, PT, R8, c[0x0][0x17c], PT ;  /* 0x00005f0008007a0c */ /* 0x000fe40003f46270 */
[----:B------:R-:W2:Y:S01]  /*58ff0*/  LDL.LU R8, [R1+0x54] ;  /* 0x0000540001087983 */ /* 0x000ea20000300800 */
[----:B0-----:R-:W-:Y:S01]  /*59000*/  IADD3 R22, R0, c[0x0][0x198], RZ ;  /* 0x0000660000167a10 */ /* 0x001fe20007ffe0ff */
[----:B---3--:R-:W-:-:S04]  /*59010*/  PRMT R0, R19, 0x7632, R0 ;  /* 0x0000763213007816 */ /* 0x008fc80000000000 */
[----:B-1----:R-:W-:-:S05]  /*59020*/  IMAD.WIDE R16, R22, 0x2, R4 ;  /* 0x0000000216107825 */ /* 0x002fca00078e0204 */
[----:B------:R0:W-:Y:S04]  /*59030*/  @P5 STG.E.U16 [R16.64], R0 ;  /* 0x0000000010005986 */ /* 0x0001e8000c10150a */
[----:B0-----:R-:W3:Y:S01]  /*59040*/  LDL R17, [R1+0x10dc] ;  /* 0x0010dc0001117983 */ /* 0x001ee20000100800 */
[----:B------:R-:W-:Y:S02]  /*59050*/  ISETP.LT.AND P6, PT, R27, c[0x0][0x178], !P1 ;  /* 0x00005e001b007a0c */ /* 0x000fe40004fc1270 */
[----:B----4-:R-:W-:Y:S01]  /*59060*/  ISETP.LT.AND P4, PT, R20, c[0x0][0x178], !P1 ;  /* 0x00005e0014007a0c */ /* 0x010fe20004f81270 */
[----:B------:R-:W-:Y:S02]  /*59070*/  ISETP.LT.AND P1, PT, R24, c[0x0][0x178], !P1 ;  /* 0x00005e0018007a0c */ /* 0x000fe40004f21270 */
[----:B------:R-:W-:Y:S01]  /*59080*/  IMAD.WIDE R18, R22, 0x2, R14 ;  /* 0x0000000216127825 */ /* 0x000fe200078e020e */
[----:B------:R-:W-:-:S03]  /*59090*/  PRMT R23, R21, 0x7632, R23 ;  /* 0x0000763215177816 */ /* 0x000fc60000000017 */
[----:B------:R-:W-:-:S04]  /*590a0*/  IMAD.WIDE R20, R22, 0x2, R12 ;  /* 0x0000000216147825 */ /* 0x000fc800078e020c */
[----:B------:R2:W-:Y:S02]  /*590b0*/  @P6 STG.E.U16 [R18.64], R2 ;  /* 0x0000000212006986 */ /* 0x0005e4000c10150a */
[----:B------:R0:W-:Y:S01]  /*590c0*/  @P4 STG.E.U16 [R20.64], R23 ;  /* 0x0000001714004986 */ /* 0x0001e2000c10150a */
[----:B--2---:R-:W-:Y:S01]  /*590d0*/  PRMT R2, R8, 0x7632, R2 ;  /* 0x0000763208027816 */ /* 0x004fe20000000002 */
[----:B------:R-:W-:Y:S01]  /*590e0*/  IADD3 R8, R3, 0xd4, RZ ;  /* 0x000000d403087810 */ /* 0x000fe20007ffe0ff */
[----:B---3--:R-:W-:Y:S01]  /*590f0*/  ISETP.LT.AND P6, PT, R17, c[0x0][0x178], !P3 ;  /* 0x00005e0011007a0c */ /* 0x008fe20005fc1270 */
[----:B------:R-:W-:-:S05]  /*59100*/  IMAD.WIDE R16, R22, 0x2, R6 ;  /* 0x0000000216107825 */ /* 0x000fca00078e0206 */
[----:B------:R-:W-:Y:S01]  /*59110*/  @P1 STG.E.U16 [R16.64], R2 ;  /* 0x0000000210001986 */ /* 0x000fe2000c10150a */
[----:B------:R-:W-:Y:S02]  /*59120*/  ISETP.GE.AND P1, PT, R8, c[0x0][0x17c], PT ;  /* 0x00005f0008007a0c */ /* 0x000fe40003f26270 */
[----:B------:R-:W2:Y:S01]  /*59130*/  LDL.LU R8, [R1+0x654] ;  /* 0x0006540001087983 */ /* 0x000ea20000300800 */
[----:B------:R-:W-:Y:S02]  /*59140*/  ISETP.LT.AND P4, PT, R28, c[0x0][0x178], !P3 ;  /* 0x00005e001c007a0c */ /* 0x000fe40005f81270 */
[----:B------:R-:W-:Y:S02]  /*59150*/  ISETP.LT.AND P5, PT, R27, c[0x0][0x178], !P3 ;  /* 0x00005e001b007a0c */ /* 0x000fe40005fa1270 */
[----:B------:R-:W-:-:S05]  /*59160*/  IADD3 R0, R22, c[0x0][0x198], RZ ;  /* 0x0000660016007a10 */ /* 0x000fca0007ffe0ff */
[----:B------:R-:W-:-:S04]  /*59170*/  IMAD.WIDE R18, R0, 0x2, R4 ;  /* 0x0000000200127825 */ /* 0x000fc800078e0204 */
[----:B0-----:R-:W-:Y:S01]  /*59180*/  IMAD.WIDE R20, R0, 0x2, R14 ;  /* 0x0000000200147825 */ /* 0x001fe200078e020e */
[----:B--2---:R0:W-:Y:S04]  /*59190*/  @P4 STG.E.U16 [R18.64], R8 ;  /* 0x0000000812004986 */ /* 0x0041e8000c10150a */
[----:B------:R1:W-:Y:S01]  /*591a0*/  @P5 STG.E.U16 [R20.64], R11 ;  /* 0x0000000b14005986 */ /* 0x0003e2000c10150a */
[----:B0-----:R-:W2:Y:S04]  /*591b0*/  LDL R18, [R1+0x10dc] ;  /* 0x0010dc0001127983 */ /* 0x001ea80000100800 */
[----:B------:R-:W3:Y:S01]  /*591c0*/  LDL R19, [R1+0x4] ;  /* 0x0000040001137983 */ /* 0x000ee20000100800 */
[----:B-1----:R-:W4:Y:S01]  /*591d0*/  LDL.LU R21, [R1+0x624] ;  /* 0x0006240001157983 */ /* 0x002f220000300800 */
[----:B------:R-:W-:Y:S01]  /*591e0*/  ISETP.LT.AND P3, PT, R24, c[0x0][0x178], !P3 ;  /* 0x00005e0018007a0c */ /* 0x000fe20005f61270 */
[----:B------:R-:W-:Y:S01]  /*591f0*/  IMAD.WIDE R22, R0, 0x2, R12 ;  /* 0x0000000200167825 */ /* 0x000fe200078e020c */
[----:B------:R-:W-:-:S03]  /*59200*/  ISETP.LT.AND P5, PT, R28, c[0x0][0x178], !P2 ;  /* 0x00005e001c007a0c */ /* 0x000fc600057a1270 */
[C---:B------:R-:W-:Y:S01]  /*59210*/  IMAD.WIDE R16, R0.reuse, 0x2, R6 ;  /* 0x0000000200107825 */ /* 0x040fe200078e0206 */
[----:B------:R-:W-:Y:S02]  /*59220*/  PRMT R2, R11, 0x7632, R2 ;  /* 0x000076320b027816 */ /* 0x000fe40000000002 */
[----:B------:R-:W2:Y:S04]  /*59230*/  LDL.LU R11, [R1+0x44] ;  /* 0x00004400010b7983 */ /* 0x000ea80000300800 */
[----:B----4-:R0:W-:Y:S01]  /*59240*/  @P6 STG.E.U16 [R22.64], R21 ;  /* 0x0000001516006986 */ /* 0x0101e2000c10150a */
[----:B---3--:R1:W-:Y:S01]  /*59250*/  @P3 STG.E.U16 [R16.64], R19 ;  /* 0x0000001310003986 */ /* 0x0083e2000c10150a */
[----:B0-----:R-:W-:Y:S01]  /*59260*/  IADD3 R22, R0, c[0x0][0x198], RZ ;  /* 0x0000660000167a10 */ /* 0x001fe20007ffe0ff */
[----:B------:R-:W-:Y:S01]  /*59270*/  PRMT R0, R8, 0x7632, R0 ;  /* 0x0000763208007816 */ /* 0x000fe20000000000 */
[----:B------:R-:W-:-:S03]  /*59280*/  IADD3 R8, R3, 0xd5, RZ ;  /* 0x000000d503087810 */ /* 0x000fc60007ffe0ff */
[----:B-1----:R-:W-:Y:S01]  /*59290*/  IMAD.WIDE R16, R22, 0x2, R4 ;  /* 0x0000000216107825 */ /* 0x002fe200078e0204 */
[----:B------:R-:W-:Y:S02]  /*592a0*/  ISETP.GE.AND P3, PT, R8, c[0x0][0x17c], PT ;  /* 0x00005f0008007a0c */ /* 0x000fe40003f66270 */
[----:B------:R-:W3:Y:S04]  /*592b0*/  LDL.LU R8, [R1+0x4] ;  /* 0x0000040001087983 */ /* 0x000ee80000300800 */
[----:B------:R0:W-:Y:S04]  /*592c0*/  @P5 STG.E.U16 [R16.64], R0 ;  /* 0x0000000010005986 */ /* 0x0001e8000c10150a */
[----:B0-----:R-:W4:Y:S01]  /*592d0*/  LDL R17, [R1+0x10dc] ;  /* 0x0010dc0001117983 */ /* 0x001f220000100800 */
[----:B------:R-:W-:-:S02]  /*592e0*/  ISETP.LT.AND P6, PT, R27, c[0x0][0x178], !P2 ;  /* 0x00005e001b007a0c */ /* 0x000fc400057c1270 */
[----:B--2---:R-:W-:Y:S01]  /*592f0*/  ISETP.LT.AND P4, PT, R18, c[0x0][0x178], !P2 ;  /* 0x00005e0012007a0c */ /* 0x004fe20005781270 */
[----:B------:R-:W-:Y:S02]  /*59300*/  ISETP.LT.AND P2, PT, R24, c[0x0][0x178], !P2 ;  /* 0x00005e0018007a0c */ /* 0x000fe40005741270 */
[----:B------:R-:W-:Y:S01]  /*59310*/  IMAD.WIDE R18, R22, 0x2, R14 ;  /* 0x0000000216127825 */ /* 0x000fe200078e020e */
[----:B------:R-:W-:-:S03]  /*59320*/  PRMT R23, R21, 0x7632, R23 ;  /* 0x0000763215177816 */ /* 0x000fc60000000017 */
[----:B------:R-:W-:-:S04]  /*59330*/  IMAD.WIDE R20, R22, 0x2, R12 ;  /* 0x0000000216147825 */ /* 0x000fc800078e020c */
[----:B------:R3:W-:Y:S02]  /*59340*/  @P6 STG.E.U16 [R18.64], R2 ;  /* 0x0000000212006986 */ /* 0x0007e4000c10150a */
[----:B------:R-:W-:Y:S01]  /*59350*/  @P4 STG.E.U16 [R20.64], R23 ;  /* 0x0000001714004986 */ /* 0x000fe2000c10150a */
[----:B---3--:R-:W-:Y:S01]  /*59360*/  PRMT R2, R8, 0x7632, R2 ;  /* 0x0000763208027816 */ /* 0x008fe20000000002 */
[----:B------:R-:W-:Y:S01]  /*59370*/  IADD3 R8, R3, 0xd6, RZ ;  /* 0x000000d603087810 */ /* 0x000fe20007ffe0ff */
[----:B----4-:R-:W-:Y:S01]  /*59380*/  ISETP.LT.AND P6, PT, R17, c[0x0][0x178], !P1 ;  /* 0x00005e0011007a0c */ /* 0x010fe20004fc1270 */
[----:B------:R-:W-:-:S05]  /*59390*/  IMAD.WIDE R16, R22, 0x2, R6 ;  /* 0x0000000216107825 */ /* 0x000fca00078e0206 */
[----:B------:R0:W-:Y:S01]  /*593a0*/  @P2 STG.E.U16 [R16.64], R2 ;  /* 0x0000000210002986 */ /* 0x0001e2000c10150a */
[----:B------:R-:W-:-:S03]  /*593b0*/  ISETP.GE.AND P2, PT, R8, c[0x0][0x17c], PT ;  /* 0x00005f0008007a0c */ /* 0x000fc60003f46270 */
[----:B0-----:R-:W2:Y:S01]  /*593c0*/  LDL R17, [R1+0x684] ;  /* 0x0006840001117983 */ /* 0x001ea20000100800 */
[----:B------:R-:W3:Y:S01]  /*593d0*/  LDL.LU R8, [R1+0x664] ;  /* 0x0006640001087983 */ /* 0x000ee20000300800 */
[----:B------:R-:W-:Y:S02]  /*593e0*/  ISETP.LT.AND P4, PT, R28, c[0x0][0x178], !P1 ;  /* 0x00005e001c007a0c */ /* 0x000fe40004f81270 */
[----:B------:R-:W-:Y:S02]  /*593f0*/  ISETP.LT.AND P5, PT, R27, c[0x0][0x178], !P1 ;  /* 0x00005e001b007a0c */ /* 0x000fe40004fa1270 */
[----:B------:R-:W-:-:S05]  /*59400*/  IADD3 R0, R22, c[0x0][0x198], RZ ;  /* 0x0000660016007a10 */ /* 0x000fca0007ffe0ff */
[----:B------:R-:W-:-:S04]  /*59410*/  IMAD.WIDE R18, R0, 0x2, R4 ;  /* 0x0000000200127825 */ /* 0x000fc800078e0204 */
[----:B------:R-:W-:Y:S01]  /*59420*/  IMAD.WIDE R20, R0, 0x2, R14 ;  /* 0x0000000200147825 */ /* 0x000fe200078e020e */
[----:B--2---:R0:W-:Y:S04]  /*59430*/  @P4 STG.E.U16 [R18.64], R17 ;  /* 0x0000001112004986 */ /* 0x0041e8000c10150a */
[----:B---3--:R1:W-:Y:S01]  /*59440*/  @P5 STG.E.U16 [R20.64], R8 ;  /* 0x0000000814005986 */ /* 0x0083e2000c10150a */
[----:B0-----:R-:W2:Y:S01]  /*59450*/  LDL R18, [R1+0x10dc] ;  /* 0x0010dc0001127983 */ /* 0x001ea20000100800 */
[----:B------:R-:W3:Y:S02]  /*59460*/  LDL.LU R19, [R1+0x684] ;  /* 0x0006840001137983 */ /* 0x000ee40000300800 */
[----:B-1----:R-:W4:Y:S01]  /*59470*/  LDL.LU R21, [R1+0x644] ;  /* 0x0006440001157983 */ /* 0x002f220000300800 */
[----:B------:R-:W-:Y:S01]  /*59480*/  ISETP.LT.AND P1, PT, R24, c[0x0][0x178], !P1 ;  /* 0x00005e0018007a0c */ /* 0x000fe20004f21270 */
[----:B------:R-:W-:-:S04]  /*59490*/  IMAD.WIDE R22, R0, 0x2, R12 ;  /* 0x0000000200167825 */ /* 0x000fc800078e020c */
[----:B------:R-:W-:Y:S01]  /*594a0*/  IMAD.WIDE R16, R0, 0x2, R6 ;  /* 0x0000000200107825 */ /* 0x000fe200078e0206 */
[----:B------:R-:W-:-:S03]  /*594b0*/  PRMT R2, R8, 0x7632, R2 ;  /* 0x0000763208027816 */ /* 0x000fc60000000002 */
[----:B------:R-:W-:Y:S01]  /*594c0*/  IADD3 R8, R3, 0xd7, RZ ;  /* 0x000000d703087810 */ /* 0x000fe20007ffe0ff */
[----:B------:R-:W-:Y:S01]  /*594d0*/  ISETP.LT.AND P5, PT, R28, c[0x0][0x178], !P3 ;  /* 0x00005e001c007a0c */ /* 0x000fe20005fa1270 */
[----:B----4-:R0:W-:Y:S02]  /*594e0*/  @P6 STG.E.U16 [R22.64], R21 ;  /* 0x0000001516006986 */ /* 0x0101e4000c10150a */
[----:B------:R1:W-:Y:S01]  /*594f0*/  @P1 STG.E.U16 [R16.64], R11 ;  /* 0x0000000b10001986 */ /* 0x0003e2000c10150a */
[----:B------:R-:W-:Y:S02]  /*59500*/  ISETP.GE.AND P1, PT, R8, c[0x0][0x17c], PT ;  /* 0x00005f0008007a0c */ /* 0x000fe40003f26270 */
[----:B------:R-:W4:Y:S01]  /*59510*/  LDL R8, [R1+0x10dc] ;  /* 0x0010dc0001087983 */ /* 0x000f220000100800 */
[----:B------:R-:W-:Y:S02]  /*59520*/  ISETP.LT.AND P6, PT, R27, c[0x0][0x178], !P3 ;  /* 0x00005e001b007a0c */ /* 0x000fe40005fc1270 */
[----:B--2---:R-:W-:Y:S01]  /*59530*/  ISETP.LT.AND P4, PT, R18, c[0x0][0x178], !P3 ;  /* 0x00005e0012007a0c */ /* 0x004fe20005f81270 */
[----:B------:R-:W-:Y:S01]  /*59540*/  ISETP.LT.AND P3, PT, R24, c[0x0][0x178], !P3 ;  /* 0x00005e0018007a0c */ /* 0x000fe20005f61270 */
[----:B0-----:R-:W-:Y:S01]  /*59550*/  IADD3 R22, R0, c[0x0][0x198], RZ ;  /* 0x0000660000167a10 */ /* 0x001fe20007ffe0ff */
[----:B---3--:R-:W-:-:S04]  /*59560*/  PRMT R0, R19, 0x7632, R0 ;  /* 0x0000763213007816 */ /* 0x008fc80000000000 */
[----:B-1----:R-:W-:-:S04]  /*59570*/  IMAD.WIDE R16, R22, 0x2, R4 ;  /* 0x0000000216107825 */ /* 0x002fc800078e0204 */
[----:B------:R-:W-:Y:S01]  /*59580*/  IMAD.WIDE R18, R22, 0x2, R14 ;  /* 0x0000000216127825 */ /* 0x000fe200078e020e */
[----:B------:R-:W-:-:S03]  /*59590*/  PRMT R23, R21, 0x7632, R23 ;  /* 0x0000763215177816 */ /* 0x000fc60000000017 */
[C---:B------:R-:W-:Y:S01]  /*595a0*/  IMAD.WIDE R20, R22.reuse, 0x2, R12 ;  /* 0x0000000216147825 */ /* 0x040fe200078e020c */
[----:B------:R0:W-:Y:S03]  /*595b0*/  @P5 STG.E.U16 [R16.64], R0 ;  /* 0x0000000010005986 */ /* 0x0001e6000c10150a */
[----:B------:R1:W-:Y:S02]  /*595c0*/  @P6 STG.E.U16 [R18.64], R2 ;  /* 0x0000000212006986 */ /* 0x0003e4000c10150a */
[----:B------:R-:W-:Y:S02]  /*595d0*/  @P4 STG.E.U16 [R20.64], R23 ;  /* 0x0000001714004986 */ /* 0x000fe4000c10150a */
[----:B0-----:R-:W-:Y:S01]  /*595e0*/  IMAD.WIDE R16, R22, 0x2, R6 ;  /* 0x0000000216107825 */ /* 0x001fe200078e0206 */
[----:B-1----:R-:W-:Y:S02]  /*595f0*/  PRMT R2, R11, 0x7632, R2 ;  /* 0x000076320b027816 */ /* 0x002fe40000000002 */
[----:B------:R-:W2:Y:S04]  /*59600*/  LDL.LU R11, [R1+0x6c4] ;  /* 0x0006c400010b7983 */ /* 0x000ea80000300800 */
[----:B------:R0:W-:Y:S04]  /*59610*/  @P3 STG.E.U16 [R16.64], R2 ;  /* 0x0000000210003986 */ /* 0x0001e8000c10150a */
[----:B0-----:R-:W3:Y:S01]  /*59620*/  LDL R17, [R1+0x6b4] ;  /* 0x0006b40001117983 */ /* 0x001ee20000100800 */
[----:B----4-:R-:W-:Y:S01]  /*59630*/  ISETP.LT.AND P6, PT, R8, c[0x0][0x178], !P2 ;  /* 0x00005e0008007a0c */ /* 0x010fe200057c1270 */
[----:B------:R-:W-:-:S04]  /*59640*/  IADD3 R8, R3, 0xd8, RZ ;  /* 0x000000d803087810 */ /* 0x000fc80007ffe0ff */
[----:B------:R-:W-:Y:S02]  /*59650*/  ISETP.GE.AND P3, PT, R8, c[0x0][0x17c], PT ;  /* 0x00005f0008007a0c */ /* 0x000fe40003f66270 */
[----:B------:R-:W4:Y:S01]  /*59660*/  LDL.LU R8, [R1+0x694] ;  /* 0x0006940001087983 */ /* 0x000f220000300800 */
[----:B------:R-:W-:Y:S02]  /*59670*/  ISETP.LT.AND P4, PT, R28, c[0x0][0x178], !P2 ;  /* 0x00005e001c007a0c */ /* 0x000fe40005781270 */
[----:B------:R-:W-:Y:S02]  /*59680*/  ISETP.LT.AND P5, PT, R27, c[0x0][0x178], !P2 ;  /* 0x00005e001b007a0c */ /* 0x000fe400057a1270 */
[----:B------:R-:W-:-:S05]  /*59690*/  IADD3 R0, R22, c[0x0][0x198], RZ ;  /* 0x0000660016007a10 */ /* 0x000fca0007ffe0ff */
[----:B------:R-:W-:-:S04]  /*596a0*/  IMAD.WIDE R18, R0, 0x2, R4 ;  /* 0x0000000200127825 */ /* 0x000fc800078e0204 */
[----:B------:R-:W-:Y:S01]  /*596b0*/  IMAD.WIDE R20, R0, 0x2, R14 ;  /* 0x0000000200147825 */ /* 0x000fe200078e020e */
[----:B---3--:R0:W-:Y:S04]  /*596c0*/  @P4 STG.E.U16 [R18.64], R17 ;  /* 0x0000001112004986 */ /* 0x0081e8000c10150a */
[----:B0-----:R-:W3:Y:S01]  /*596d0*/  LDL R18, [R1+0x34] ;  /* 0x0000340001127983 */ /* 0x001ee20000100800 */
[----:B------:R-:W2:Y:S03]  /*596e0*/  LDL.LU R19, [R1+0x6b4] ;  /* 0x0006b40001137983 */ /* 0x000ea60000300800 */
[----:B----4-:R0:W-:Y:S04]  /*596f0*/  @P5 STG.E.U16 [R20.64], R8 ;  /* 0x0000000814005986 */ /* 0x0101e8000c10150a */
[----:B0-----:R-:W4:Y:S01]  /*59700*/  LDL R20, [R1+0x10dc] ;  /* 0x0010dc0001147983 */ /* 0x001f220000100800 */
[----:B------:R-:W2:Y:S01]  /*59710*/  LDL.LU R21, [R1+0x674] ;  /* 0x0006740001157983 */ /* 0x000ea20000300800 */
[----:B------:R-:W-:Y:S01]  /*59720*/  ISETP.LT.AND P2, PT, R24, c[0x0][0x178], !P2 ;  /* 0x00005e0018007a0c */ /* 0x000fe20005741270 */
[----:B------:R-:W-:-:S04]  /*59730*/  IMAD.WIDE R22, R0, 0x2, R12 ;  /* 0x0000000200167825 */ /* 0x000fc800078e020c */
[----:B------:R-:W-:Y:S01]  /*59740*/  IMAD.WIDE R16, R0, 0x2, R6 ;  /* 0x0000000200107825 */ /* 0x000fe200078e0206 */
[----:B------:R-:W-:-:S03]  /*59750*/  PRMT R2, R8, 0x7632, R2 ;  /* 0x0000763208027816 */ /* 0x000fc60000000002 */
[----:B------:R-:W-:Y:S01]  /*59760*/  IADD3 R8, R3, 0xd9, RZ ;  /* 0x000000d903087810 */ /* 0x000fe20007ffe0ff */
[----:B--2---:R0:W-:Y:S01]  /*59770*/  @P6 STG.E.U16 [R22.64], R21 ;  /* 0x0000001516006986 */ /* 0x0041e2000c10150a */
[----:B------:R-:W-:Y:S02]  /*59780*/  ISETP.LT.AND P6, PT, R28, c[0x0][0x178], !P1 ;  /* 0x00005e001c007a0c */ /* 0x000fe40004fc1270 */
[----:B---3--:R1:W-:Y:S01]  /*59790*/  @P2 STG.E.U16 [R16.64], R18 ;  /* 0x0000001210002986 */ /* 0x0083e2000c10150a */
[----:B------:R-:W-:Y:S02]  /*597a0*/  ISETP.GE.AND P2, PT, R8, c[0x0][0x17c], PT ;  /* 0x00005f0008007a0c */ /* 0x000fe40003f46270 */
[----:B------:R-:W2:Y:S01]  /*597b0*/  LDL.LU R8, [R1+0x34] ;  /* 0x0000340001087983 */ /* 0x000ea20000300800 */
[----:B0-----:R-:W-:Y:S01]  /*597c0*/  IADD3 R22, R0, c[0x0][0x198], RZ ;  /* 0x0000660000167a10 */ /* 0x001fe20007ffe0ff */
[----:B------:R-:W-:-:S04]  /*597d0*/  PRMT R0, R19, 0x7632, R0 ;  /* 0x0000763213007816 */ /* 0x000fc80000000000 */
        /* <DEDUP_REMOVED lines=71> */
[----:B------:R-:W-:Y:S01]  /*59c50*/  IMAD.WIDE R22, R0, 0x2, R12 ;  /* 0x0000000200167825 */ /* 0x000fe200078e020c */
[----:B------:R-:W-:-:S03]  /*59c60*/  ISETP.LT.AND P6, PT, R28, c[0x0][0x178], !P3 ;  /* 0x00005e001c007a0c */ /* 0x000fc60005fc1270 */
[----:B------:R-:W-:Y:S01]  /*59c70*/  IMAD.WIDE R16, R0, 0x2, R6 ;  /* 0x0000000200107825 */ /* 0x000fe200078e0206 */
[----:B------:R-:W-:-:S03]  /*59c80*/  PRMT R2, R8, 0x7632, R2 ;  /* 0x0000763208027816 */ /* 0x000fc60000000002 */
[----:B------:R-:W-:Y:S01]  /*59c90*/  IADD3 R8, R3, 0xdd, RZ ;  /* 0x000000dd03087810 */ /* 0x000fe20007ffe0ff */
[----:B----4-:R0:W-:Y:S01]  /*59ca0*/  @P5 STG.E.U16 [R22.64], R21 ;  /* 0x0000001516005986 */ /* 0x0101e2000c10150a */
[----:B------:R-:W-:Y:S02]  /*59cb0*/  ISETP.LT.AND P5, PT, R27, c[0x0][0x178], !P3 ;  /* 0x00005e001b007a0c */ /* 0x000fe40005fa1270 */
[----:B--2---:R-:W-:Y:S01]  /*59cc0*/  ISETP.LT.AND P4, PT, R18, c[0x0][0x178], !P3 ;  /* 0x00005e0012007a0c */ /* 0x004fe20005f81270 */
[----:B------:R1:W-:Y:S01]  /*59cd0*/  @P1 STG.E.U16 [R16.64], R11 ;  /* 0x0000000b10001986 */ /* 0x0003e2000c10150a */
[----:B------:R-:W-:Y:S02]  /*59ce0*/  ISETP.LT.AND P3, PT, R24, c[0x0][0x178], !P3 ;  /* 0x00005e0018007a0c */ /* 0x000fe40005f61270 */
[----:B0-----:R-:W-:Y:S01]  /*59cf0*/  IADD3 R22, R0, c[0x0][0x198], RZ ;  /* 0x0000660000167a10 */ /* 0x001fe20007ffe0ff */
[----:B---3--:R-:W-:-:S04]  /*59d00*/  PRMT R0, R19, 0x7632, R0 ;  /* 0x0000763213007816 */ /* 0x008fc80000000000 */
[----:B-1----:R-:W-:-:S04]  /*59d10*/  IMAD.WIDE R16, R22, 0x2, R4 ;  /* 0x0000000216107825 */ /* 0x002fc800078e0204 */
[----:B------:R-:W-:Y:S01]  /*59d20*/  IMAD.WIDE R18, R22, 0x2, R14 ;  /* 0x0000000216127825 */ /* 0x000fe200078e020e */
[----:B------:R-:W-:-:S03]  /*59d30*/  PRMT R23, R21, 0x7632, R23 ;  /* 0x0000763215177816 */ /* 0x000fc60000000017 */
[----:B------:R-:W-:Y:S01]  /*59d40*/  IMAD.WIDE R20, R22, 0x2, R12 ;  /* 0x0000000216147825 */ /* 0x000fe200078e020c */
[----:B------:R0:W-:Y:S03]  /*59d50*/  @P6 STG.E.U16 [R16.64], R0 ;  /* 0x0000000010006986 */ /* 0x0001e6000c10150a */
[----:B------:R1:W-:Y:S01]  /*59d60*/  @P5 STG.E.U16 [R18.64], R2 ;  /* 0x0000000212005986 */ /* 0x0003e2000c10150a */
[----:B------:R-:W-:Y:S01]  /*59d70*/  ISETP.GE.AND P1, PT, R8, c[0x0][0x17c], PT ;  /* 0x00005f0008007a0c */ /* 0x000fe20003f26270 */
[----:B------:R-:W-:Y:S01]  /*59d80*/  @P4 STG.E.U16 [R20.64], R23 ;  /* 0x0000001714004986 */ /* 0x000fe2000c10150a */
[----:B------:R-:W2:Y:S01]  /*59d90*/  LDL R8, [R1+0x10dc] ;  /* 0x0010dc0001087983 */ /* 0x000ea20000100800 */
[----:B0-----:R-:W-:Y:S01]  /*59da0*/  IMAD.WIDE R16, R22, 0x2, R6 ;  /* 0x0000000216107825 */ /* 0x001fe200078e0206 */
[----:B-1----:R-:W-:Y:S02]  /*59db0*/  PRMT R2, R11, 0x7632, R2 ;  /* 0x000076320b027816 */ /* 0x002fe40000000002 */
[----:B------:R-:W3:Y:S04]  /*59dc0*/  LDL.LU R11, [R1+0x734] ;  /* 0x00073400010b7983 */ /* 0x000ee80000300800 */
[----:B------:R0:W-:Y:S04]  /*59dd0*/  @P3 STG.E.U16 [R16.64], R2 ;  /* 0x0000000210003986 */ /* 0x0001e8000c10150a */
[----:B0-----:R-:W4:Y:S01]  /*59de0*/  LDL R17, [R1+0x754] ;  /* 0x0007540001117983 */ /* 0x001f220000100800 */
[----:B------:R-:W-:-:S02]  /*59df0*/  ISETP.LT.AND P4, PT, R28, c[0x0][0x178], !P2 ;  /* 0x00005e001c007a0c */ /* 0x000fc40005781270 */
[----:B------:R-:W-:-:S05]  /*59e00*/  IADD3 R0, R22, c[0x0][0x198], RZ ;  /* 0x0000660016007a10 */ /* 0x000fca0007ffe0ff */
[----:B------:R-:W-:Y:S01]  /*59e10*/  IMAD.WIDE R18, R0, 0x2, R4 ;  /* 0x0000000200127825 */ /* 0x000fe200078e0204 */
[----:B------:R-:W-:-:S05]  /*59e20*/  ISETP.LT.AND P6, PT, R27, c[0x0][0x178], !P2 ;  /* 0x00005e001b007a0c */ /* 0x000fca00057c1270 */
[----:B----4-:R0:W-:Y:S04]  /*59e30*/  @P4 STG.E.U16 [R18.64], R17 ;  /* 0x0000001112004986 */ /* 0x0101e8000c10150a */
[----:B0-----:R-:W4:Y:S01]  /*59e40*/  LDL.LU R18, [R1+0x754] ;  /* 0x0007540001127983 */ /* 0x001f220000300800 */
[----:B------:R-:W3:Y:S02]  /*59e50*/  LDL.LU R19, [R1+0x744] ;  /* 0x0007440001137983 */ /* 0x000ee40000300800 */
[----:B------:R-:W-:Y:S01]  /*59e60*/  IMAD.WIDE R20, R0, 0x2, R14 ;  /* 0x0000000200147825 */ /* 0x000fe200078e020e */
[----:B--2---:R-:W-:-:S03]  /*59e70*/  ISETP.LT.AND P5, PT, R8, c[0x0][0x178], !P2 ;  /* 0x00005e0008007a0c */ /* 0x004fc600057a1270 */
[----:B------:R-:W-:Y:S01]  /*59e80*/  ISETP.LT.AND P2, PT, R24, c[0x0][0x178], !P2 ;  /* 0x00005e0018007a0c */ /* 0x000fe20005741270 */
[----:B---3--:R0:W-:Y:S04]  /*59e90*/  @P6 STG.E.U16 [R20.64], R19 ;  /* 0x0000001314006986 */ /* 0x0081e8000c10150a */
[----:B0-----:R-:W2:Y:S01]  /*59ea0*/  LDL R20, [R1+0x10dc] ;  /* 0x0010dc0001147983 */ /* 0x001ea20000100800 */
[----:B------:R-:W3:Y:S02]  /*59eb0*/  LDL.LU R21, [R1+0x724] ;  /* 0x0007240001157983 */ /* 0x000ee40000300800 */
[----:B------:R-:W-:Y:S01]  /*59ec0*/  IMAD.WIDE R22, R0, 0x2, R12 ;  /* 0x0000000200167825 */ /* 0x000fe200078e020c */
[----:B------:R-:W-:-:S03]  /*59ed0*/  ISETP.LT.AND P6, PT, R28, c[0x0][0x178], !P1 ;  /* 0x00005e001c007a0c */ /* 0x000fc60004fc1270 */
[----:B------:R-:W-:Y:S01]  /*59ee0*/  IMAD.WIDE R16, R0, 0x2, R6 ;  /* 0x0000000200107825 */ /* 0x000fe200078e0206 */
[----:B------:R-:W-:Y:S02]  /*59ef0*/  IADD3 R8, R3, 0xde, RZ ;  /* 0x000000de03087810 */ /* 0x000fe40007ffe0ff */
[----:B----4-:R-:W-:Y:S02]  /*59f00*/  PRMT R2, R18, 0x7632, R2 ;  /* 0x0000763212027816 */ /* 0x010fe40000000002 */
[----:B------:R-:W-:Y:S01]  /*59f10*/  ISETP.GE.AND P3, PT, R8, c[0x0][0x17c], PT ;  /* 0x00005f0008007a0c */ /* 0x000fe20003f66270 */
[----:B------:R-:W-:Y:S01]  /*59f20*/  PRMT R8, R19, 0x7632, R8 ;  /* 0x0000763213087816 */ /* 0x000fe20000000008 */
[----:B---3--:R0:W-:Y:S01]  /*59f30*/  @P5 STG.E.U16 [R22.64], R21 ;  /* 0x0000001516005986 */ /* 0x0081e2000c10150a */
[----:B------:R-:W-:Y:S02]  /*59f40*/  ISETP.LT.AND P5, PT, R27, c[0x0][0x178], !P1 ;  /* 0x00005e001b007a0c */ /* 0x000fe40004fa1270 */
[----:B--2---:R-:W-:Y:S01]  /*59f50*/  ISETP.LT.AND P4, PT, R20, c[0x0][0x178], !P1 ;  /* 0x00005e0014007a0c */ /* 0x004fe20004f81270 */
[----:B------:R-:W-:Y:S01]  /*59f60*/  ISETP.LT.AND P1, PT, R24, c[0x0][0x178], !P1 ;  /* 0x00005e0018007a0c */ /* 0x000fe20004f21270 */
[----:B------:R1:W-:Y:S01]  /*59f70*/  @P2 STG.E.U16 [R16.64], R25 ;  /* 0x0000001910002986 */ /* 0x0003e2000c10150a */
[----:B0-----:R-:W-:Y:S01]  /*59f80*/  IADD3 R22, R0, c[0x0][0x198], RZ ;  /* 0x0000660000167a10 */ /* 0x001fe20007ffe0ff */
[----:B------:R-:W-:-:S04]  /*59f90*/  IADD3 R0, R3, 0xdf, RZ ;  /* 0x000000df03007810 */ /* 0x000fc80007ffe0ff */
[----:B-1----:R-:W-:Y:S01]  /*59fa0*/  IMAD.WIDE R16, R22, 0x2, R4 ;  /* 0x0000000216107825 */ /* 0x002fe200078e0204 */
[----:B------:R-:W-:Y:S02]  /*59fb0*/  ISETP.GE.AND P2, PT, R0, c[0x0][0x17c], PT ;  /* 0x00005f0000007a0c */ /* 0x000fe40003f46270 */
[----:B------:R-:W2:Y:S01]  /*59fc0*/  LDL R0, [R1+0x10dc] ;  /* 0x0010dc0001007983 */ /* 0x000ea20000100800 */
[----:B------:R-:W-:Y:S01]  /*59fd0*/  IMAD.WIDE R18, R22, 0x2, R14 ;  /* 0x0000000216127825 */ /* 0x000fe200078e020e */
[----:B------:R-:W-:-:S03]  /*59fe0*/  PRMT R23, R21, 0x7632, R23 ;  /* 0x0000763215177816 */ /* 0x000fc60000000017 */
[C---:B------:R-:W-:Y:S01]  /*59ff0*/  IMAD.WIDE R20, R22.reuse, 0x2, R12 ;  /* 0x0000000216147825 */ /* 0x040fe200078e020c */
[----:B------:R0:W-:Y:S03]  /*5a000*/  @P6 STG.E.U16 [R16.64], R2 ;  /* 0x0000000210006986 */ /* 0x0001e6000c10150a */
[----:B------:R-:W-:Y:S01]  /*5a010*/  @P5 STG.E.U16 [R18.64], R8 ;  /* 0x0000000812005986 */ /* 0x000fe2000c10150a */
[----:B------:R-:W-:Y:S01]  /*5a020*/  @P4 STG.E.U16 [R20.64], R23 ;  /* 0x0000001714004986 */ /* 0x000fe2000c10150a */
[----:B0-----:R-:W-:Y:S01]  /*5a030*/  PRMT R2, R25, 0x7632, R2 ;  /* 0x0000763219027816 */ /* 0x001fe20000000002 */
[----:B------:R-:W-:Y:S02]  /*5a040*/  IMAD.WIDE R16, R22, 0x2, R6 ;  /* 0x0000000216107825 */ /* 0x000fe400078e0206 */
[----:B------:R-:W3:Y:S04]  /*5a050*/  LDL.LU R25, [R1+0x10dc] ;  /* 0x0010dc0001197983 */ /* 0x000ee80000300800 */
[----:B------:R0:W-:Y:S04]  /*5a060*/  @P1 STG.E.U16 [R16.64], R2 ;  /* 0x0000000210001986 */ /* 0x0001e8000c10150a */
[----:B0-----:R-:W4:Y:S01]  /*5a070*/  LDL R17, [R1+0x764] ;  /* 0x0007640001117983 */ /* 0x001f220000100800 */
[----:B------:R-:W-:-:S02]  /*5a080*/  ISETP.LT.AND P4, PT, R28, c[0x0][0x178], !P3 ;  /* 0x00005e001c007a0c */ /* 0x000fc40005f81270 */
[----:B------:R-:W-:Y:S02]  /*5a090*/  ISETP.LT.AND P6, PT, R27, c[0x0][0x178], !P3 ;  /* 0x00005e001b007a0c */ /* 0x000fe40005fc1270 */
[----:B--2---:R-:W-:Y:S01]  /*5a0a0*/  ISETP.LT.AND P5, PT, R0, c[0x0][0x178], !P3 ;  /* 0x00005e0000007a0c */ /* 0x004fe20005fa1270 */
[----:B------:R-:W-:-:S05]  /*5a0b0*/  IADD3 R0, R22, c[0x0][0x198], RZ ;  /* 0x0000660016007a10 */ /* 0x000fca0007ffe0ff */
[----:B------:R-:W-:-:S04]  /*5a0c0*/  IMAD.WIDE R18, R0, 0x2, R4 ;  /* 0x0000000200127825 */ /* 0x000fc800078e0204 */
[----:B------:R-:W-:Y:S01]  /*5a0d0*/  IMAD.WIDE R20, R0, 0x2, R14 ;  /* 0x0000000200147825 */ /* 0x000fe200078e020e */
[----:B----4-:R0:W-:Y:S04]  /*5a0e0*/  @P4 STG.E.U16 [R18.64], R17 ;  /* 0x0000001112004986 */ /* 0x0101e8000c10150a */
[----:B------:R1:W-:Y:S01]  /*5a0f0*/  @P6 STG.E.U16 [R20.64], R11 ;  /* 0x0000000b14006986 */ /* 0x0003e2000c10150a */
[----:B0-----:R-:W2:Y:S01]  /*5a100*/  LDL.LU R19, [R1+0x764] ;  /* 0x0007640001137983 */ /* 0x001ea20000300800 */
[----:B-1----:R-:W4:Y:S01]  /*5a110*/  LDL.LU R21, [R1+0x704] ;  /* 0x0007040001157983 */ /* 0x002f220000300800 */
[----:B------:R-:W-:Y:S01]  /*5a120*/  ISETP.LT.AND P3, PT, R24, c[0x0][0x178], !P3 ;  /* 0x00005e0018007a0c */ /* 0x000fe20005f61270 */
[----:B------:R-:W-:Y:S01]  /*5a130*/  IMAD.WIDE R22, R0, 0x2, R12 ;  /* 0x0000000200167825 */ /* 0x000fe200078e020c */
[----:B------:R-:W-:-:S02]  /*5a140*/  IADD3 R8, R3, 0xe0, RZ ;  /* 0x000000e003087810 */ /* 0x000fc40007ffe0ff */
[----:B------:R-:W-:Y:S01]  /*5a150*/  ISETP.LT.AND P6, PT, R28, c[0x0][0x178], !P2 ;  /* 0x00005e001c007a0c */ /* 0x000fe200057c1270 */
[----:B------:R-:W-:Y:S01]  /*5a160*/  IMAD.WIDE R16, R0, 0x2, R6 ;  /* 0x0000000200107825 */ /* 0x000fe200078e0206 */
[----:B------:R-:W-:-:S03]  /*5a170*/  ISETP.GE.AND P1, PT, R8, c[0x0][0x17c], PT ;  /* 0x00005f0008007a0c */ /* 0x000fc60003f26270 */
[----:B------:R-:W-:Y:S01]  /*5a180*/  IADD3 R8, R0, c[0x0][0x198], RZ ;  /* 0x0000660000087a10 */ /* 0x000fe20007ffe0ff */
[----:B---3--:R-:W-:Y:S02]  /*5a190*/  ISETP.LT.AND P4, PT, R25, c[0x0][0x178], !P2 ;  /* 0x00005e0019007a0c */ /* 0x008fe40005781270 */
[----:B------:R-:W-:Y:S01]  /*5a1a0*/  IADD3 R0, R3, 0xe1, RZ ;  /* 0x000000e103007810 */ /* 0x000fe20007ffe0ff */
[----:B----4-:R-:W-:Y:S01]  /*5a1b0*/  @P5 STG.E.U16 [R22.64], R21 ;  /* 0x0000001516005986 */ /* 0x010fe2000c10150a */
[----:B------:R-:W-:Y:S01]  /*5a1c0*/  ISETP.LT.AND P5, PT, R27, c[0x0][0x178], !P2 ;  /* 0x00005e001b007a0c */ /* 0x000fe200057a1270 */
[----:B------:R0:W-:Y:S01]  /*5a1d0*/  @P3 STG.E.U16 [R16.64], R9 ;  /* 0x0000000910003986 */ /* 0x0001e2000c10150a */
[----:B------:R-:W-:Y:S02]  /*5a1e0*/  ISETP.LT.AND P2, PT, R24, c[0x0][0x178], !P2 ;  /* 0x00005e0018007a0c */ /* 0x000fe40005741270 */
[----:B--2---:R-:W-:Y:S01]  /*5a1f0*/  PRMT R2, R19, 0x7632, R2 ;  /* 0x0000763213027816 */ /* 0x004fe20000000002 */
[----:B------:R-:W-:Y:S01]  /*5a200*/  IMAD.WIDE R18, R8, 0x2, R14 ;  /* 0x0000000208127825 */ /* 0x000fe200078e020e */
[----:B------:R-:W-:-:S03]  /*5a210*/  ISETP.GE.AND P3, PT, R0, c[0x0][0x17c], PT ;  /* 0x00005f0000007a0c */ /* 0x000fc60003f66270 */
[C---:B------:R-:W-:Y:S02]  /*5a220*/  IADD3 R0, R8.reuse, c[0x0][0x198], RZ ;  /* 0x0000660008007a10 */ /* 0x040fe40007ffe0ff */
[C---:B0-----:R-:W-:Y:S01]  /*5a230*/  IMAD.WIDE R16, R8.reuse, 0x2, R4 ;  /* 0x0000000208107825 */ /* 0x041fe200078e0204 */
[----:B------:R-:W-:Y:S02]  /*5a240*/  PRMT R9, R11, 0x7632, R9 ;  /* 0x000076320b097816 */ /* 0x000fe40000000009 */
[----:B------:R-:W-:Y:S01]  /*5a250*/  PRMT R22, R21, 0x7632, R22 ;  /* 0x0000763215167816 */ /* 0x000fe20000000016 */
[C---:B------:R-:W-:Y:S01]  /*5a260*/  IMAD.WIDE R20, R8.reuse, 0x2, R12 ;  /* 0x0000000208147825 */ /* 0x040fe200078e020c */
[----:B------:R-:W2:Y:S04]  /*5a270*/  LDL.LU R11, [R1+0x58] ;  /* 0x00005800010b7983 */ /* 0x000ea80000300800 */
[----:B------:R0:W-:Y:S01]  /*5a280*/  @P6 STG.E.U16 [R16.64], R2 ;  /* 0x0000000210006986 */ /* 0x0001e2000c10150a */
[----:B------:R1:W-:Y:S02]  /*5a290*/  @P5 STG.E.U16 [R18.64], R9 ;  /* 0x0000000912005986 */ /* 0x0003e4000c10150a */
[----:B------:R-:W-:Y:S01]  /*5a2a0*/  @P4 STG.E.U16 [R20.64], R22 ;  /* 0x0000001614004986 */ /* 0x000fe2000c10150a */
[----:B0-----:R-:W-:Y:S01]  /*5a2b0*/  PRMT R2, R9, 0x7632, R2 ;  /* 0x0000763209027816 */ /* 0x001fe20000000002 */
[----:B-1----:R-:W-:-:S05]  /*5a2c0*/  IMAD.WIDE R8, R8, 0x2, R6 ;  /* 0x0000000208087825 */ /* 0x002fca00078e0206 */
[----:B------:R0:W-:Y:S04]  /*5a2d0*/  @P2 STG.E.U16 [R8.64], R2 ;  /* 0x0000000208002986 */ /* 0x0001e8000c10150a */
[----:B0-----:R-:W3:Y:S01]  /*5a2e0*/  LDL R9, [R1+0x618] ;  /* 0x0006180001097983 */ /* 0x001ee20000100800 */
[----:B------:R-:W-:Y:S01]  /*5a2f0*/  ISETP.LT.AND P4, PT, R28, c[0x0][0x178], !P1 ;  /* 0x00005e001c007a0c */ /* 0x000fe20004f81270 */
[----:B------:R-:W-:Y:S01]  /*5a300*/  IMAD.WIDE R16, R0, 0x2, R4 ;  /* 0x0000000200107825 */ /* 0x000fe200078e0204 */
[----:B------:R-:W-:-:S11]  /*5a310*/  ISETP.LT.AND P6, PT, R27, c[0x0][0x178], !P1 ;  /* 0x00005e001b007a0c */ /* 0x000fd60004fc1270 */
[----:B---3--:R0:W-:Y:S04]  /*5a320*/  @P4 STG.E.U16 [R16.64], R9 ;  /* 0x0000000910004986 */ /* 0x0081e8000c10150a */
[----:B0-----:R-:W3:Y:S01]  /*5a330*/  LDL.LU R16, [R1+0x618] ;  /* 0x0006180001107983 */ /* 0x001ee20000300800 */
[----:B------:R-:W4:Y:S02]  /*5a340*/  LDL.LU R17, [R1+0x608] ;  /* 0x0006080001117983 */ /* 0x000f240000300800 */
[----:B------:R-:W-:Y:S01]  /*5a350*/  IMAD.WIDE R18, R0, 0x2, R14 ;  /* 0x0000000200127825 */ /* 0x000fe200078e020e */
[----:B------:R-:W-:-:S03]  /*5a360*/  ISETP.LT.AND P5, PT, R25, c[0x0][0x178], !P1 ;  /* 0x00005e0019007a0c */ /* 0x000fc60004fa1270 */
[----:B------:R-:W-:Y:S02]  /*5a370*/  ISETP.LT.AND P1, PT, R24, c[0x0][0x178], !P1 ;  /* 0x00005e0018007a0c */ /* 0x000fe40004f21270 */
[----:B------:R-:W-:Y:S01]  /*5a380*/  IMAD.WIDE R20, R0, 0x2, R12 ;  /* 0x0000000200147825 */ /* 0x000fe200078e020c */
[----:B----4-:R0:W-:Y:S04]  /*5a390*/  @P6 STG.E.U16 [R18.64], R17 ;  /* 0x0000001112006986 */ /* 0x0101e8000c10150a */
[----:B0-----:R-:W4:Y:S01]  /*5a3a0*/  LDL.LU R19, [R1+0x5f8] ;  /* 0x0005f80001137983 */ /* 0x001f220000300800 */
[----:B------:R-:W-:Y:S01]  /*5a3b0*/  ISETP.LT.AND P6, PT, R28, c[0x0][0x178], !P3 ;  /* 0x00005e001c007a0c */ /* 0x000fe20005fc1270 */
[----:B------:R-:W-:Y:S01]  /*5a3c0*/  IMAD.WIDE R8, R0, 0x2, R6 ;  /* 0x0000000200087825 */ /* 0x000fe200078e0206 */
[----:B------:R-:W-:-:S02]  /*5a3d0*/  ISETP.LT.AND P4, PT, R25, c[0x0][0x178], !P3 ;  /* 0x00005e0019007a0c */ /* 0x000fc40005f81270 */
[----:B------:R-:W-:Y:S02]  /*5a3e0*/  IADD3 R22, R3, 0xe2, RZ ;  /* 0x000000e203167810 */ /* 0x000fe40007ffe0ff */
[----:B------:R-:W-:Y:S02]  /*5a3f0*/  PRMT R2, R17, 0x7632, R2 ;  /* 0x0000763211027816 */ /* 0x000fe40000000002 */
[----:B------:R-:W-:Y:S01]  /*5a400*/  ISETP.GE.AND P2, PT, R22, c[0x0][0x17c], PT ;  /* 0x00005f0016007a0c */ /* 0x000fe20003f46270 */
[----:B----4-:R0:W-:Y:S01]  /*5a410*/  @P5 STG.E.U16 [R20.64], R19 ;  /* 0x0000001314005986 */ /* 0x0101e2000c10150a */
[----:B------:R-:W-:Y:S01]  /*5a420*/  ISETP.LT.AND P5, PT, R27, c[0x0][0x178], !P3 ;  /* 0x00005e001b007a0c */ /* 0x000fe20005fa1270 */
[----:B--2---:R1:W-:Y:S01]  /*5a430*/  @P1 STG.E.U16 [R8.64], R11 ;  /* 0x0000000b08001986 */ /* 0x0043e2000c10150a */
[----:B------:R-:W-:Y:S02]  /*5a440*/  ISETP.LT.AND P3, PT, R24, c[0x0][0x178], !P3 ;  /* 0x00005e0018007a0c */ /* 0x000fe40005f61270 */
        /* <DEDUP_REMOVED lines=14> */
[----:B------:R-:W-:-:S02]  /*5a530*/  ISETP.LT.AND P4, PT, R28, c[0x0][0x178], !P2 ;  /* 0x00005e001c007a0c */ /* 0x000fc40005781270 */
[----:B------:R-:W-:-:S05]  /*5a540*/  IADD3 R0, R20, c[0x0][0x198], RZ ;  /* 0x0000660014007a10 */ /* 0x000fca0007ffe0ff */
[----:B------:R-:W-:Y:S01]  /*5a550*/  IMAD.WIDE R16, R0, 0x2, R4 ;  /* 0x0000000200107825 */ /* 0x000fe200078e0204 */
[----:B------:R-:W-:-:S05]  /*5a560*/  ISETP.LT.AND P6, PT, R27, c[0x0][0x178], !P2 ;  /* 0x00005e001b007a0c */ /* 0x000fca00057c1270 */
[----:B---3--:R0:W-:Y:S04]  /*5a570*/  @P4 STG.E.U16 [R16.64], R9 ;  /* 0x0000000910004986 */ /* 0x0081e8000c10150a */
[----:B0-----:R-:W3:Y:S01]  /*5a580*/  LDL.LU R16, [R1+0x658] ;  /* 0x0006580001107983 */ /* 0x001ee20000300800 */
[----:B------:R-:W4:Y:S02]  /*5a590*/  LDL.LU R17, [R1+0x638] ;  /* 0x0006380001117983 */ /* 0x000f240000300800 */
[----:B------:R-:W-:Y:S01]  /*5a5a0*/  IMAD.WIDE R18, R0, 0x2, R14 ;  /* 0x0000000200127825 */ /* 0x000fe200078e020e */
[----:B------:R-:W-:Y:S02]  /*5a5b0*/  ISETP.LT.AND P5, PT, R25, c[0x0][0x178], !P2 ;  /* 0x00005e0019007a0c */ /* 0x000fe400057a1270 */
[----:B------:R-:W-:Y:S01]  /*5a5c0*/  IADD3 R21, R3, 0xe3, RZ ;  /* 0x000000e303157810 */ /* 0x000fe20007ffe0ff */
[----:B------:R-:W-:Y:S01]  /*5a5d0*/  ISETP.LT.AND P2, PT, R24, c[0x0][0x178], !P2 ;  /* 0x00005e0018007a0c */ /* 0x000fe20005741270 */
[----:B----4-:R0:W-:Y:S04]  /*5a5e0*/  @P6 STG.E.U16 [R18.64], R17 ;  /* 0x0000001112006986 */ /* 0x0101e8000c10150a */
[----:B0-----:R-:W4:Y:S01]  /*5a5f0*/  LDL R18, [R1+0x8] ;  /* 0x0000080001127983 */ /* 0x001f220000100800 */
[----:B------:R-:W2:Y:S01]  /*5a600*/  LDL.LU R19, [R1+0x628] ;  /* 0x0006280001137983 */ /* 0x000ea20000300800 */
[----:B------:R-:W-:Y:S01]  /*5a610*/  ISETP.GE.AND P1, PT, R21, c[0x0][0x17c], PT ;  /* 0x00005f0015007a0c */ /* 0x000fe20003f26270 */
[----:B------:R-:W-:-:S04]  /*5a620*/  IMAD.WIDE R20, R0, 0x2, R12 ;  /* 0x0000000200147825 */ /* 0x000fc800078e020c */
[----:B------:R-:W-:Y:S01]  /*5a630*/  IMAD.WIDE R8, R0, 0x2, R6 ;  /* 0x0000000200087825 */ /* 0x000fe200078e0206 */
[----:B------:R-:W-:Y:S02]  /*5a640*/  ISETP.LT.AND P6, PT, R28, c[0x0][0x178], !P1 ;  /* 0x00005e001c007a0c */ /* 0x000fe40004fc1270 */
[----:B---3--:R-:W-:Y:S01]  /*5a650*/  PRMT R2, R16, 0x7632, R2 ;  /* 0x0000763210027816 */ /* 0x008fe20000000002 */
[----:B--2---:R0:W-:Y:S01]  /*5a660*/  @P5 STG.E.U16 [R20.64], R19 ;  /* 0x0000001314005986 */ /* 0x0041e2000c10150a */
[----:B----4-:R1:W-:Y:S01]  /*5a670*/  @P2 STG.E.U16 [R8.64], R18 ;  /* 0x0000001208002986 */ /* 0x0103e2000c10150a */
[----:B0-----:R-:W-:-:S05]  /*5a680*/  IADD3 R20, R0, c[0x0][0x198], RZ ;  /* 0x0000660000147a10 */ /* 0x001fca0007ffe0ff */
[----:B-1----:R-:W-:-:S05]  /*5a690*/  IMAD.WIDE R8, R20, 0x2, R4 ;  /* 0x0000000214087825 */ /* 0x002fca00078e0204 */
[----:B------:R0:W-:Y:S04]  /*5a6a0*/  @P6 STG.E.U16 [R8.64], R2 ;  /* 0x0000000208006986 */ /* 0x0001e8000c10150a */
[----:B0-----:R-:W2:Y:S01]  /*5a6b0*/  LDL.LU R9, [R1+0x8] ;  /* 0x0000080001097983 */ /* 0x001ea20000300800 */
[----:B------:R-:W-:Y:S02]  /*5a6c0*/  ISETP.LT.AND P5, PT, R27, c[0x0][0x178], !P1 ;  /* 0x00005e001b007a0c */ /* 0x000fe40004fa1270 */
[----:B------:R-:W-:Y:S01]  /*5a6d0*/  ISETP.LT.AND P4, PT, R25, c[0x0][0x178], !P1 ;  /* 0x00005e0019007a0c */ /* 0x000fe20004f81270 */
[----:B------:R-:W-:Y:S01]  /*5a6e0*/  ISETP.LT.AND P1, PT, R24, c[0x0][0x178], !P1 ;  /* 0x00005e0018007a0c */ /* 0x000fe20004f21270 */
[----:B------:R-:W-:Y:S02]  /*5a6f0*/  IADD3 R22, R3, 0xe4, RZ ;  /* 0x000000e403167810 */ /* 0x000fe40007ffe0ff */
[----:B------:R-:W-:Y:S01]  /*5a700*/  PRMT R21, R17, 0x7632, R21 ;  /* 0x0000763211157816 */ /* 0x000fe20000000015 */
[----:B------:R-:W-:Y:S01]  /*5a710*/  IMAD.WIDE R16, R20, 0x2, R14 ;  /* 0x0000000214107825 */ /* 0x000fe200078e020e */
[----:B------:R-:W-:-:S03]  /*5a720*/  ISETP.GE.AND P3, PT, R22, c[0x0][0x17c], PT ;  /* 0x00005f0016007a0c */ /* 0x000fc60003f66270 */
[----:B------:R-:W-:Y:S02]  /*5a730*/  PRMT R22, R19, 0x7632, R22 ;  /* 0x0000763213167816 */ /* 0x000fe40000000016 */
[C---:B------:R-:W-:Y:S01]  /*5a740*/  IMAD.WIDE R18, R20.reuse, 0x2, R12 ;  /* 0x0000000214127825 */ /* 0x040fe200078e020c */
[----:B------:R-:W-:Y:S04]  /*5a750*/  @P5 STG.E.U16 [R16.64], R21 ;  /* 0x0000001510005986 */ /* 0x000fe8000c10150a */
[----:B------:R-:W-:Y:S01]  /*5a760*/  @P4 STG.E.U16 [R18.64], R22 ;  /* 0x0000001612004986 */ /* 0x000fe2000c10150a */
[----:B--2---:R-:W-:Y:S01]  /*5a770*/  PRMT R2, R9, 0x7632, R2 ;  /* 0x0000763209027816 */ /* 0x004fe20000000002 */
[----:B------:R-:W-:-:S05]  /*5a780*/  IMAD.WIDE R8, R20, 0x2, R6 ;  /* 0x0000000214087825 */ /* 0x000fca00078e0206 */
[----:B------:R0:W-:Y:S04]  /*5a790*/  @P1 STG.E.U16 [R8.64], R2 ;  /* 0x0000000208001986 */ /* 0x0001e8000c10150a */
[----:B0-----:R-:W2:Y:S01]  /*5a7a0*/  LDL R9, [R1+0x688] ;  /* 0x0006880001097983 */ /* 0x001ea20000100800 */
[----:B------:R-:W-:Y:S02]  /*5a7b0*/  IADD3 R0, R3, 0xe5, RZ ;  /* 0x000000e503007810 */ /* 0x000fe40007ffe0ff */
[----:B------:R-:W-:Y:S02]  /*5a7c0*/  ISETP.LT.AND P4, PT, R28, c[0x0][0x178], !P3 ;  /* 0x00005e001c007a0c */ /* 0x000fe40005f81270 */
[----:B------:R-:W-:Y:S02]  /*5a7d0*/  ISETP.LT.AND P6, PT, R27, c[0x0][0x178], !P3 ;  /* 0x00005e001b007a0c */ /* 0x000fe40005fc1270 */
[----:B------:R-:W-:Y:S01]  /*5a7e0*/  ISETP.GE.AND P2, PT, R0, c[0x0][0x17c], PT ;  /* 0x00005f0000007a0c */ /* 0x000fe20003f46270 */
[----:B------:R-:W-:-:S05]  /*5a7f0*/  IADD3 R0, R20, c[0x0][0x198], RZ ;  /* 0x0000660014007a10 */ /* 0x000fca0007ffe0ff */
[----:B------:R-:W-:-:S04]  /*5a800*/  IMAD.WIDE R16, R0, 0x2, R4 ;  /* 0x0000000200107825 */ /* 0x000fc800078e0204 */
[----:B------:R-:W-:Y:S01]  /*5a810*/  IMAD.WIDE R18, R0, 0x2, R14 ;  /* 0x0000000200127825 */ /* 0x000fe200078e020e */
[----:B--2---:R0:W-:Y:S04]  /*5a820*/  @P4 STG.E.U16 [R16.64], R9 ;  /* 0x0000000910004986 */ /* 0x0041e8000c10150a */
[----:B------:R1:W-:Y:S01]  /*5a830*/  @P6 STG.E.U16 [R18.64], R11 ;  /* 0x0000000b12006986 */ /* 0x0003e2000c10150a */
[----:B0-----:R-:W2:Y:S01]  /*5a840*/  LDL R16, [R1+0x48] ;  /* 0x0000480001107983 */ /* 0x001ea20000100800 */
[----:B------:R-:W3:Y:S02]  /*5a850*/  LDL.LU R17, [R1+0x688] ;  /* 0x0006880001117983 */ /* 0x000ee40000300800 */
[----:B-1----:R-:W4:Y:S01]  /*5a860*/  LDL.LU R19, [R1+0x648] ;  /* 0x0006480001137983 */ /* 0x002f220000300800 */
[----:B------:R-:W-:Y:S01]  /*5a870*/  ISETP.LT.AND P5, PT, R25, c[0x0][0x178], !P3 ;  /* 0x00005e0019007a0c */ /* 0x000fe20005fa1270 */
[----:B------:R-:W-:-:S02]  /*5a880*/  ISETP.LT.AND P3, PT, R24, c[0x0][0x178], !P3 ;  /* 0x00005e0018007a0c */ /* 0x000fc40005f61270 */
[----:B------:R-:W-:-:S04]  /*5a890*/  IMAD.WIDE R20, R0, 0x2, R12 ;  /* 0x0000000200147825 */ /* 0x000fc800078e020c */
[----:B------:R-:W-:Y:S01]  /*5a8a0*/  IMAD.WIDE R8, R0, 0x2, R6 ;  /* 0x0000000200087825 */ /* 0x000fe200078e0206 */
[----:B------:R-:W-:Y:S02]  /*5a8b0*/  PRMT R2, R11, 0x7632, R2 ;  /* 0x000076320b027816 */ /* 0x000fe40000000002 */
[----:B------:R-:W3:Y:S01]  /*5a8c0*/  LDL.LU R11, [R1+0x38] ;  /* 0x00003800010b7983 */ /* 0x000ee20000300800 */
[----:B------:R-:W-:-:S03]  /*5a8d0*/  ISETP.LT.AND P6, PT, R28, c[0x0][0x178], !P2 ;  /* 0x00005e001c007a0c */ /* 0x000fc600057c1270 */
[----:B----4-:R0:W-:Y:S01]  /*5a8e0*/  @P5 STG.E.U16 [R20.64], R19 ;  /* 0x0000001314005986 */ /* 0x0101e2000c10150a */
[----:B--2---:R1:W-:Y:S01]  /*5a8f0*/  @P3 STG.E.U16 [R8.64], R16 ;  /* 0x0000001008003986 */ /* 0x0043e2000c10150a */
[----:B0-----:R-:W-:-:S04]  /*5a900*/  IADD3 R21, R3, 0xe7, RZ ;  /* 0x000000e703157810 */ /* 0x001fc80007ffe0ff */
[----:B------:R-:W-:Y:S02]  /*5a910*/  ISETP.GE.AND P3, PT, R21, c[0x0][0x17c], PT ;  /* 0x00005f0015007a0c */ /* 0x000fe40003f66270 */
[----:B------:R-:W2:Y:S01]  /*5a920*/  LDL.LU R21, [R1+0x48] ;  /* 0x0000480001157983 */ /* 0x000ea20000300800 */
[----:B------:R-:W-:Y:S02]  /*5a930*/  ISETP.LT.AND P5, PT, R27, c[0x0][0x178], !P2 ;  /* 0x00005e001b007a0c */ /* 0x000fe400057a1270 */
[----:B------:R-:W-:Y:S02]  /*5a940*/  IADD3 R20, R0, c[0x0][0x198], RZ ;  /* 0x0000660000147a10 */ /* 0x000fe40007ffe0ff */
[----:B------:R-:W-:Y:S01]  /*5a950*/  ISETP.LT.AND P4, PT, R25, c[0x0][0x178], !P2 ;  /* 0x00005e0019007a0c */ /* 0x000fe20005781270 */
[----:B------:R-:W-:Y:S01]  /*5a960*/  ISETP.LT.AND P2, PT, R24, c[0x0][0x178], !P2 ;  /* 0x00005e0018007a0c */ /* 0x000fe20005741270 */
[----:B------:R-:W-:Y:S02]  /*5a970*/  IADD3 R22, R3, 0xe6, RZ ;  /* 0x000000e603167810 */ /* 0x000fe40007ffe0ff */
[----:B---3--:R-:W-:Y:S01]  /*5a980*/  PRMT R0, R17, 0x7632, R0 ;  /* 0x0000763211007816 */ /* 0x008fe20000000000 */
[----:B-1----:R-:W-:-:S04]  /*5a990*/  IMAD.WIDE R8, R20, 0x2, R4 ;  /* 0x0000000214087825 */ /* 0x002fc800078e0204 */
[----:B------:R-:W-:Y:S01]  /*5a9a0*/  IMAD.WIDE R16, R20, 0x2, R14 ;  /* 0x0000000214107825 */ /* 0x000fe200078e020e */
[----:B------:R-:W-:-:S03]  /*5a9b0*/  ISETP.GE.AND P1, PT, R22, c[0x0][0x17c], PT ;  /* 0x00005f0016007a0c */ /* 0x000fc60003f26270 */
[----:B------:R-:W-:Y:S02]  /*5a9c0*/  PRMT R22, R19, 0x7632, R22 ;  /* 0x0000763213167816 */ /* 0x000fe40000000016 */
[C---:B------:R-:W-:Y:S01]  /*5a9d0*/  IMAD.WIDE R18, R20.reuse, 0x2, R12 ;  /* 0x0000000214127825 */ /* 0x040fe200078e020c */
[----:B------:R0:W-:Y:S03]  /*5a9e0*/  @P6 STG.E.U16 [R8.64], R0 ;  /* 0x0000000008006986 */ /* 0x0001e6000c10150a */
[----:B------:R2:W-:Y:S01]  /*5a9f0*/  @P5 STG.E.U16 [R16.64], R2 ;  /* 0x0000000210005986 */ /* 0x0005e2000c10150a */
[----:B------:R-:W-:Y:S01]  /*5aa00*/  @P4 STG.E.U16 [R18.64], R22 ;  /* 0x0000001612004986 */ /* 0x000fe2000c10150a */
[----:B0-----:R-:W-:Y:S01]  /*5aa10*/  IMAD.WIDE R8, R20, 0x2, R6 ;  /* 0x0000000214087825 */ /* 0x001fe200078e0206 */
[----:B--2---:R-:W-:-:S05]  /*5aa20*/  PRMT R2, R21, 0x7632, R2 ;  /* 0x0000763215027816 */ /* 0x004fca0000000002 */
[----:B------:R0:W-:Y:S04]  /*5aa30*/  @P2 STG.E.U16 [R8.64], R2 ;  /* 0x0000000208002986 */ /* 0x0001e8000c10150a */
[----:B0-----:R-:W2:Y:S01]  /*5aa40*/  LDL R9, [R1+0x6b8] ;  /* 0x0006b80001097983 */ /* 0x001ea20000100800 */
[----:B------:R-:W-:Y:S02]  /*5aa50*/  ISETP.LT.AND P4, PT, R28, c[0x0][0x178], !P1 ;  /* 0x00005e001c007a0c */ /* 0x000fe40004f81270 */
[----:B------:R-:W-:-:S05]  /*5aa60*/  IADD3 R0, R20, c[0x0][0x198], RZ ;  /* 0x0000660014007a10 */ /* 0x000fca0007ffe0ff */
[----:B------:R-:W-:Y:S01]  /*5aa70*/  IMAD.WIDE R16, R0, 0x2, R4 ;  /* 0x0000000200107825 */ /* 0x000fe200078e0204 */
[----:B------:R-:W-:-:S05]  /*5aa80*/  ISETP.LT.AND P6, PT, R27, c[0x0][0x178], !P1 ;  /* 0x00005e001b007a0c */ /* 0x000fca0004fc1270 */
[----:B--2---:R0:W-:Y:S04]  /*5aa90*/  @P4 STG.E.U16 [R16.64], R9 ;  /* 0x0000000910004986 */ /* 0x0041e8000c10150a */
[----:B0-----:R-:W2:Y:S01]  /*5aaa0*/  LDL.LU R16, [R1+0x6b8] ;  /* 0x0006b80001107983 */ /* 0x001ea20000300800 */
[----:B------:R-:W3:Y:S02]  /*5aab0*/  LDL.LU R17, [R1+0x698] ;  /* 0x0006980001117983 */ /* 0x000ee40000300800 */
[----:B------:R-:W-:Y:S01]  /*5aac0*/  IMAD.WIDE R18, R0, 0x2, R14 ;  /* 0x0000000200127825 */ /* 0x000fe200078e020e */
[----:B------:R-:W-:-:S03]  /*5aad0*/  ISETP.LT.AND P5, PT, R25, c[0x0][0x178], !P1 ;  /* 0x00005e0019007a0c */ /* 0x000fc60004fa1270 */
[----:B------:R-:W-:Y:S02]  /*5aae0*/  ISETP.LT.AND P1, PT, R24, c[0x0][0x178], !P1 ;  /* 0x00005e0018007a0c */ /* 0x000fe40004f21270 */
[----:B------:R-:W-:Y:S01]  /*5aaf0*/  IMAD.WIDE R20, R0, 0x2, R12 ;  /* 0x0000000200147825 */ /* 0x000fe200078e020c */
[----:B---3--:R0:W-:Y:S04]  /*5ab00*/  @P6 STG.E.U16 [R18.64], R17 ;  /* 0x0000001112006986 */ /* 0x0081e8000c10150a */
[----:B0-----:R-:W3:Y:S01]  /*5ab10*/  LDL.LU R19, [R1+0x678] ;  /* 0x0006780001137983 */ /* 0x001ee20000300800 */
[----:B------:R-:W-:Y:S01]  /*5ab20*/  ISETP.LT.AND P6, PT, R28, c[0x0][0x178], !P3 ;  /* 0x00005e001c007a0c */ /* 0x000fe20005fc1270 */
[----:B------:R-:W-:Y:S01]  /*5ab30*/  IMAD.WIDE R8, R0, 0x2, R6 ;  /* 0x0000000200087825 */ /* 0x000fe200078e0206 */
[----:B------:R-:W-:-:S02]  /*5ab40*/  ISETP.LT.AND P4, PT, R25, c[0x0][0x178], !P3 ;  /* 0x00005e0019007a0c */ /* 0x000fc40005f81270 */
[----:B------:R-:W-:Y:S02]  /*5ab50*/  IADD3 R22, R3, 0xe8, RZ ;  /* 0x000000e803167810 */ /* 0x000fe40007ffe0ff */
[----:B------:R-:W-:Y:S02]  /*5ab60*/  PRMT R2, R17, 0x7632, R2 ;  /* 0x0000763211027816 */ /* 0x000fe40000000002 */
[----:B------:R-:W-:Y:S01]  /*5ab70*/  ISETP.GE.AND P2, PT, R22, c[0x0][0x17c], PT ;  /* 0x00005f0016007a0c */ /* 0x000fe20003f46270 */
[----:B---3--:R0:W-:Y:S01]  /*5ab80*/  @P5 STG.E.U16 [R20.64], R19 ;  /* 0x0000001314005986 */ /* 0x0081e2000c10150a */
[----:B------:R-:W-:Y:S01]  /*5ab90*/  ISETP.LT.AND P5, PT, R27, c[0x0][0x178], !P3 ;  /* 0x00005e001b007a0c */ /* 0x000fe20005fa1270 */
[----:B------:R1:W-:Y:S01]  /*5aba0*/  @P1 STG.E.U16 [R8.64], R11 ;  /* 0x0000000b08001986 */ /* 0x0003e2000c10150a */
[----:B------:R-:W-:Y:S02]  /*5abb0*/  ISETP.LT.AND P3, PT, R24, c[0x0][0x178], !P3 ;  /* 0x00005e0018007a0c */ /* 0x000fe40005f61270 */
[----:B0-----:R-:W-:Y:S01]  /*5abc0*/  IADD3 R20, R0, c[0x0][0x198], RZ ;  /* 0x0000660000147a10 */ /* 0x001fe20007ffe0ff */
[----:B--2---:R-:W-:-:S04]  /*5abd0*/  PRMT R0, R16, 0x7632, R0 ;  /* 0x0000763210007816 */ /* 0x004fc80000000000 */
        /* <DEDUP_REMOVED lines=29> */
[----:B------:R-:W-:Y:S01]  /*5adb0*/  ISETP.LT.AND P6, PT, R28, c[0x0][0x178], !P1 ;  /* 0x00005e001c007a0c */ /* 0x000fe20004fc1270 */
[----:B--2---:R0:W-:Y:S03]  /*5adc0*/  @P5 STG.E.U16 [R20.64], R19 ;  /* 0x0000001314005986 */ /* 0x0041e6000c10150a */
[----:B----4-:R1:W-:Y:S01]  /*5add0*/  @P2 STG.E.U16 [R8.64], R18 ;  /* 0x0000001208002986 */ /* 0x0103e2000c10150a */
        /* <DEDUP_REMOVED lines=8> */
[----:B---3--:R-:W-:-:S02]  /*5ae60*/  PRMT R0, R16, 0x7632, R0 ;  /* 0x0000763210007816 */ /* 0x008fc40000000000 */
[----:B------:R-:W-:Y:S01]  /*5ae70*/  PRMT R2, R17, 0x7632, R2 ;  /* 0x0000763211027816 */ /* 0x000fe20000000002 */
        /* <DEDUP_REMOVED lines=15> */
[----:B------:R-:W-:Y:S02]  /*5af70*/  ISETP.LT.AND P6, PT, R27, c[0x0][0x178], !P3 ;  /* 0x00005e001b007a0c */ /* 0x000fe40005fc1270 */
[----:B------:R-:W-:-:S03]  /*5af80*/  ISETP.LT.AND P5, PT, R25, c[0x0][0x178], !P3 ;  /* 0x00005e0019007a0c */ /* 0x000fc60005fa1270 */
[----:B--2---:R0:W-:Y:S04]  /*5af90*/  @P4 STG.E.U16 [R16.64], R9 ;  /* 0x0000000910004986 */ /* 0x0041e8000c10150a */
[----:B0-----:R-:W2:Y:S01]  /*5afa0*/  LDL.LU R16, [R1+0x718] ;  /* 0x0007180001107983 */ /* 0x001ea20000300800 */
[----:B------:R-:W3:Y:S01]  /*5afb0*/  LDL.LU R17, [R1+0x6f8] ;  /* 0x0006f80001117983 */ /* 0x000ee20000300800 */
[----:B------:R-:W-:Y:S01]  /*5afc0*/  ISETP.LT.AND P3, PT, R24, c[0x0][0x178], !P3 ;  /* 0x00005e0018007a0c */ /* 0x000fe20005f61270 */
[----:B------:R-:W-:-:S04]  /*5afd0*/  IMAD.WIDE R18, R0, 0x2, R14 ;  /* 0x0000000200127825 */ /* 0x000fc800078e020e */
[----:B------:R-:W-:-:S04]  /*5afe0*/  IMAD.WIDE R20, R0, 0x2, R12 ;  /* 0x0000000200147825 */ /* 0x000fc800078e020c */
[----:B------:R-:W-:Y:S01]  /*5aff0*/  IMAD.WIDE R8, R0, 0x2, R6 ;  /* 0x0000000200087825 */ /* 0x000fe200078e0206 */
[----:B------:R-:W-:Y:S02]  /*5b000*/  ISETP.LT.AND P4, PT, R25, c[0x0][0x178], !P2 ;  /* 0x00005e0019007a0c */ /* 0x000fe40005781270 */
[----:B------:R-:W-:-:S04]  /*5b010*/  IADD3 R22, R3, 0xec, RZ ;  /* 0x000000ec03167810 */ /* 0x000fc80007ffe0ff */
[----:B------:R-:W-:Y:S01]  /*5b020*/  ISETP.GE.AND P1, PT, R22, c[0x0][0x17c], PT ;  /* 0x00005f0016007a0c */ /* 0x000fe20003f26270 */
[----:B------:R-:W-:Y:S01]  /*5b030*/  PRMT R22, R11, 0x7632, R22 ;  /* 0x000076320b167816 */ /* 0x000fe20000000016 */
[----:B---3--:R-:W-:Y:S01]  /*5b040*/  @P6 STG.E.U16 [R18.64], R17 ;  /* 0x0000001112006986 */ /* 0x008fe2000c10150a */
[----:B------:R0:W-:Y:S01]  /*5b050*/  @P5 STG.E.U16 [R20.64], R11 ;  /* 0x0000000b14005986 */ /* 0x0001e2000c10150a */
[----:B------:R-:W-:Y:S02]  /*5b060*/  ISETP.LT.AND P6, PT, R28, c[0x0][0x178], !P2 ;  /* 0x00005e001c007a0c */ /* 0x000fe400057c1270 */
[----:B------:R-:W-:Y:S01]  /*5b070*/  ISETP.LT.AND P5, PT, R27, c[0x0][0x178], !P2 ;  /* 0x00005e001b007a0c */ /* 0x000fe200057a1270 */
[----:B------:R1:W-:Y:S01]  /*5b080*/  @P3 STG.E.U16 [R8.64], R29 ;  /* 0x0000001d08003986 */ /* 0x0003e2000c10150a */
[----:B------:R-:W-:Y:S02]  /*5b090*/  ISETP.LT.AND P2, PT, R24, c[0x0][0x178], !P2 ;  /* 0x00005e0018007a0c */ /* 0x000fe40005741270 */
[----:B------:R-:W-:-:S02]  /*5b0a0*/  PRMT R2, R17, 0x7632, R2 ;  /* 0x0000763211027816 */ /* 0x000fc40000000002 */
[----:B0-----:R-:W-:Y:S01]  /*5b0b0*/  IADD3 R20, R0, c[0x0][0x198], RZ ;  /* 0x0000660000147a10 */ /* 0x001fe20007ffe0ff */
[----:B--2---:R-:W-:Y:S01]  /*5b0c0*/  PRMT R0, R16, 0x7632, R0 ;  /* 0x0000763210007816 */ /* 0x004fe20000000000 */
[----:B------:R-:W2:Y:S03]  /*5b0d0*/  LDL.LU R11, [R1+0x768] ;  /* 0x00076800010b7983 */ /* 0x000ea60000300800 */
[----:B-1----:R-:W-:-:S04]  /*5b0e0*/  IMAD.WIDE R8, R20, 0x2, R4 ;  /* 0x0000000214087825 */ /* 0x002fc800078e0204 */
[----:B------:R-:W-:-:S04]  /*5b0f0*/  IMAD.WIDE R16, R20, 0x2, R14 ;  /* 0x0000000214107825 */ /* 0x000fc800078e020e */
[C---:B------:R-:W-:Y:S01]  /*5b100*/  IMAD.WIDE R18, R20.reuse, 0x2, R12 ;  /* 0x0000000214127825 */ /* 0x040fe200078e020c */
[----:B------:R0:W-:Y:S03]  /*5b110*/  @P6 STG.E.U16 [R8.64], R0 ;  /* 0x0000000008006986 */ /* 0x0001e6000c10150a */
[----:B------:R1:W-:Y:S02]  /*5b120*/  @P5 STG.E.U16 [R16.64], R2 ;  /* 0x0000000210005986 */ /* 0x0003e4000c10150a */
[----:B------:R-:W-:Y:S02]  /*5b130*/  @P4 STG.E.U16 [R18.64], R22 ;  /* 0x0000001612004986 */ /* 0x000fe4000c10150a */
        /* <DEDUP_REMOVED lines=11> */
[----:B------:R-:W2:Y:S02]  /*5b1f0*/  LDL.LU R17, [R1+0x728] ;  /* 0x0007280001117983 */ /* 0x000ea40000300800 */
[----:B------:R-:W-:Y:S01]  /*5b200*/  IMAD.WIDE R18, R0, 0x2, R14 ;  /* 0x0000000200127825 */ /* 0x000fe200078e020e */
[----:B------:R-:W-:Y:S02]  /*5b210*/  ISETP.LT.AND P5, PT, R25, c[0x0][0x178], !P1 ;  /* 0x00005e0019007a0c */ /* 0x000fe40004fa1270 */
[----:B------:R-:W-:Y:S01]  /*5b220*/  IADD3 R21, R3, 0xed, RZ ;  /* 0x000000ed03157810 */ /* 0x000fe20007ffe0ff */
[----:B------:R-:W-:-:S03]  /*5b230*/  ISETP.LT.AND P1, PT, R24, c[0x0][0x178], !P1 ;  /* 0x00005e0018007a0c */ /* 0x000fc60004f21270 */
[----:B------:R-:W-:Y:S01]  /*5b240*/  ISETP.GE.AND P3, PT, R21, c[0x0][0x17c], PT ;  /* 0x00005f0015007a0c */ /* 0x000fe20003f66270 */
[----:B------:R-:W-:Y:S01]  /*5b250*/  IMAD.WIDE R20, R0, 0x2, R12 ;  /* 0x0000000200147825 */ /* 0x000fe200078e020c */
[----:B----4-:R0:W-:Y:S04]  /*5b260*/  @P6 STG.E.U16 [R18.64], R16 ;  /* 0x0000001012006986 */ /* 0x0101e8000c10150a */
[----:B0-----:R-:W4:Y:S01]  /*5b270*/  LDL.LU R19, [R1+0x758] ;  /* 0x0007580001137983 */ /* 0x001f220000300800 */
[----:B------:R-:W-:Y:S01]  /*5b280*/  ISETP.LT.AND P6, PT, R28, c[0x0][0x178], !P3 ;  /* 0x00005e001c007a0c */ /* 0x000fe20005fc1270 */
[----:B--2---:R0:W-:Y:S01]  /*5b290*/  @P5 STG.E.U16 [R20.64], R17 ;  /* 0x0000001114005986 */ /* 0x0041e2000c10150a */
[----:B------:R-:W-:Y:S01]  /*5b2a0*/  ISETP.LT.AND P4, PT, R27, c[0x0][0x178], !P3 ;  /* 0x00005e001b007a0c */ /* 0x000fe20005f81270 */
[----:B------:R-:W-:Y:S01]  /*5b2b0*/  IMAD.WIDE R8, R0, 0x2, R6 ;  /* 0x0000000200087825 */ /* 0x000fe200078e0206 */
[----:B------:R-:W-:-:S02]  /*5b2c0*/  ISETP.LT.AND P5, PT, R25, c[0x0][0x178], !P3 ;  /* 0x00005e0019007a0c */ /* 0x000fc40005fa1270 */
[----:B------:R-:W-:Y:S02]  /*5b2d0*/  IADD3 R22, R3, 0xee, RZ ;  /* 0x000000ee03167810 */ /* 0x000fe40007ffe0ff */
[----:B------:R-:W-:Y:S01]  /*5b2e0*/  IADD3 R2, R0, c[0x0][0x198], RZ ;  /* 0x0000660000027a10 */ /* 0x000fe20007ffe0ff */
[----:B------:R1:W-:Y:S01]  /*5b2f0*/  @P1 STG.E.U16 [R8.64], R26 ;  /* 0x0000001a08001986 */ /* 0x0003e2000c10150a */
[----:B------:R-:W-:Y:S01]  /*5b300*/  ISETP.GE.AND P2, PT, R22, c[0x0][0x17c], PT ;  /* 0x00005f0016007a0c */ /* 0x000fe20003f46270 */
[----:B------:R-:W-:Y:S01]  /*5b310*/  PRMT R22, R17, 0x7632, R22 ;  /* 0x0000763211167816 */ /* 0x000fe20000000016 */
[----:B0-----:R-:W-:Y:S01]  /*5b320*/  PRMT R21, R16, 0x7632, R21 ;  /* 0x0000763210157816 */ /* 0x001fe20000000015 */
[----:B------:R-:W-:-:S04]  /*5b330*/  IMAD.WIDE R16, R2, 0x2, R14 ;  /* 0x0000000202107825 */ /* 0x000fc800078e020e */
[----:B-1----:R-:W-:Y:S01]  /*5b340*/  IMAD.WIDE R8, R2, 0x2, R4 ;  /* 0x0000000202087825 */ /* 0x002fe200078e0204 */
[----:B------:R-:W-:Y:S02]  /*5b350*/  IADD3 R0, R3, 0xef, RZ ;  /* 0x000000ef03007810 */ /* 0x000fe40007ffe0ff */
[----:B------:R-:W-:Y:S02]  /*5b360*/  ISETP.LT.AND P3, PT, R24, c[0x0][0x178], !P3 ;  /* 0x00005e0018007a0c */ /* 0x000fe40005f61270 */
[----:B------:R-:W-:Y:S01]  /*5b370*/  ISETP.GE.AND P1, PT, R0, c[0x0][0x17c], PT ;  /* 0x00005f0000007a0c */ /* 0x000fe20003f26270 */
[----:B------:R-:W-:Y:S01]  /*5b380*/  IADD3 R0, R2, c[0x0][0x198], RZ ;  /* 0x0000660002007a10 */ /* 0x000fe20007ffe0ff */
[----:B------:R-:W-:Y:S02]  /*5b390*/  PRMT R26, R26, 0x7632, R26 ;  /* 0x000076321a1a7816 */ /* 0x000fe4000000001a */
[----:B----4-:R-:W-:Y:S01]  /*5b3a0*/  PRMT R20, R19, 0x7632, R20 ;  /* 0x0000763213147816 */ /* 0x010fe20000000014 */
[----:B------:R-:W-:-:S04]  /*5b3b0*/  IMAD.WIDE R18, R2, 0x2, R12 ;  /* 0x0000000202127825 */ /* 0x000fc800078e020c */
[----:B------:R-:W-:Y:S01]  /*5b3c0*/  @P6 STG.E.U16 [R8.64], R20 ;  /* 0x0000001408006986 */ /* 0x000fe2000c10150a */
[----:B------:R0:W-:Y:S02]  /*5b3d0*/  @P4 STG.E.U16 [R16.64], R21 ;  /* 0x0000001510004986 */ /* 0x0001e4000c10150a */
[----:B------:R1:W-:Y:S01]  /*5b3e0*/  @P5 STG.E.U16 [R18.64], R22 ;  /* 0x0000001612005986 */ /* 0x0003e2000c10150a */
[----:B------:R-:W-:Y:S01]  /*5b3f0*/  ISETP.LT.AND P5, PT, R28, c[0x0][0x178], !P2 ;  /* 0x00005e001c007a0c */ /* 0x000fe200057a1270 */
[----:B0-----:R-:W-:-:S04]  /*5b400*/  IMAD.WIDE R16, R0, 0x2, R4 ;  /* 0x0000000200107825 */ /* 0x001fc800078e0204 */
[----:B-1----:R-:W-:-:S05]  /*5b410*/  IMAD.WIDE R18, R2, 0x2, R6 ;  /* 0x0000000202127825 */ /* 0x002fca00078e0206 */
[----:B------:R0:W-:Y:S03]  /*5b420*/  @P3 STG.E.U16 [R18.64], R26 ;  /* 0x0000001a12003986 */ /* 0x0001e6000c10150a */
[----:B------:R1:W-:Y:S01]  /*5b430*/  @P5 STG.E.U16 [R16.64], R11 ;  /* 0x0000000b10005986 */ /* 0x0003e2000c10150a */
[----:B0-----:R-:W2:Y:S01]  /*5b440*/  LDL.LU R26, [R1+0x60c] ;  /* 0x00060c00011a7983 */ /* 0x001ea20000300800 */
[----:B-1----:R-:W4:Y:S01]  /*5b450*/  LDL R17, [R1+0x708] ;  /* 0x0007080001117983 */ /* 0x002f220000100800 */
[----:B------:R-:W-:Y:S02]  /*5b460*/  ISETP.LT.AND P6, PT, R27, c[0x0][0x178], !P2 ;  /* 0x00005e001b007a0c */ /* 0x000fe400057c1270 */
[----:B------:R-:W-:Y:S01]  /*5b470*/  ISETP.LT.AND P4, PT, R25, c[0x0][0x178], !P2 ;  /* 0x00005e0019007a0c */ /* 0x000fe20005781270 */
[----:B------:R-:W-:Y:S02]  /*5b480*/  ISETP.LT.AND P2, PT, R24, c[0x0][0x178], !P2 ;  /* 0x00005e0018007a0c */ /* 0x000fe40005741270 */
[----:B------:R-:W-:Y:S01]  /*5b490*/  IMAD.WIDE R8, R0, 0x2, R14 ;  /* 0x0000000200087825 */ /* 0x000fe200078e020e */
[----:B------:R-:W-:-:S03]  /*5b4a0*/  ISETP.LT.AND P5, PT, R28, c[0x0][0x178], !P1 ;  /* 0x00005e001c007a0c */ /* 0x000fc60004fa1270 */
[----:B------:R-:W-:Y:S01]  /*5b4b0*/  IMAD.WIDE R18, R0, 0x2, R12 ;  /* 0x0000000200127825 */ /* 0x000fe200078e020c */
[----:B------:R-:W-:-:S03]  /*5b4c0*/  IADD3 R2, R3, 0xf0, RZ ;  /* 0x000000f003027810 */ /* 0x000fc60007ffe0ff */
[----:B---3--:R0:W-:Y:S01]  /*5b4d0*/  @P6 STG.E.U16 [R8.64], R29 ;  /* 0x0000001d08006986 */ /* 0x0081e2000c10150a */
[----:B------:R-:W-:Y:S01]  /*5b4e0*/  ISETP.GE.AND P3, PT, R2, c[0x0][0x17c], PT ;  /* 0x00005f0002007a0c */ /* 0x000fe20003f66270 */
[----:B------:R-:W-:Y:S01]  /*5b4f0*/  PRMT R2, R29, 0x7632, R2 ;  /* 0x000076321d027816 */ /* 0x000fe20000000002 */
[----:B------:R-:W-:Y:S01]  /*5b500*/  ISETP.LT.AND P6, PT, R24, c[0x0][0x178], !P1 ;  /* 0x00005e0018007a0c */ /* 0x000fe20004fc1270 */
[C---:B0-----:R-:W-:Y:S01]  /*5b510*/  IMAD.WIDE R8, R0.reuse, 0x2, R6 ;  /* 0x0000000200087825 */ /* 0x041fe200078e0206 */
[----:B------:R-:W-:Y:S01]  /*5b520*/  IADD3 R0, R0, c[0x0][0x198], RZ ;  /* 0x0000660000007a10 */ /* 0x000fe20007ffe0ff */
[----:B----4-:R0:W-:Y:S03]  /*5b530*/  @P4 STG.E.U16 [R18.64], R17 ;  /* 0x0000001112004986 */ /* 0x0101e6000c10150a */
[----:B------:R1:W-:Y:S01]  /*5b540*/  @P2 STG.E.U16 [R8.64], R10 ;  /* 0x0000000a08002986 */ /* 0x0003e2000c10150a */
[----:B------:R-:W-:-:S02]  /*5b550*/  ISETP.LT.AND P4, PT, R27, c[0x0][0x178], !P1 ;  /* 0x00005e001b007a0c */ /* 0x000fc40004f81270 */
[----:B------:R-:W-:Y:S02]  /*5b560*/  ISETP.LT.AND P2, PT, R25, c[0x0][0x178], !P1 ;  /* 0x00005e0019007a0c */ /* 0x000fe40004f41270 */
[----:B0-----:R-:W-:Y:S02]  /*5b570*/  IADD3 R18, R3, 0xf1, RZ ;  /* 0x000000f103127810 */ /* 0x001fe40007ffe0ff */
[----:B-1----:R-:W-:Y:S01]  /*5b580*/  PRMT R10, R11, 0x7632, R10 ;  /* 0x000076320b0a7816 */ /* 0x002fe2000000000a */
[----:B------:R-:W-:Y:S01]  /*5b590*/  IMAD.WIDE R16, R0, 0x2, R4 ;  /* 0x0000000200107825 */ /* 0x000fe200078e0204 */
[----:B------:R-:W3:Y:S03]  /*5b5a0*/  LDL R11, [R1+0x5c] ;  /* 0x00005c00010b7983 */ /* 0x000ee60000100800 */
[----:B------:R-:W4:Y:S01]  /*5b5b0*/  LDL.LU R29, [R1+0x5fc] ;  /* 0x0005fc00011d7983 */ /* 0x000f220000300800 */
[----:B------:R-:W-:-:S02]  /*5b5c0*/  ISETP.GE.AND P1, PT, R18, c[0x0][0x17c], PT ;  /* 0x00005f0012007a0c */ /* 0x000fc40003f26270 */
[----:B------:R-:W2:Y:S04]  /*5b5d0*/  LDL.LU R18, [R1+0x61c] ;  /* 0x00061c0001127983 */ /* 0x000ea80000300800 */
[----:B------:R0:W-:Y:S04]  /*5b5e0*/  @P5 STG.E.U16 [R16.64], R10 ;  /* 0x0000000a10005986 */ /* 0x0001e8000c10150a */
[----:B0-----:R-:W2:Y:S01]  /*5b5f0*/  LDL.LU R17, [R1+0x708] ;  /* 0x0007080001117983 */ /* 0x001ea20000300800 */
[----:B------:R-:W-:Y:S01]  /*5b600*/  IMAD.WIDE R8, R0, 0x2, R14 ;  /* 0x0000000200087825 */ /* 0x000fe200078e020e */
[----:B------:R-:W-:-:S04]  /*5b610*/  ISETP.LT.AND P5, PT, R27, c[0x0][0x178], !P3 ;  /* 0x00005e001b007a0c */ /* 0x000fc80005fa1270 */
[----:B------:R0:W-:Y:S01]  /*5b620*/  @P4 STG.E.U16 [R8.64], R2 ;  /* 0x0000000208004986 */ /* 0x0001e2000c10150a */
[----:B------:R-:W-:Y:S01]  /*5b630*/  ISETP.LT.AND P4, PT, R28, c[0x0][0x178], !P3 ;  /* 0x00005e001c007a0c */ /* 0x000fe20005f81270 */
[----:B0-----:R-:W-:Y:S01]  /*5b640*/  IMAD.WIDE R8, R0, 0x2, R6 ;  /* 0x0000000200087825 */ /* 0x001fe200078e0206 */
[----:B--2---:R-:W-:-:S03]  /*5b650*/  PRMT R10, R17, 0x7632, R10 ;  /* 0x00007632110a7816 */ /* 0x004fc6000000000a */
[----:B------:R-:W-:Y:S01]  /*5b660*/  IMAD.WIDE R16, R0, 0x2, R12 ;  /* 0x0000000200107825 */ /* 0x000fe200078e020c */
[----:B------:R-:W-:-:S04]  /*5b670*/  PRMT R2, R10, 0x7632, R2 ;  /* 0x000076320a027816 */ /* 0x000fc80000000002 */
[----:B------:R0:W-:Y:S01]  /*5b680*/  @P2 STG.E.U16 [R16.64], R10 ;  /* 0x0000000a10002986 */ /* 0x0001e2000c10150a */
[----:B------:R1:W-:Y:S01]  /*5b690*/  @P6 STG.E.U16 [R8.64], R2 ;  /* 0x0000000208006986 */ /* 0x0003e2000c10150a */
[----:B------:R-:W-:Y:S01]  /*5b6a0*/  ISETP.LT.AND P6, PT, R25, c[0x0][0x178], !P3 ;  /* 0x00005e0019007a0c */ /* 0x000fe20005fc1270 */
[----:B------:R-:W-:Y:S01]  /*5b6b0*/  ISETP.LT.AND P3, PT, R24, c[0x0][0x178], !P3 ;  /* 0x00005e0018007a0c */ /* 0x000fe20005f61270 */
[----:B0-----:R-:W-:Y:S01]  /*5b6c0*/  IADD3 R10, R0, c[0x0][0x198], RZ ;  /* 0x00006600000a7a10 */ /* 0x001fe20007ffe0ff */
[----:B------:R-:W-:-:S04]  /*5b6d0*/  IADD3 R0, R3, 0xf2, RZ ;  /* 0x000000f203007810 */ /* 0x000fc80007ffe0ff */
[----:B-1----:R-:W-:-:S04]  /*5b6e0*/  IMAD.WIDE R8, R10, 0x2, R4 ;  /* 0x000000020a087825 */ /* 0x002fc800078e0204 */
[----:B------:R-:W-:Y:S01]  /*5b6f0*/  IMAD.WIDE R16, R10, 0x2, R14 ;  /* 0x000000020a107825 */ /* 0x000fe200078e020e */
[----:B------:R-:W-:-:S03]  /*5b700*/  ISETP.GE.AND P2, PT, R0, c[0x0][0x17c], PT ;  /* 0x00005f0000007a0c */ /* 0x000fc60003f46270 */
[----:B------:R-:W-:Y:S01]  /*5b710*/  PRMT R0, R18, 0x7632, R0 ;  /* 0x0000763212007816 */ /* 0x000fe20000000000 */
[----:B------:R0:W-:Y:S01]  /*5b720*/  @P4 STG.E.U16 [R8.64], R18 ;  /* 0x0000001208004986 */ /* 0x0001e2000c10150a */
[----:B------:R1:W-:Y:S01]  /*5b730*/  @P5 STG.E.U16 [R16.64], R26 ;  /* 0x0000001a10005986 */ /* 0x0003e2000c10150a */
[----:B------:R-:W-:Y:S01]  /*5b740*/  PRMT R2, R26, 0x7632, R2 ;  /* 0x000076321a027816 */ /* 0x000fe20000000002 */
[C---:B0-----:R-:W-:Y:S01]  /*5b750*/  IMAD.WIDE R8, R10.reuse, 0x2, R12 ;  /* 0x000000020a087825 */ /* 0x041fe200078e020c */
[----:B------:R-:W-:-:S03]  /*5b760*/  IADD3 R18, R10, c[0x0][0x198], RZ ;  /* 0x000066000a127a10 */ /* 0x000fc60007ffe0ff */
[----:B-1----:R-:W-:Y:S01]  /*5b770*/  IMAD.WIDE R16, R10, 0x2, R6 ;  /* 0x000000020a107825 */ /* 0x002fe200078e0206 */
[----:B------:R-:W-:Y:S01]  /*5b780*/  IADD3 R10, R3, 0xf3, RZ ;  /* 0x000000f3030a7810 */ /* 0x000fe20007ffe0ff */
[----:B------:R-:W2:Y:S04]  /*5b790*/  LDL.LU R26, [R1+0x63c] ;  /* 0x00063c00011a7983 */ /* 0x000ea80000300800 */
[----:B----4-:R-:W-:Y:S01]  /*5b7a0*/  @P6 STG.E.U16 [R8.64], R29 ;  /* 0x0000001d08006986 */ /* 0x010fe2000c10150a */
[----:B---3--:R0:W-:Y:S01]  /*5b7b0*/  @P3 STG.E.U16 [R16.64], R11 ;  /* 0x0000000b10003986 */ /* 0x0081e2000c10150a */
[----:B------:R-:W-:Y:S02]  /*5b7c0*/  ISETP.GE.AND P3, PT, R10, c[0x0][0x17c], PT ;  /* 0x00005f000a007a0c */ /* 0x000fe40003f66270 */
[----:B0-----:R-:W3:Y:S01]  /*5b7d0*/  LDL.LU R11, [R1+0x1868] ;  /* 0x00186800010b7983 */ /* 0x001ee20000300800 */
[----:B------:R-:W4:Y:S01]  /*5b7e0*/  LDL.LU R10, [R1+0x5c] ;  /* 0x00005c00010a7983 */ /* 0x000f220000300800 */
[----:B------:R-:W-:-:S02]  /*5b7f0*/  ISETP.LT.AND P4, PT, R28, c[0x0][0x178], !P1 ;  /* 0x00005e001c007a0c */ /* 0x000fc40004f81270 */
[----:B------:R-:W-:Y:S02]  /*5b800*/  ISETP.LT.AND P5, PT, R27, c[0x0][0x178], !P1 ;  /* 0x00005e001b007a0c */ /* 0x000fe40004fa1270 */
[----:B------:R-:W-:Y:S01]  /*5b810*/  ISETP.LT.AND P6, PT, R25, c[0x0][0x178], !P1 ;  /* 0x00005e0019007a0c */ /* 0x000fe20004fc1270 */
[----:B------:R-:W-:Y:S01]  /*5b820*/  IMAD.WIDE R8, R18, 0x2, R4 ;  /* 0x0000000212087825 */ /* 0x000fe200078e0204 */
[----:B------:R-:W-:-:S03]  /*5b830*/  ISETP.LT.AND P1, PT, R24, c[0x0][0x178], !P1 ;  /* 0x00005e0018007a0c */ /* 0x000fc60004f21270 */
[C---:B------:R-:W-:Y:S01]  /*5b840*/  IMAD.WIDE R16, R18.reuse, 0x2, R14 ;  /* 0x0000000212107825 */ /* 0x040fe200078e020e */
[----:B------:R-:W-:Y:S02]  /*5b850*/  PRMT R19, R29, 0x7632, R19 ;  /* 0x000076321d137816 */ /* 0x000fe40000000013 */
[----:B------:R-:W2:Y:S04]  /*5b860*/  LDL.LU R29, [R1+0xc] ;  /* 0x00000c00011d7983 */ /* 0x000ea80000300800 */
[----:B------:R0:W-:Y:S01]  /*5b870*/  @P4 STG.E.U16 [R8.64], R0 ;  /* 0x0000000008004986 */ /* 0x0001e2000c10150a */
[----:B------:R-:W-:Y:S02]  /*5b880*/  @P5 STG.E.U16 [R16.64], R2 ;  /* 0x0000000210005986 */ /* 0x000fe4000c10150a */
[----:B0-----:R-:W-:-:S05]  /*5b890*/  IMAD.WIDE R8, R18, 0x2, R12 ;  /* 0x0000000212087825 */ /* 0x001fca00078e020c */
[----:B------:R0:W-:Y:S01]  /*5b8a0*/  @P6 STG.E.U16 [R8.64], R19 ;  /* 0x0000001308006986 */ /* 0x0001e2000c10150a */
[----:B----4-:R-:W-:Y:S01]  /*5b8b0*/  PRMT R0, R10, 0x7632, R0 ;  /* 0x000076320a007816 */ /* 0x010fe20000000000 */
[C---:B------:R-:W-:Y:S02]  /*5b8c0*/  IADD3 R10, R18.reuse, c[0x0][0x198], RZ ;  /* 0x00006600120a7a10 */ /* 0x040fe40007ffe0ff */
[----:B0-----:R-:W-:-:S05]  /*5b8d0*/  IMAD.WIDE R18, R18, 0x2, R6 ;  /* 0x0000000212127825 */ /* 0x001fca00078e0206 */
[----:B------:R0:W-:Y:S04]  /*5b8e0*/  @P1 STG.E.U16 [R18.64], R0 ;  /* 0x0000000012001986 */ /* 0x0001e8000c10150a */
[----:B0-----:R-:W4:Y:S01]  /*5b8f0*/  LDL.LU R18, [R1+0x65c] ;  /* 0x00065c0001127983 */ /* 0x001f220000300800 */
[----:B------:R-:W3:Y:S01]  /*5b900*/  LDL.LU R19, [R1+0x62c] ;  /* 0x00062c0001137983 */ /* 0x000ee20000300800 */
[----:B------:R-:W-:Y:S02]  /*5b910*/  ISETP.LT.AND P4, PT, R28, c[0x0][0x178], !P2 ;  /* 0x00005e001c007a0c */ /* 0x000fe40005781270 */
[----:B------:R-:W-:Y:S02]  /*5b920*/  ISETP.LT.AND P5, PT, R27, c[0x0][0x178], !P2 ;  /* 0x00005e001b007a0c */ /* 0x000fe400057a1270 */
[----:B------:R-:W-:Y:S01]  /*5b930*/  ISETP.LT.AND P6, PT, R25, c[0x0][0x178], !P2 ;  /* 0x00005e0019007a0c */ /* 0x000fe200057c1270 */
[----:B------:R-:W-:-:S04]  /*5b940*/  IMAD.WIDE R8, R10, 0x2, R4 ;  /* 0x000000020a087825 */ /* 0x000fc800078e0204 */
[----:B------:R-:W-:Y:S01]  /*5b950*/  IMAD.WIDE R16, R10, 0x2, R14 ;  /* 0x000000020a107825 */ /* 0x000fe200078e020e */
[----:B------:R-:W-:Y:S02]  /*5b960*/  ISETP.LT.AND P2, PT, R24, c[0x0][0x178], !P2 ;  /* 0x00005e0018007a0c */ /* 0x000fe40005741270 */
[----:B------:R-:W-:Y:S02]  /*5b970*/  IADD3 R2, R3, 0xf4, RZ ;  /* 0x000000f403027810 */ /* 0x000fe40007ffe0ff */
[----:B------:R-:W-:Y:S02]  /*5b980*/  IADD3 R0, R10, c[0x0][0x198], RZ ;  /* 0x000066000a007a10 */ /* 0x000fe40007ffe0ff */
[----:B--2---:R-:W-:Y:S02]  /*5b990*/  PRMT R21, R26, 0x7632, R21 ;  /* 0x000076321a157816 */ /* 0x004fe40000000015 */
[----:B------:R-:W-:Y:S01]  /*5b9a0*/  ISETP.GE.AND P1, PT, R2, c[0x0][0x17c], PT ;  /* 0x00005f0002007a0c */ /* 0x000fe20003f26270 */
[----:B----4-:R0:W-:Y:S01]  /*5b9b0*/  @P4 STG.E.U16 [R8.64], R18 ;  /* 0x0000001208004986 */ /* 0x0101e2000c10150a */
[----:B------:R1:W-:Y:S01]  /*5b9c0*/  @P5 STG.E.U16 [R16.64], R26 ;  /* 0x0000001a10005986 */ /* 0x0003e2000c10150a */
[----:B------:R-:W-:-:S02]  /*5b9d0*/  ISETP.LT.AND P5, PT, R28, c[0x0][0x178], !P3 ;  /* 0x00005e001c007a0c */ /* 0x000fc40005fa1270 */
[----:B------:R-:W-:Y:S01]  /*5b9e0*/  ISETP.LT.AND P4, PT, R27, c[0x0][0x178], !P3 ;  /* 0x00005e001b007a0c */ /* 0x000fe20005f81270 */
[----:B0-----:R-:W-:Y:S01]  /*5b9f0*/  IMAD.WIDE R8, R10, 0x2, R12 ;  /* 0x000000020a087825 */ /* 0x001fe200078e020c */
[----:B------:R-:W-:Y:S02]  /*5ba00*/  PRMT R20, R18, 0x7632, R20 ;  /* 0x0000763212147816 */ /* 0x000fe40000000014 */
[----:B---3--:R-:W-:Y:S01]  /*5ba10*/  PRMT R2, R19, 0x7632, R2 ;  /* 0x0000763213027816 */ /* 0x008fe20000000002 */
[----:B-1----:R-:W2:Y:S04]  /*5ba20*/  LDL.LU R26, [R1+0x64c] ;  /* 0x00064c00011a7983 */ /* 0x002ea80000300800 */
[----:B------:R0:W-:Y:S01]  /*5ba30*/  @P6 STG.E.U16 [R8.64], R19 ;  /* 0x0000001308006986 */ /* 0x0001e2000c10150a */
[----:B------:R-:W-:Y:S01]  /*5ba40*/  ISETP.LT.AND P6, PT, R25, c[0x0][0x178], !P3 ;  /* 0x00005e0019007a0c */ /* 0x000fe20005fc1270 */
[----:B------:R-:W-:-:S04]  /*5ba50*/  IMAD.WIDE R16, R0, 0x2, R4 ;  /* 0x0000000200107825 */ /* 0x000fc800078e0204 */
[----:B0-----:R-:W-:-:S04]  /*5ba60*/  IMAD.WIDE R8, R10, 0x2, R6 ;  /* 0x000000020a087825 */ /* 0x001fc800078e0206 */
[C---:B------:R-:W-:Y:S01]  /*5ba70*/  IMAD.WIDE R18, R0.reuse, 0x2, R14 ;  /* 0x0000000200127825 */ /* 0x040fe200078e020e */
[----:B------:R0:W-:Y:S01]  /*5ba80*/  @P2 STG.E.U16 [R8.64], R29 ;  /* 0x0000001d08002986 */ /* 0x0001e2000c10150a */
[----:B------:R-:W-:Y:S02]  /*5ba90*/  PRMT R10, R29, 0x7632, R10 ;  /* 0x000076321d0a7816 */ /* 0x000fe4000000000a */
[----:B------:R-:W-:Y:S02]  /*5baa0*/  @P5 STG.E.U16 [R16.64], R20 ;  /* 0x0000001410005986 */ /* 0x000fe4000c10150a */
[----:B------:R1:W-:Y:S02]  /*5bab0*/  @P4 STG.E.U16 [R18.64], R21 ;  /* 0x0000001512004986 */ /* 0x0003e4000c10150a */
[----:B0-----:R-:W-:Y:S01]  /*5bac0*/  IMAD.WIDE R8, R0, 0x2, R12 ;  /* 0x0000000200087825 */ /* 0x001fe200078e020c */
[----:B------:R-:W3:Y:S03]  /*5bad0*/  LDL.LU R29, [R1+0x4c] ;  /* 0x00004c00011d7983 */ /* 0x000ee60000300800 */
[----:B-1----:R-:W4:Y:S01]  /*5bae0*/  LDL.LU R21, [R1+0x66c] ;  /* 0x00066c0001157983 */ /* 0x002f220000300800 */
[----:B------:R0:W-:Y:S04]  /*5baf0*/  @P6 STG.E.U16 [R8.64], R2 ;  /* 0x0000000208006986 */ /* 0x0001e8000c10150a */
[----:B0-----:R-:W3:Y:S01]  /*5bb00*/  LDL.LU R2, [R1+0x68c] ;  /* 0x00068c0001027983 */ /* 0x001ee20000300800 */
[----:B------:R-:W-:-:S02]  /*5bb10*/  ISETP.LT.AND P3, PT, R24, c[0x0][0x178], !P3 ;  /* 0x00005e0018007a0c */ /* 0x000fc40005f61270 */
[----:B------:R-:W-:Y:S02]  /*5bb20*/  ISETP.LT.AND P2, PT, R28, c[0x0][0x178], !P1 ;  /* 0x00005e001c007a0c */ /* 0x000fe40004f41270 */
[----:B------:R-:W-:Y:S02]  /*5bb30*/  ISETP.LT.AND P5, PT, R27, c[0x0][0x178], !P1 ;  /* 0x00005e001b007a0c */ /* 0x000fe40004fa1270 */
[----:B------:R-:W-:Y:S01]  /*5bb40*/  ISETP.LT.AND P4, PT, R25, c[0x0][0x178], !P1 ;  /* 0x00005e0019007a0c */ /* 0x000fe20004f81270 */
[C---:B------:R-:W-:Y:S01]  /*5bb50*/  IMAD.WIDE R16, R0.reuse, 0x2, R6 ;  /* 0x0000000200107825 */ /* 0x040fe200078e0206 */
[----:B------:R-:W-:Y:S02]  /*5bb60*/  IADD3 R20, R0, c[0x0][0x198], RZ ;  /* 0x0000660000147a10 */ /* 0x000fe40007ffe0ff */
[----:B------:R-:W-:-:S03]  /*5bb70*/  IADD3 R18, R3, 0xf5, RZ ;  /* 0x000000f503127810 */ /* 0x000fc60007ffe0ff */
[----:B------:R-:W-:Y:S01]  /*5bb80*/  IMAD.WIDE R8, R20, 0x2, R4 ;  /* 0x0000000214087825 */ /* 0x000fe200078e0204 */
[----:B------:R-:W-:Y:S01]  /*5bb90*/  ISETP.GE.AND P6, PT, R18, c[0x0][0x17c], PT ;  /* 0x00005f0012007a0c */ /* 0x000fe20003fc6270 */
[----:B------:R0:W-:Y:S02]  /*5bba0*/  @P3 STG.E.U16 [R16.64], R10 ;  /* 0x0000000a10003986 */ /* 0x0001e4000c10150a */
[----:B------:R-:W-:Y:S01]  /*5bbb0*/  IMAD.WIDE R18, R20, 0x2, R12 ;  /* 0x0000000214127825 */ /* 0x000fe200078e020c */
[----:B------:R-:W-:Y:S02]  /*5bbc0*/  IADD3 R0, R3, 0xf6, RZ ;  /* 0x000000f603007810 */ /* 0x000fe40007ffe0ff */
[----:B------:R-:W-:Y:S01]  /*5bbd0*/  ISETP.LT.AND P1, PT, R24, c[0x0][0x178], !P1 ;  /* 0x00005e0018007a0c */ /* 0x000fe20004f21270 */
[----:B0-----:R-:W-:Y:S01]  /*5bbe0*/  IMAD.WIDE R16, R20, 0x2, R14 ;  /* 0x0000000214107825 */ /* 0x001fe200078e020e */
[----:B------:R-:W-:Y:S02]  /*5bbf0*/  ISETP.GE.AND P3, PT, R0, c[0x0][0x17c], PT ;  /* 0x00005f0000007a0c */ /* 0x000fe40003f66270 */
[----:B--2---:R-:W-:-:S02]  /*5bc00*/  PRMT R22, R26, 0x7632, R22 ;  /* 0x000076321a167816 */ /* 0x004fc40000000016 */
[----:B----4-:R-:W-:Y:S01]  /*5bc10*/  PRMT R10, R21, 0x7632, R10 ;  /* 0x00007632150a7816 */ /* 0x010fe2000000000a */
[----:B---3--:R0:W-:Y:S01]  /*5bc20*/  @P2 STG.E.U16 [R8.64], R2 ;  /* 0x0000000208002986 */ /* 0x0081e2000c10150a */
[----:B------:R1:W-:Y:S02]  /*5bc30*/  @P5 STG.E.U16 [R16.64], R21 ;  /* 0x0000001510005986 */ /* 0x0003e4000c10150a */
[----:B------:R2:W-:Y:S01]  /*5bc40*/  @P4 STG.E.U16 [R18.64], R26 ;  /* 0x0000001a12004986 */ /* 0x0005e2000c10150a */
[----:B------:R-:W-:Y:S02]  /*5bc50*/  ISETP.LT.AND P5, PT, R28, c[0x0][0x178], !P6 ;  /* 0x00005e001c007a0c */ /* 0x000fe400077a1270 */
[----:B------:R-:W-:Y:S02]  /*5bc60*/  ISETP.LT.AND P4, PT, R27, c[0x0][0x178], !P6 ;  /* 0x00005e001b007a0c */ /* 0x000fe40007781270 */
[----:B------:R-:W-:Y:S02]  /*5bc70*/  PRMT R0, R2, 0x7632, R0 ;  /* 0x0000763202007816 */ /* 0x000fe40000000000 */
[----:B------:R-:W-:-:S02]  /*5bc80*/  ISETP.LT.AND P2, PT, R25, c[0x0][0x178], !P6 ;  /* 0x00005e0019007a0c */ /* 0x000fc40007741270 */
[C---:B0-----:R-:W-:Y:S01]  /*5bc90*/  IADD3 R2, R20.reuse, c[0x0][0x198], RZ ;  /* 0x0000660014027a10 */ /* 0x041fe20007ffe0ff */
[----:B------:R-:W-:-:S04]  /*5bca0*/  IMAD.WIDE R8, R20, 0x2, R6 ;  /* 0x0000000214087825 */ /* 0x000fc800078e0206 */
[----:B-1----:R-:W-:-:S04]  /*5bcb0*/  IMAD.WIDE R16, R2, 0x2, R4 ;  /* 0x0000000202107825 */ /* 0x002fc800078e0204 */
[----:B--2---:R-:W-:-:S04]  /*5bcc0*/  IMAD.WIDE R18, R2, 0x2, R14 ;  /* 0x0000000202127825 */ /* 0x004fc800078e020e */
[----:B------:R-:W-:Y:S01]  /*5bcd0*/  IMAD.WIDE R20, R2, 0x2, R12 ;  /* 0x0000000202147825 */ /* 0x000fe200078e020c */
[----:B------:R-:W-:Y:S01]  /*5bce0*/  ISETP.LT.AND P6, PT, R24, c[0x0][0x178], !P6 ;  /* 0x00005e0018007a0c */ /* 0x000fe200077c1270 */
[----:B------:R0:W-:Y:S04]  /*5bcf0*/  @P1 STG.E.U16 [R8.64], R29 ;  /* 0x0000001d08001986 */ /* 0x0001e8000c10150a */
[----:B------:R-:W2:Y:S01]  /*5bd00*/  LDL.LU R24, [R1+0x69c] ;  /* 0x00069c0001187983 */ /* 0x000ea20000300800 */
[----:B------:R-:W-:Y:S02]  /*5bd10*/  @P5 STG.E.U16 [R16.64], R0 ;  /* 0x0000000010005986 */ /* 0x000fe4000c10150a */
[----:B------:R-:W3:Y:S01]  /*5bd20*/  LDL.LU R26, [R1+0x67c] ;  /* 0x00067c00011a7983 */ /* 0x000ee20000300800 */
[----:B------:R-:W-:Y:S01]  /*5bd30*/  PRMT R23, R29, 0x7632, R23 ;  /* 0x000076321d177816 */ /* 0x000fe20000000017 */
[----:B------:R-:W-:Y:S01]  /*5bd40*/  @P4 STG.E.U16 [R18.64], R10 ;  /* 0x0000000a12004986 */ /* 0x000fe2000c10150a */
[----:B------:R1:W-:Y:S03]  /*5bd50*/  @P2 STG.E.U16 [R20.64], R22 ;  /* 0x0000001614002986 */ /* 0x0003e6000c10150a */
[----:B0-----:R-:W4:Y:S04]  /*5bd60*/  LDL.LU R29, [R1+0x3c] ;  /* 0x00003c00011d7983 */ /* 0x001f280000300800 */
[----:B-1----:R-:W2:Y:S01]  /*5bd70*/  LDL.LU R21, [R1+0x6bc] ;  /* 0x0006bc0001157983 */ /* 0x002ea20000300800 */
[----:B------:R-:W2:Y:S02]  /*5bd80*/  LDL.LU R22, [R1+0x10e0] ;  /* 0x0010e00001167983 */ /* 0x000ea40000300800 */
[----:B------:R-:W-:Y:S01]  /*5bd90*/  IMAD.WIDE R8, R2, 0x2, R6 ;  /* 0x0000000202087825 */ /* 0x000fe200078e0206 */
[----:B------:R-:W-:-:S02]  /*5bda0*/  ISETP.LT.AND P2, PT, R27, c[0x0][0x178], !P3 ;  /* 0x00005e001b007a0c */ /* 0x000fc40005f41270 */
[----:B------:R-:W3:Y:S04]  /*5bdb0*/  LDL.LU R27, [R1+0x6ec] ;  /* 0x0006ec00011b7983 */ /* 0x000ee80000300800 */
[----:B------:R0:W-:Y:S04]  /*5bdc0*/  @P6 STG.E.U16 [R8.64], R23 ;  /* 0x0000001708006986 */ /* 0x0001e8000c10150a */
[----:B0-----:R-:W4:Y:S01]  /*5bdd0*/  LDL.LU R23, [R1+0x10d8] ;  /* 0x0010d80001177983 */ /* 0x001f220000300800 */
[----:B------:R-:W-:Y:S02]  /*5bde0*/  ISETP.LT.AND P5, PT, R28, c[0x0][0x178], !P3 ;  /* 0x00005e001c007a0c */ /* 0x000fe40005fa1270 */
[----:B------:R-:W-:-:S02]  /*5bdf0*/  IADD3 R2, R2, c[0x0][0x198], RZ ;  /* 0x0000660002027a10 */ /* 0x000fc40007ffe0ff */
[----:B------:R-:W-:Y:S02]  /*5be00*/  IADD3 R0, R3, 0xf7, RZ ;  /* 0x000000f703007810 */ /* 0x000fe40007ffe0ff */
[----:B------:R-:W-:Y:S01]  /*5be10*/  ISETP.LT.AND P4, PT, R25, c[0x0][0x178], !P3 ;  /* 0x00005e0019007a0c */ /* 0x000fe20005f81270 */
[----:B------:R-:W-:-:S04]  /*5be20*/  IMAD.WIDE R8, R2, 0x2, R4 ;  /* 0x0000000202087825 */ /* 0x000fc800078e0204 */
[----:B------:R-:W-:Y:S01]  /*5be30*/  IMAD.WIDE R16, R2, 0x2, R14 ;  /* 0x0000000202107825 */ /* 0x000fe200078e020e */
[----:B------:R-:W-:Y:S02]  /*5be40*/  ISETP.GE.AND P1, PT, R0, c[0x0][0x17c], PT ;  /* 0x00005f0000007a0c */ /* 0x000fe40003f26270 */
[C---:B------:R-:W-:Y:S01]  /*5be50*/  IADD3 R10, R3.reuse, 0xf9, RZ ;  /* 0x000000f9030a7810 */ /* 0x040fe20007ffe0ff */
[----:B------:R-:W-:Y:S01]  /*5be60*/  IMAD.WIDE R18, R2, 0x2, R12 ;  /* 0x0000000202127825 */ /* 0x000fe200078e020c */
[----:B------:R-:W-:Y:S02]  /*5be70*/  IADD3 R0, R3, 0xf8, RZ ;  /* 0x000000f803007810 */ /* 0x000fe40007ffe0ff */
[----:B--2---:R-:W-:Y:S01]  /*5be80*/  ISETP.LT.AND P6, PT, R22, c[0x0][0x178], !P3 ;  /* 0x00005e0016007a0c */ /* 0x004fe20005fc1270 */
[----:B------:R0:W-:Y:S01]  /*5be90*/  @P5 STG.E.U16 [R8.64], R21 ;  /* 0x0000001508005986 */ /* 0x0001e2000c10150a */
[----:B------:R1:W-:Y:S01]  /*5bea0*/  @P2 STG.E.U16 [R16.64], R24 ;  /* 0x0000001810002986 */ /* 0x0003e2000c10150a */
[----:B------:R-:W-:-:S02]  /*5beb0*/  ISETP.LT.AND P2, PT, R28, c[0x0][0x178], !P1 ;  /* 0x00005e001c007a0c */ /* 0x000fc40004f41270 */
[----:B------:R-:W-:Y:S01]  /*5bec0*/  ISETP.GE.AND P5, PT, R10, c[0x0][0x17c], PT ;  /* 0x00005f000a007a0c */ /* 0x000fe20003fa6270 */
[----:B------:R-:W-:Y:S01]  /*5bed0*/  IADD3 R10, R2, c[0x0][0x198], RZ ;  /* 0x00006600020a7a10 */ /* 0x000fe20007ffe0ff */
[----:B---3--:R2:W-:Y:S01]  /*5bee0*/  @P4 STG.E.U16 [R18.64], R26 ;  /* 0x0000001a12004986 */ /* 0x0085e2000c10150a */
[----:B------:R-:W-:Y:S01]  /*5bef0*/  ISETP.GE.AND P3, PT, R0, c[0x0][0x17c], PT ;  /* 0x00005f0000007a0c */ /* 0x000fe20003f66270 */
[----:B0-----:R-:W-:Y:S01]  /*5bf00*/  IMAD.WIDE R8, R2, 0x2, R6 ;  /* 0x0000000202087825 */ /* 0x001fe200078e0206 */
[----:B------:R-:W-:Y:S02]  /*5bf10*/  PRMT R0, R24, 0x7632, R0 ;  /* 0x0000763218007816 */ /* 0x000fe40000000000 */
[----:B-1----:R-:W3:Y:S04]  /*5bf20*/  LDL.LU R24, [R1+0x6ac] ;  /* 0x0006ac0001187983 */ /* 0x002ee80000300800 */
[----:B----4-:R0:W-:Y:S01]  /*5bf30*/  @P6 STG.E.U16 [R8.64], R29 ;  /* 0x0000001d08006986 */ /* 0x0101e2000c10150a */
[----:B--2---:R-:W-:-:S02]  /*5bf40*/  PRMT R19, R21, 0x7632, R19 ;  /* 0x0000763215137816 */ /* 0x004fc40000000013 */
[----:B------:R-:W-:Y:S01]  /*5bf50*/  PRMT R18, R26, 0x7632, R18 ;  /* 0x000076321a127816 */ /* 0x000fe20000000012 */
[----:B------:R-:W2:Y:S01]  /*5bf60*/  LDL.LU R21, [R1+0x2c] ;  /* 0x00002c0001157983 */ /* 0x000ea20000300800 */
[----:B------:R-:W-:Y:S01]  /*5bf70*/  PRMT R2, R29, 0x7632, R2 ;  /* 0x000076321d027816 */ /* 0x000fe20000000002 */
[----:B------:R-:W4:Y:S01]  /*5bf80*/  LDL.LU R26, [R1+0x71c] ;  /* 0x00071c00011a7983 */ /* 0x000f220000300800 */
[----:B0-----:R-:W-:-:S03]  /*5bf90*/  IMAD.WIDE R8, R10, 0x2, R4 ;  /* 0x000000020a087825 */ /* 0x001fc600078e0204 */
[----:B------:R-:W2:Y:S04]  /*5bfa0*/  LDL.LU R29, [R1+0x6fc] ;  /* 0x0006fc00011d7983 */ /* 0x000ea80000300800 */
[----:B------:R0:W-:Y:S01]  /*5bfb0*/  @P2 STG.E.U16 [R8.64], R19 ;  /* 0x0000001308002986 */ /* 0x0001e2000c10150a */
[----:B------:R-:W-:-:S03]  /*5bfc0*/  ISETP.LT.AND P4, PT, R23, c[0x0][0x178], !P1 ;  /* 0x00005e0017007a0c */ /* 0x000fc60004f81270 */
[----:B0-----:R-:W2:Y:S01]  /*5bfd0*/  LDL.LU R19, [R1+0x6cc] ;  /* 0x0006cc0001137983 */ /* 0x001ea20000300800 */
[----:B------:R-:W-:Y:S01]  /*5bfe0*/  ISETP.LT.AND P6, PT, R25, c[0x0][0x178], !P1 ;  /* 0x00005e0019007a0c */ /* 0x000fe20004fc1270 */
[----:B------:R-:W-:Y:S02]  /*5bff0*/  ISETP.LT.AND P1, PT, R22, c[0x0][0x178], !P1 ;  /* 0x00005e0016007a0c */ /* 0x000fe40004f21270 */
[----:B------:R-:W-:Y:S01]  /*5c000*/  IMAD.WIDE R16, R10, 0x2, R14 ;  /* 0x000000020a107825 */ /* 0x000fe200078e020e */
[----:B------:R-:W-:-:S03]  /*5c010*/  ISETP.LT.AND P2, PT, R28, c[0x0][0x178], !P3 ;  /* 0x00005e001c007a0c */ /* 0x000fc60005f41270 */
[C---:B------:R-:W-:Y:S02]  /*5c020*/  IMAD.WIDE R8, R10.reuse, 0x2, R12 ;  /* 0x000000020a087825 */ /* 0x040fe400078e020c */
[----:B------:R0:W-:Y:S04]  /*5c030*/  @P4 STG.E.U16 [R16.64], R0 ;  /* 0x0000000010004986 */ /* 0x0001e8000c10150a */
[----:B------:R1:W-:Y:S01]  /*5c040*/  @P6 STG.E.U16 [R8.64], R18 ;  /* 0x0000001208006986 */ /* 0x0003e2000c10150a */
[C---:B0-----:R-:W-:Y:S01]  /*5c050*/  IADD3 R0, R10.reuse, c[0x0][0x198], RZ ;  /* 0x000066000a007a10 */ /* 0x041fe20007ffe0ff */
[----:B------:R-:W-:-:S04]  /*5c060*/  IMAD.WIDE R16, R10, 0x2, R6 ;  /* 0x000000020a107825 */ /* 0x000fc800078e0206 */
[----:B-1----:R-:W-:Y:S01]  /*5c070*/  IMAD.WIDE R8, R0, 0x2, R4 ;  /* 0x0000000200087825 */ /* 0x002fe200078e0204 */
[----:B------:R0:W-:Y:S04]  /*5c080*/  @P1 STG.E.U16 [R16.64], R2 ;  /* 0x0000000210001986 */ /* 0x0001e8000c10150a */
[----:B------:R1:W-:Y:S01]  /*5c090*/  @P2 STG.E.U16 [R8.64], R27 ;  /* 0x0000001b08002986 */ /* 0x0003e2000c10150a */
[----:B0-----:R-:W-:-:S04]  /*5c0a0*/  IADD3 R2, R3, 0xfb, RZ ;  /* 0x000000fb03027810 */ /* 0x001fc80007ffe0ff */
[----:B------:R-:W-:Y:S01]  /*5c0b0*/  ISETP.GE.AND P2, PT, R2, c[0x0][0x17c], PT ;  /* 0x00005f0002007a0c */ /* 0x000fe20003f46270 */
[----:B------:R-:W-:Y:S02]  /*5c0c0*/  PRMT R2, R27, 0x7632, R2 ;  /* 0x000076321b027816 */ /* 0x000fe40000000002 */
[----:B-1----:R-:W4:Y:S01]  /*5c0d0*/  LDL.LU R27, [R1+0x6dc] ;  /* 0x0006dc00011b7983 */ /* 0x002f220000300800 */
[----:B------:R-:W-:Y:S02]  /*5c0e0*/  ISETP.LT.AND P4, PT, R23, c[0x0][0x178], !P3 ;  /* 0x00005e0017007a0c */ /* 0x000fe40005f81270 */
[----:B------:R-:W-:Y:S01]  /*5c0f0*/  ISETP.LT.AND P6, PT, R25, c[0x0][0x178], !P3 ;  /* 0x00005e0019007a0c */ /* 0x000fe20005fc1270 */
[----:B------:R-:W-:Y:S02]  /*5c100*/  ISETP.LT.AND P3, PT, R22, c[0x0][0x178], !P3 ;  /* 0x00005e0016007a0c */ /* 0x000fe40005f61270 */
[----:B------:R-:W-:-:S04]  /*5c110*/  IMAD.WIDE R16, R0, 0x2, R14 ;  /* 0x0000000200107825 */ /* 0x000fc800078e020e */
[----:B------:R-:W-:Y:S01]  /*5c120*/  IMAD.WIDE R8, R0, 0x2, R12 ;  /* 0x0000000200087825 */ /* 0x000fe200078e020c */
[----:B------:R-:W-:-:S04]  /*5c130*/  IADD3 R10, R3, 0xfa, RZ ;  /* 0x000000fa030a7810 */ /* 0x000fc80007ffe0ff */
[----:B------:R-:W-:Y:S02]  /*5c140*/  ISETP.GE.AND P1, PT, R10, c[0x0][0x17c], PT ;  /* 0x00005f000a007a0c */ /* 0x000fe40003f26270 */
[----:B---3--:R-:W-:Y:S01]  /*5c150*/  PRMT R10, R24, 0x7632, R10 ;  /* 0x00007632180a7816 */ /* 0x008fe2000000000a */
[----:B--2---:R0:W-:Y:S01]  /*5c160*/  @P4 STG.E.U16 [R16.64], R19 ;  /* 0x0000001310004986 */ /* 0x0041e2000c10150a */
[----:B------:R-:W-:Y:S01]  /*5c170*/  ISETP.LT.AND P4, PT, R28, c[0x0][0x178], !P5 ;  /* 0x00005e001c007a0c */ /* 0x000fe20006f81270 */
[----:B------:R1:W-:Y:S01]  /*5c180*/  @P6 STG.E.U16 [R8.64], R24 ;  /* 0x0000001808006986 */ /* 0x0003e2000c10150a */
[----:B------:R-:W-:Y:S01]  /*5c190*/  ISETP.LT.AND P6, PT, R23, c[0x0][0x178], !P5 ;  /* 0x00005e0017007a0c */ /* 0x000fe20006fc1270 */
[C---:B0-----:R-:W-:Y:S01]  /*5c1a0*/  IMAD.WIDE R16, R0.reuse, 0x2, R6 ;  /* 0x0000000200107825 */ /* 0x041fe200078e0206 */
[----:B------:R-:W-:Y:S02]  /*5c1b0*/  IADD3 R0, R0, c[0x0][0x198], RZ ;  /* 0x0000660000007a10 */ /* 0x000fe40007ffe0ff */
[----:B------:R-:W-:Y:S01]  /*5c1c0*/  PRMT R18, R19, 0x7632, R18 ;  /* 0x0000763213127816 */ /* 0x000fe20000000012 */
[----:B-1----:R-:W2:Y:S04]  /*5c1d0*/  LDL.LU R24, [R1+0x1c] ;  /* 0x00001c0001187983 */ /* 0x002ea80000300800 */
[----:B------:R0:W-:Y:S01]  /*5c1e0*/  @P3 STG.E.U16 [R16.64], R21 ;  /* 0x0000001510003986 */ /* 0x0001e2000c10150a */
[----:B------:R-:W-:Y:S01]  /*5c1f0*/  ISETP.LT.AND P3, PT, R25, c[0x0][0x178], !P5 ;  /* 0x00005e0019007a0c */ /* 0x000fe20006f61270 */
[----:B------:R-:W-:Y:S01]  /*5c200*/  IMAD.WIDE R8, R0, 0x2, R4 ;  /* 0x0000000200087825 */ /* 0x000fe200078e0204 */
[----:B------:R-:W-:-:S04]  /*5c210*/  ISETP.LT.AND P5, PT, R22, c[0x0][0x178], !P5 ;  /* 0x00005e0016007a0c */ /* 0x000fc80006fa1270 */
[----:B------:R1:W-:Y:S01]  /*5c220*/  @P4 STG.E.U16 [R8.64], R2 ;  /* 0x0000000208004986 */ /* 0x0003e2000c10150a */
[----:B------:R-:W-:Y:S01]  /*5c230*/  ISETP.LT.AND P4, PT, R28, c[0x0][0x178], !P1 ;  /* 0x00005e001c007a0c */ /* 0x000fe20004f81270 */
[C---:B0-----:R-:W-:Y:S01]  /*5c240*/  IMAD.WIDE R16, R0.reuse, 0x2, R14 ;  /* 0x0000000200107825 */ /* 0x041fe200078e020e */
[----:B------:R-:W-:-:S03]  /*5c250*/  IADD3 R19, R0, c[0x0][0x198], RZ ;  /* 0x0000660000137a10 */ /* 0x000fc60007ffe0ff */
[----:B-1----:R-:W-:Y:S01]  /*5c260*/  IMAD.WIDE R8, R0, 0x2, R12 ;  /* 0x0000000200087825 */ /* 0x002fe200078e020c */
[----:B------:R0:W-:Y:S01]  /*5c270*/  @P6 STG.E.U16 [R16.64], R18 ;  /* 0x0000001210006986 */ /* 0x0001e2000c10150a */
[----:B------:R-:W-:-:S03]  /*5c280*/  ISETP.LT.AND P6, PT, R25, c[0x0][0x178], !P1 ;  /* 0x00005e0019007a0c */ /* 0x000fc60004fc1270 */
[----:B------:R1:W-:Y:S01]  /*5c290*/  @P3 STG.E.U16 [R8.64], R10 ;  /* 0x0000000a08003986 */ /* 0x0003e2000c10150a */
[----:B------:R-:W-:Y:S02]  /*5c2a0*/  ISETP.LT.AND P3, PT, R23, c[0x0][0x178], !P1 ;  /* 0x00005e0017007a0c */ /* 0x000fe40004f61270 */
[----:B------:R-:W-:Y:S01]  /*5c2b0*/  PRMT R2, R21, 0x7632, R2 ;  /* 0x0000763215027816 */ /* 0x000fe20000000002 */
[----:B0-----:R-:W-:-:S04]  /*5c2c0*/  IMAD.WIDE R16, R0, 0x2, R6 ;  /* 0x0000000200107825 */ /* 0x001fc800078e0206 */
[----:B-1----:R-:W-:Y:S01]  /*5c2d0*/  IMAD.WIDE R8, R19, 0x2, R4 ;  /* 0x0000000213087825 */ /* 0x002fe200078e0204 */
[----:B------:R0:W-:Y:S01]  /*5c2e0*/  @P5 STG.E.U16 [R16.64], R2 ;  /* 0x0000000210005986 */ /* 0x0001e2000c10150a */
[----:B------:R-:W-:-:S03]  /*5c2f0*/  IADD3 R0, R3, 0xfc, RZ ;  /* 0x000000fc03007810 */ /* 0x000fc60007ffe0ff */
[----:B----4-:R1:W-:Y:S01]  /*5c300*/  @P4 STG.E.U16 [R8.64], R26 ;  /* 0x0000001a08004986 */ /* 0x0103e2000c10150a */
[----:B------:R-:W-:Y:S01]  /*5c310*/  ISETP.GE.AND P5, PT, R0, c[0x0][0x17c], PT ;  /* 0x00005f0000007a0c */ /* 0x000fe20003fa6270 */
[----:B------:R-:W-:Y:S02]  /*5c320*/  PRMT R0, R29, 0x7632, R0 ;  /* 0x000076321d007816 */ /* 0x000fe40000000000 */
[----:B0-----:R-:W-:-:S04]  /*5c330*/  IMAD.WIDE R16, R19, 0x2, R14 ;  /* 0x0000000213107825 */ /* 0x001fc800078e020e */
[----:B-1----:R-:W-:Y:S01]  /*5c340*/  IMAD.WIDE R8, R19, 0x2, R12 ;  /* 0x0000000213087825 */ /* 0x002fe200078e020c */
[----:B------:R0:W-:Y:S01]  /*5c350*/  @P3 STG.E.U16 [R16.64], R29 ;  /* 0x0000001d10003986 */ /* 0x0001e2000c10150a */
[----:B------:R-:W-:-:S03]  /*5c360*/  PRMT R10, R27, 0x7632, R10 ;  /* 0x000076321b0a7816 */ /* 0x000fc6000000000a */
[----:B------:R1:W-:Y:S04]  /*5c370*/  @P6 STG.E.U16 [R8.64], R27 ;  /* 0x0000001b08006986 */ /* 0x0003e8000c10150a */
[----:B0-----:R-:W3:Y:S04]  /*5c380*/  LDL.LU R29, [R1+0x75c] ;  /* 0x00075c00011d7983 */ /* 0x001ee80000300800 */
[----:B-1----:R-:W4:Y:S01]  /*5c390*/  LDL R27, [R1+0x74c] ;  /* 0x00074c00011b7983 */ /* 0x002f220000100800 */
[----:B------:R-:W-:Y:S02]  /*5c3a0*/  ISETP.LT.AND P1, PT, R22, c[0x0][0x178], !P1 ;  /* 0x00005e0016007a0c */ /* 0x000fe40004f21270 */
[----:B------:R-:W-:-:S02]  /*5c3b0*/  ISETP.LT.AND P4, PT, R28, c[0x0][0x178], !P2 ;  /* 0x00005e001c007a0c */ /* 0x000fc40005781270 */
[----:B------:R-:W-:Y:S02]  /*5c3c0*/  IADD3 R2, R19, c[0x0][0x198], RZ ;  /* 0x0000660013027a10 */ /* 0x000fe40007ffe0ff */
[----:B------:R-:W-:Y:S02]  /*5c3d0*/  ISETP.LT.AND P6, PT, R23, c[0x0][0x178], !P2 ;  /* 0x00005e0017007a0c */ /* 0x000fe400057c1270 */
[----:B------:R-:W-:Y:S01]  /*5c3e0*/  ISETP.LT.AND P3, PT, R25, c[0x0][0x178], !P2 ;  /* 0x00005e0019007a0c */ /* 0x000fe20005761270 */
[----:B------:R-:W-:Y:S01]  /*5c3f0*/  IMAD.WIDE R8, R19, 0x2, R6 ;  /* 0x0000000213087825 */ /* 0x000fe200078e0206 */
[----:B------:R-:W-:Y:S02]  /*5c400*/  ISETP.LT.AND P2, PT, R22, c[0x0][0x178], !P2 ;  /* 0x00005e0016007a0c */ /* 0x000fe40005741270 */
[----:B------:R-:W-:Y:S01]  /*5c410*/  PRMT R18, R26, 0x7632, R18 ;  /* 0x000076321a127816 */ /* 0x000fe20000000012 */
[----:B------:R-:W-:Y:S01]  /*5c420*/  IMAD.WIDE R16, R2, 0x2, R4 ;  /* 0x0000000202107825 */ /* 0x000fe200078e0204 */
[----:B------:R-:W-:Y:S01]  /*5c430*/  IADD3 R21, R3, 0xfd, RZ ;  /* 0x000000fd03157810 */ /* 0x000fe20007ffe0ff */
[----:B------:R-:W4:Y:S04]  /*5c440*/  LDL.LU R26, [R1+0x76c] ;  /* 0x00076c00011a7983 */ /* 0x000f280000300800 */
[----:B--2---:R0:W-:Y:S01]  /*5c450*/  @P1 STG.E.U16 [R8.64], R24 ;  /* 0x0000001808001986 */ /* 0x0041e2000c10150a */
[----:B------:R1:W-:Y:S01]  /*5c460*/  @P4 STG.E.U16 [R16.64], R18 ;  /* 0x0000001210004986 */ /* 0x0003e2000c10150a */
[----:B------:R-:W-:-:S02]  /*5c470*/  PRMT R20, R24, 0x7632, R20 ;  /* 0x0000763218147816 */ /* 0x000fc40000000014 */
[----:B------:R-:W-:Y:S01]  /*5c480*/  ISETP.LT.AND P4, PT, R28, c[0x0][0x178], !P5 ;  /* 0x00005e001c007a0c */ /* 0x000fe20006f81270 */
[----:B0-----:R-:W-:-:S04]  /*5c490*/  IMAD.WIDE R8, R2, 0x2, R14 ;  /* 0x0000000202087825 */ /* 0x001fc800078e020e */
[----:B-1----:R-:W-:-:S04]  /*5c4a0*/  IMAD.WIDE R16, R2, 0x2, R12 ;  /* 0x0000000202107825 */ /* 0x002fc800078e020c */
[C---:B------:R-:W-:Y:S01]  /*5c4b0*/  IMAD.WIDE R18, R2.reuse, 0x2, R6 ;  /* 0x0000000202127825 */ /* 0x040fe200078e0206 */
[----:B------:R0:W-:Y:S03]  /*5c4c0*/  @P6 STG.E.U16 [R8.64], R0 ;  /* 0x0000000008006986 */ /* 0x0001e6000c10150a */
[----:B------:R1:W-:Y:S02]  /*5c4d0*/  @P3 STG.E.U16 [R16.64], R10 ;  /* 0x0000000a10003986 */ /* 0x0003e4000c10150a */
[----:B------:R-:W-:Y:S01]  /*5c4e0*/  @P2 STG.E.U16 [R18.64], R20 ;  /* 0x0000001412002986 */ /* 0x000fe2000c10150a */
[----:B------:R-:W-:Y:S02]  /*5c4f0*/  ISETP.LT.AND P2, PT, R23, c[0x0][0x178], !P5 ;  /* 0x00005e0017007a0c */ /* 0x000fe40006f41270 */
[----:B------:R-:W-:Y:S02]  /*5c500*/  IADD3 R2, R2, c[0x0][0x198], RZ ;  /* 0x0000660002027a10 */ /* 0x000fe40007ffe0ff */
[----:B------:R-:W-:-:S02]  /*5c510*/  ISETP.GE.AND P1, PT, R21, c[0x0][0x17c], PT ;  /* 0x00005f0015007a0c */ /* 0x000fc40003f26270 */
[----:B------:R-:W2:Y:S01]  /*5c520*/  LDL.LU R21, [R1+0x72c] ;  /* 0x00072c0001157983 */ /* 0x000ea20000300800 */
[----:B------:R-:W2:Y:S02]  /*5c530*/  LDL.LU R24, [R1+0x73c] ;  /* 0x00073c0001187983 */ /* 0x000ea40000300800 */
[----:B0-----:R-:W-:-:S04]  /*5c540*/  IMAD.WIDE R8, R2, 0x2, R4 ;  /* 0x0000000202087825 */ /* 0x001fc800078e0204 */
[----:B-1----:R-:W-:Y:S01]  /*5c550*/  IMAD.WIDE R16, R2, 0x2, R14 ;  /* 0x0000000202107825 */ /* 0x002fe200078e020e */
[----:B---3--:R0:W-:Y:S01]  /*5c560*/  @P4 STG.E.U16 [R8.64], R29 ;  /* 0x0000001d08004986 */ /* 0x0081e2000c10150a */
[----:B------:R-:W-:-:S03]  /*5c570*/  PRMT R10, R29, 0x7632, R10 ;  /* 0x000076321d0a7816 */ /* 0x000fc6000000000a */
[----:B----4-:R1:W-:Y:S04]  /*5c580*/  @P2 STG.E.U16 [R16.64], R27 ;  /* 0x0000001b10002986 */ /* 0x0103e8000c10150a */
[----:B0-----:R-:W3:Y:S04]  /*5c590*/  LDL.LU R29, [R1+0x70c] ;  /* 0x00070c00011d7983 */ /* 0x001ee80000300800 */
[----:B-1----:R-:W4:Y:S01]  /*5c5a0*/  LDL.LU R27, [R1+0x1864] ;  /* 0x00186400011b7983 */ /* 0x002f220000300800 */
[----:B------:R-:W3:Y:S01]  /*5c5b0*/  LDL.LU R16, [R1+0x74c] ;  /* 0x00074c0001107983 */ /* 0x000ee20000300800 */
[----:B------:R-:W-:Y:S01]  /*5c5c0*/  ISETP.LT.AND P3, PT, R25, c[0x0][0x178], !P5 ;  /* 0x00005e0019007a0c */ /* 0x000fe20006f61270 */
[----:B------:R-:W-:Y:S01]  /*5c5d0*/  ISETP.LT.AND P5, PT, R22, c[0x0][0x178], !P5 ;  /* 0x00005e0016007a0c */ /* 0x000fe20006fa1270 */
[----:B------:R-:W-:-:S02]  /*5c5e0*/  ISETP.LT.AND P6, PT, R28, c[0x0][0x178], !P1 ;  /* 0x00005e001c007a0c */ /* 0x000fc40004fc1270 */
[----:B------:R-:W-:Y:S02]  /*5c5f0*/  IADD3 R3, R3, 0xfe, RZ ;  /* 0x000000fe03037810 */ /* 0x000fe40007ffe0ff */
[C---:B------:R-:W-:Y:S01]  /*5c600*/  IADD3 R0, R2.reuse, c[0x0][0x198], RZ ;  /* 0x0000660002007a10 */ /* 0x040fe20007ffe0ff */
[----:B------:R-:W-:Y:S01]  /*5c610*/  IMAD.WIDE R8, R2, 0x2, R12 ;  /* 0x0000000202087825 */ /* 0x000fe200078e020c */
[----:B------:R-:W-:-:S03]  /*5c620*/  ISETP.GE.AND P4, PT, R3, c[0x0][0x17c], PT ;  /* 0x00005f0003007a0c */ /* 0x000fc60003f86270 */
[----:B------:R-:W-:-:S04]  /*5c630*/  IMAD.WIDE R2, R2, 0x2, R6 ;  /* 0x0000000202027825 */ /* 0x000fc800078e0206 */
[----:B------:R-:W-:Y:S01]  /*5c640*/  IMAD.WIDE R18, R0, 0x2, R4 ;  /* 0x0000000200127825 */ /* 0x000fe200078e0204 */
[----:B------:R-:W-:Y:S01]  /*5c650*/  ISETP.LT.AND P2, PT, R23, c[0x0][0x178], !P1 ;  /* 0x00005e0017007a0c */ /* 0x000fe20004f41270 */
[----:B--2---:R0:W-:Y:S01]  /*5c660*/  @P3 STG.E.U16 [R8.64], R21 ;  /* 0x0000001508003986 */ /* 0x0041e2000c10150a */
[----:B------:R-:W-:Y:S02]  /*5c670*/  ISETP.LT.AND P3, PT, R28, c[0x0][0x178], !P4 ;  /* 0x00005e001c007a0c */ /* 0x000fe40006761270 */
[----:B------:R-:W-:Y:S02]  /*5c680*/  PRMT R20, R21, 0x7632, R20 ;  /* 0x0000763215147816 */ /* 0x000fe40000000014 */
[C---:B0-----:R-:W-:Y:S01]  /*5c690*/  IADD3 R21, R0.reuse, c[0x0][0x198], RZ ;  /* 0x0000660000157a10 */ /* 0x041fe20007ffe0ff */
[----:B------:R-:W-:Y:S01]  /*5c6a0*/  IMAD.WIDE R8, R0, 0x2, R12 ;  /* 0x0000000200087825 */ /* 0x000fe200078e020c */
[----:B----4-:R0:W-:Y:S03]  /*5c6b0*/  @P5 STG.E.U16 [R2.64], R27 ;  /* 0x0000001b02005986 */ /* 0x0101e6000c10150a */
[----:B------:R1:W-:Y:S01]  /*5c6c0*/  @P6 STG.E.U16 [R18.64], R10 ;  /* 0x0000000a12006986 */ /* 0x0003e2000c10150a */
[----:B------:R-:W-:Y:S01]  /*5c6d0*/  ISETP.LT.AND P6, PT, R25, c[0x0][0x178], !P1 ;  /* 0x00005e0019007a0c */ /* 0x000fe20004fc1270 */
[----:B------:R-:W-:Y:S01]  /*5c6e0*/  ISETP.LT.AND P1, PT, R22, c[0x0][0x178], !P1 ;  /* 0x00005e0016007a0c */ /* 0x000fe20004f21270 */
[----:B---3--:R-:W-:Y:S01]  /*5c6f0*/  PRMT R17, R16, 0x7632, R17 ;  /* 0x0000763210117816 */ /* 0x008fe20000000011 */
[----:B0-----:R-:W-:Y:S01]  /*5c700*/  IMAD.WIDE R2, R0, 0x2, R14 ;  /* 0x0000000200027825 */ /* 0x001fe200078e020e */
[----:B------:R-:W-:-:S03]  /*5c710*/  PRMT R27, R27, 0x7632, R27 ;  /* 0x000076321b1b7816 */ /* 0x000fc6000000001b */
[----:B-1----:R-:W-:Y:S01]  /*5c720*/  IMAD.WIDE R18, R21, 0x2, R4 ;  /* 0x0000000215127825 */ /* 0x002fe200078e0204 */
[----:B------:R0:W-:Y:S05]  /*5c730*/  @P2 STG.E.U16 [R2.64], R17 ;  /* 0x0000001102002986 */ /* 0x0001ea000c10150a */
[----:B------:R1:W-:Y:S01]  /*5c740*/  @P6 STG.E.U16 [R8.64], R20 ;  /* 0x0000001408006986 */ /* 0x0003e2000c10150a */
[----:B------:R-:W-:Y:S02]  /*5c750*/  ISETP.LT.AND P6, PT, R23, c[0x0][0x178], !P4 ;  /* 0x00005e0017007a0c */ /* 0x000fe400067c1270 */
[----:B------:R-:W-:Y:S01]  /*5c760*/  ISETP.LT.AND P5, PT, R28, c[0x0][0x178], !P0 ;  /* 0x00005e001c007a0c */ /* 0x000fe200047a1270 */
[----:B0-----:R-:W-:-:S05]  /*5c770*/  IMAD.WIDE R16, R0, 0x2, R6 ;  /* 0x0000000200107825 */ /* 0x001fca00078e0206 */
[----:B------:R0:W-:Y:S01]  /*5c780*/  @P1 STG.E.U16 [R16.64], R27 ;  /* 0x0000001b10001986 */ /* 0x0001e2000c10150a */
[----:B------:R2:W-:Y:S01]  /*5c790*/  @P3 STG.E.U16 [R18.64], R26 ;  /* 0x0000001a12003986 */ /* 0x0005e2000c10150a */
[----:B------:R-:W-:Y:S01]  /*5c7a0*/  ISETP.LT.AND P3, PT, R25, c[0x0][0x178], !P4 ;  /* 0x00005e0019007a0c */ /* 0x000fe20006761270 */
[C---:B------:R-:W-:Y:S01]  /*5c7b0*/  ISETP.LT.AND P4, PT, R22.reuse, c[0x0][0x178], !P4 ;  /* 0x00005e0016007a0c */ /* 0x040fe20006781270 */
[----:B------:R-:W-:Y:S02]  /*5c7c0*/  ISETP.LT.AND P2, PT, R23, c[0x0][0x178], !P0 ;  /* 0x00005e0017007a0c */ /* 0x000fe40004741270 */
[----:B------:R-:W-:Y:S01]  /*5c7d0*/  ISETP.LT.AND P1, PT, R25, c[0x0][0x178], !P0 ;  /* 0x00005e0019007a0c */ /* 0x000fe20004721270 */
[----:B------:R-:W-:Y:S01]  /*5c7e0*/  ISETP.LT.AND P0, PT, R22, c[0x0][0x178], !P0 ;  /* 0x00005e0016007a0c */ /* 0x000fe20004701270 */
[C---:B------:R-:W-:Y:S01]  /*5c7f0*/  IADD3 R25, R21.reuse, c[0x0][0x198], RZ ;  /* 0x0000660015197a10 */ /* 0x040fe20007ffe0ff */
[----:B------:R-:W-:-:S04]  /*5c800*/  IMAD.WIDE R22, R21, 0x2, R14 ;  /* 0x0000000215167825 */ /* 0x000fc800078e020e */
[----:B------:R-:W-:-:S04]  /*5c810*/  IMAD.WIDE R2, R21, 0x2, R12 ;  /* 0x0000000215027825 */ /* 0x000fc800078e020c */
[----:B-1----:R-:W-:-:S04]  /*5c820*/  IMAD.WIDE R8, R21, 0x2, R6 ;  /* 0x0000000215087825 */ /* 0x002fc800078e0206 */
[----:B------:R-:W-:Y:S01]  /*5c830*/  IMAD.WIDE R4, R25, 0x2, R4 ;  /* 0x0000000219047825 */ /* 0x000fe200078e0204 */
[----:B------:R-:W-:-:S03]  /*5c840*/  PRMT R0, R26, 0x7632, R0 ;  /* 0x000076321a007816 */ /* 0x000fc60000000000 */
[----:B------:R-:W-:Y:S01]  /*5c850*/  IMAD.WIDE R14, R25, 0x2, R14 ;  /* 0x00000002190e7825 */ /* 0x000fe200078e020e */
[----:B------:R-:W-:-:S03]  /*5c860*/  PRMT R10, R24, 0x7632, R10 ;  /* 0x00007632180a7816 */ /* 0x000fc6000000000a */
[----:B------:R-:W-:Y:S01]  /*5c870*/  IMAD.WIDE R12, R25, 0x2, R12 ;  /* 0x00000002190c7825 */ /* 0x000fe200078e020c */
[----:B------:R2:W-:Y:S01]  /*5c880*/  @P6 STG.E.U16 [R22.64], R24 ;  /* 0x0000001816006986 */ /* 0x0005e2000c10150a */
[----:B0-----:R-:W-:Y:S02]  /*5c890*/  PRMT R16, R29, 0x7632, R16 ;  /* 0x000076321d107816 */ /* 0x001fe40000000010 */
[----:B------:R2:W-:Y:S02]  /*5c8a0*/  @P3 STG.E.U16 [R2.64], R29 ;  /* 0x0000001d02003986 */ /* 0x0005e4000c10150a */
[----:B------:R2:W-:Y:S01]  /*5c8b0*/  @P4 STG.E.U16 [R8.64], R11 ;  /* 0x0000000b08004986 */ /* 0x0005e2000c10150a */
[----:B------:R2:W-:Y:S01]  /*5c8c0*/  @P5 STG.E.U16 [R4.64], R0 ;  /* 0x0000000004005986 */ /* 0x0005e2000c10150a */
[----:B------:R2:W-:Y:S02]  /*5c8d0*/  @P2 STG.E.U16 [R14.64], R10 ;  /* 0x0000000a0e002986 */ /* 0x0005e4000c10150a */
[----:B------:R2:W-:Y:S02]  /*5c8e0*/  @P1 STG.E.U16 [R12.64], R16 ;  /* 0x000000100c001986 */ /* 0x0005e4000c10150a */
[----:B------:R-:W-:Y:S01]  /*5c8f0*/  IMAD.WIDE R6, R25, 0x2, R6 ;  /* 0x0000000219067825 */ /* 0x000fe200078e0206 */
[----:B------:R-:W-:Y:S06]  /*5c900*/  @!P0 EXIT ;  /* 0x000000000000894d */ /* 0x000fec0003800000 */
[----:B--2---:R-:W-:-:S05]  /*5c910*/  PRMT R3, R11, 0x7632, R3 ;  /* 0x000076320b037816 */ /* 0x004fca0000000003 */
[----:B------:R-:W-:Y:S01]  /*5c920*/  STG.E.U16 [R6.64], R3 ;  /* 0x0000000306007986 */ /* 0x000fe2000c10150a */
[----:B------:R-:W-:Y:S05]  /*5c930*/  EXIT ;  /* 0x000000000000794d */ /* 0x000fea0003800000 */
.L_x_4:
[----:B------:R-:W-:-:S00]  /*5c940*/  BRA `(.L_x_4) ;  /* 0xfffffff000007947 */ /* 0x000fc0000383ffff */
[----:B------:R-:W-:-:S00]  /*5c950*/  NOP ;  /* 0x0000000000007918 */ /* 0x000fc00000000000 */
        /* <DEDUP_REMOVED lines=10> */
.L_x_5:


//--------------------- .nv.shared.matmul_kernel  --------------------------
	.section	.nv.shared.matmul_kernel,"aw",@nobits
	.sectionflags	@""
	.align	16
